//
// Generated by NVIDIA NVVM Compiler
//
// Compiler Build ID: CL-36424714
// Cuda compilation tools, release 13.0, V13.0.88
// Based on NVVM 20.0.0
//

.version 9.0
.target sm_100
.address_size 64

	// .globl	_Z13mapping_floatPiPfS0_i
// _ZZN3cub18CUB_300001_SM_10006detail10radix_sort31DeviceRadixSortSingleTileKernelINS1_5radix10policy_hubIfiyE10Policy1000ELNS0_9SortOrderE0EfiyNS1_21identity_decomposer_tEEEvPKT1_PSA_PKT2_PSE_T3_iiT4_E12temp_storage has been demoted
// _ZZN3cub18CUB_300001_SM_10006detail10radix_sort30DeviceRadixSortHistogramKernelINS1_5radix10policy_hubIfiyE10Policy1000ELNS0_9SortOrderE0EfyNS1_21identity_decomposer_tEEEvPT2_PKT1_SA_iiT3_E12temp_storage has been demoted
// _ZZN3cub18CUB_300001_SM_10006detail10radix_sort33DeviceRadixSortExclusiveSumKernelINS1_5radix10policy_hubIfiyE10Policy1000EyEEvPT0_E12temp_storage has been demoted
// _ZZN3cub18CUB_300001_SM_10006detail10radix_sort29DeviceRadixSortOnesweepKernelINS1_5radix10policy_hubIfiyE10Policy1000ELNS0_9SortOrderE0EfiyiiNS1_21identity_decomposer_tEEEvPT5_SB_PT3_PKSC_PT1_PKSG_PT2_PKSK_T4_iiT6_E1s has been demoted
// _ZZN3cub18CUB_300001_SM_10006detail10radix_sort31DeviceRadixSortSingleTileKernelINS1_5radix10policy_hubIffyE10Policy1000ELNS0_9SortOrderE0EffyNS1_21identity_decomposer_tEEEvPKT1_PSA_PKT2_PSE_T3_iiT4_E12temp_storage has been demoted
// _ZZN3cub18CUB_300001_SM_10006detail10radix_sort30DeviceRadixSortHistogramKernelINS1_5radix10policy_hubIffyE10Policy1000ELNS0_9SortOrderE0EfyNS1_21identity_decomposer_tEEEvPT2_PKT1_SA_iiT3_E12temp_storage has been demoted
// _ZZN3cub18CUB_300001_SM_10006detail10radix_sort33DeviceRadixSortExclusiveSumKernelINS1_5radix10policy_hubIffyE10Policy1000EyEEvPT0_E12temp_storage has been demoted
// _ZZN3cub18CUB_300001_SM_10006detail10radix_sort29DeviceRadixSortOnesweepKernelINS1_5radix10policy_hubIffyE10Policy1000ELNS0_9SortOrderE0EffyiiNS1_21identity_decomposer_tEEEvPT5_SB_PT3_PKSC_PT1_PKSG_PT2_PKSK_T4_iiT6_E1s has been demoted
// _ZZN3cub18CUB_300001_SM_10006detail6select23DeviceSelectSweepKernelINS2_10policy_hubIfiiLb0ELNS0_10SelectImplE0EE10Policy1000EN6thrust24THRUST_300001_SM_1000_NS6detail15normal_iteratorINS9_10device_ptrIfEEEENSB_INSC_IiEEEESE_PlNS0_13ScanTileStateIiLb1EEE9is_targetNS0_8NullTypeEiNS2_19streaming_context_tIlLb1EEELS5_0EEEvT0_T1_T2_T3_T4_T5_T6_T7_iT8_NS1_7vsmem_tEE19static_temp_storage has been demoted
// _ZZN3cub18CUB_300001_SM_10006detail4scan16DeviceScanKernelINS2_10policy_hubIfffjN4cuda3std3__44plusIvEEE10Policy1000EN6thrust24THRUST_300001_SM_1000_NS6detail15normal_iteratorINSD_10device_ptrIfEEEESI_NS0_13ScanTileStateIfLb1EEES9_NS1_10InputValueIfPfEEjfLb0EfEEvT0_T1_T2_iT3_T4_T5_E12temp_storage has been demoted
// _ZZN3cub18CUB_300001_SM_10006detail4scan16DeviceScanKernelINS2_10policy_hubIfffmN4cuda3std3__44plusIvEEE10Policy1000EN6thrust24THRUST_300001_SM_1000_NS6detail15normal_iteratorINSD_10device_ptrIfEEEESI_NS0_13ScanTileStateIfLb1EEES9_NS1_10InputValueIfPfEEmfLb0EfEEvT0_T1_T2_iT3_T4_T5_E12temp_storage has been demoted
.global .align 1 .b8 _ZN34_INTERNAL_7a1c309f_4_k_cu_dfb42efc4cuda3std3__45__cpo5beginE[1];
.global .align 1 .b8 _ZN34_INTERNAL_7a1c309f_4_k_cu_dfb42efc4cuda3std3__45__cpo3endE[1];
.global .align 1 .b8 _ZN34_INTERNAL_7a1c309f_4_k_cu_dfb42efc4cuda3std3__45__cpo6cbeginE[1];
.global .align 1 .b8 _ZN34_INTERNAL_7a1c309f_4_k_cu_dfb42efc4cuda3std3__45__cpo4cendE[1];
.global .align 1 .b8 _ZN34_INTERNAL_7a1c309f_4_k_cu_dfb42efc4cuda3std3__45__cpo6rbeginE[1];
.global .align 1 .b8 _ZN34_INTERNAL_7a1c309f_4_k_cu_dfb42efc4cuda3std3__45__cpo4rendE[1];
.global .align 1 .b8 _ZN34_INTERNAL_7a1c309f_4_k_cu_dfb42efc4cuda3std3__45__cpo7crbeginE[1];
.global .align 1 .b8 _ZN34_INTERNAL_7a1c309f_4_k_cu_dfb42efc4cuda3std3__45__cpo5crendE[1];
.global .align 1 .b8 _ZN34_INTERNAL_7a1c309f_4_k_cu_dfb42efc4cuda3std3__436_GLOBAL__N__7a1c309f_4_k_cu_dfb42efc6ignoreE[1];
.global .align 1 .b8 _ZN34_INTERNAL_7a1c309f_4_k_cu_dfb42efc4cuda3std3__419piecewise_constructE[1];
.global .align 1 .b8 _ZN34_INTERNAL_7a1c309f_4_k_cu_dfb42efc4cuda3std3__48in_placeE[1];
.global .align 1 .b8 _ZN34_INTERNAL_7a1c309f_4_k_cu_dfb42efc4cuda3std3__420unreachable_sentinelE[1];
.global .align 1 .b8 _ZN34_INTERNAL_7a1c309f_4_k_cu_dfb42efc4cuda3std3__47nulloptE[1];
.global .align 1 .b8 _ZN34_INTERNAL_7a1c309f_4_k_cu_dfb42efc4cuda3std3__48unexpectE[1];
.global .align 1 .b8 _ZN34_INTERNAL_7a1c309f_4_k_cu_dfb42efc4cuda3std6ranges3__45__cpo4swapE[1];
.global .align 1 .b8 _ZN34_INTERNAL_7a1c309f_4_k_cu_dfb42efc4cuda3std6ranges3__45__cpo9iter_moveE[1];
.global .align 1 .b8 _ZN34_INTERNAL_7a1c309f_4_k_cu_dfb42efc4cuda3std6ranges3__45__cpo5beginE[1];
.global .align 1 .b8 _ZN34_INTERNAL_7a1c309f_4_k_cu_dfb42efc4cuda3std6ranges3__45__cpo3endE[1];
.global .align 1 .b8 _ZN34_INTERNAL_7a1c309f_4_k_cu_dfb42efc4cuda3std6ranges3__45__cpo6cbeginE[1];
.global .align 1 .b8 _ZN34_INTERNAL_7a1c309f_4_k_cu_dfb42efc4cuda3std6ranges3__45__cpo4cendE[1];
.global .align 1 .b8 _ZN34_INTERNAL_7a1c309f_4_k_cu_dfb42efc4cuda3std6ranges3__45__cpo7advanceE[1];
.global .align 1 .b8 _ZN34_INTERNAL_7a1c309f_4_k_cu_dfb42efc4cuda3std6ranges3__45__cpo9iter_swapE[1];
.global .align 1 .b8 _ZN34_INTERNAL_7a1c309f_4_k_cu_dfb42efc4cuda3std6ranges3__45__cpo4nextE[1];
.global .align 1 .b8 _ZN34_INTERNAL_7a1c309f_4_k_cu_dfb42efc4cuda3std6ranges3__45__cpo4prevE[1];
.global .align 1 .b8 _ZN34_INTERNAL_7a1c309f_4_k_cu_dfb42efc4cuda3std6ranges3__45__cpo4dataE[1];
.global .align 1 .b8 _ZN34_INTERNAL_7a1c309f_4_k_cu_dfb42efc4cuda3std6ranges3__45__cpo5cdataE[1];
.global .align 1 .b8 _ZN34_INTERNAL_7a1c309f_4_k_cu_dfb42efc4cuda3std6ranges3__45__cpo4sizeE[1];
.global .align 1 .b8 _ZN34_INTERNAL_7a1c309f_4_k_cu_dfb42efc4cuda3std6ranges3__45__cpo5ssizeE[1];
.global .align 1 .b8 _ZN34_INTERNAL_7a1c309f_4_k_cu_dfb42efc4cuda3std6ranges3__45__cpo8distanceE[1];
.global .align 1 .b8 _ZN34_INTERNAL_7a1c309f_4_k_cu_dfb42efc6thrust24THRUST_300001_SM_1000_NS8cuda_cub3parE[1];
.global .align 1 .b8 _ZN34_INTERNAL_7a1c309f_4_k_cu_dfb42efc6thrust24THRUST_300001_SM_1000_NS8cuda_cub10par_nosyncE[1];
.global .align 1 .b8 _ZN34_INTERNAL_7a1c309f_4_k_cu_dfb42efc6thrust24THRUST_300001_SM_1000_NS6system6detail10sequential3seqE[1];
.global .align 1 .b8 _ZN34_INTERNAL_7a1c309f_4_k_cu_dfb42efc6thrust24THRUST_300001_SM_1000_NS6system3cpp3parE[1];
.global .align 1 .b8 _ZN34_INTERNAL_7a1c309f_4_k_cu_dfb42efc6thrust24THRUST_300001_SM_1000_NS12placeholders2_1E[1];
.global .align 1 .b8 _ZN34_INTERNAL_7a1c309f_4_k_cu_dfb42efc6thrust24THRUST_300001_SM_1000_NS12placeholders2_2E[1];
.global .align 1 .b8 _ZN34_INTERNAL_7a1c309f_4_k_cu_dfb42efc6thrust24THRUST_300001_SM_1000_NS12placeholders2_3E[1];
.global .align 1 .b8 _ZN34_INTERNAL_7a1c309f_4_k_cu_dfb42efc6thrust24THRUST_300001_SM_1000_NS12placeholders2_4E[1];
.global .align 1 .b8 _ZN34_INTERNAL_7a1c309f_4_k_cu_dfb42efc6thrust24THRUST_300001_SM_1000_NS12placeholders2_5E[1];
.global .align 1 .b8 _ZN34_INTERNAL_7a1c309f_4_k_cu_dfb42efc6thrust24THRUST_300001_SM_1000_NS12placeholders2_6E[1];
.global .align 1 .b8 _ZN34_INTERNAL_7a1c309f_4_k_cu_dfb42efc6thrust24THRUST_300001_SM_1000_NS12placeholders2_7E[1];
.global .align 1 .b8 _ZN34_INTERNAL_7a1c309f_4_k_cu_dfb42efc6thrust24THRUST_300001_SM_1000_NS12placeholders2_8E[1];
.global .align 1 .b8 _ZN34_INTERNAL_7a1c309f_4_k_cu_dfb42efc6thrust24THRUST_300001_SM_1000_NS12placeholders2_9E[1];
.global .align 1 .b8 _ZN34_INTERNAL_7a1c309f_4_k_cu_dfb42efc6thrust24THRUST_300001_SM_1000_NS12placeholders3_10E[1];
.global .align 1 .b8 _ZN34_INTERNAL_7a1c309f_4_k_cu_dfb42efc6thrust24THRUST_300001_SM_1000_NS3seqE[1];
.global .align 1 .b8 _ZN34_INTERNAL_7a1c309f_4_k_cu_dfb42efc6thrust24THRUST_300001_SM_1000_NS6deviceE[1];
.extern .shared .align 16 .b8 _ZN6thrust24THRUST_300001_SM_1000_NS8cuda_cub4core6detail5shmemE[];

.visible .entry _Z13mapping_floatPiPfS0_i(
	.param .u64 .ptr .align 1 _Z13mapping_floatPiPfS0_i_param_0,
	.param .u64 .ptr .align 1 _Z13mapping_floatPiPfS0_i_param_1,
	.param .u64 .ptr .align 1 _Z13mapping_floatPiPfS0_i_param_2,
	.param .u32 _Z13mapping_floatPiPfS0_i_param_3
)
{
	.reg .pred 	%p<2>;
	.reg .b32 	%r<7>;
	.reg .b32 	%f<2>;
	.reg .b64 	%rd<12>;

	ld.param.u64 	%rd1, [_Z13mapping_floatPiPfS0_i_param_0];
	ld.param.u64 	%rd2, [_Z13mapping_floatPiPfS0_i_param_1];
	ld.param.u64 	%rd3, [_Z13mapping_floatPiPfS0_i_param_2];
	ld.param.u32 	%r2, [_Z13mapping_floatPiPfS0_i_param_3];
	mov.u32 	%r3, %tid.x;
	mov.u32 	%r4, %ctaid.x;
	mov.u32 	%r5, %ntid.x;
	mad.lo.s32 	%r1, %r4, %r5, %r3;
	setp.ge.s32 	%p1, %r1, %r2;
	@%p1 bra 	$L__BB0_2;
	cvta.to.global.u64 	%rd4, %rd1;
	cvta.to.global.u64 	%rd5, %rd2;
	cvta.to.global.u64 	%rd6, %rd3;
	mul.wide.s32 	%rd7, %r1, 4;
	add.s64 	%rd8, %rd4, %rd7;
	ld.global.u32 	%r6, [%rd8];
	mul.wide.s32 	%rd9, %r6, 4;
	add.s64 	%rd10, %rd5, %rd9;
	ld.global.f32 	%f1, [%rd10];
	add.s64 	%rd11, %rd6, %rd7;
	st.global.f32 	[%rd11], %f1;
$L__BB0_2:
	ret;

}
	// .globl	_Z11mapping_intPiS_S_i
.visible .entry _Z11mapping_intPiS_S_i(
	.param .u64 .ptr .align 1 _Z11mapping_intPiS_S_i_param_0,
	.param .u64 .ptr .align 1 _Z11mapping_intPiS_S_i_param_1,
	.param .u64 .ptr .align 1 _Z11mapping_intPiS_S_i_param_2,
	.param .u32 _Z11mapping_intPiS_S_i_param_3
)
{
	.reg .pred 	%p<2>;
	.reg .b32 	%r<8>;
	.reg .b64 	%rd<12>;

	ld.param.u64 	%rd1, [_Z11mapping_intPiS_S_i_param_0];
	ld.param.u64 	%rd2, [_Z11mapping_intPiS_S_i_param_1];
	ld.param.u64 	%rd3, [_Z11mapping_intPiS_S_i_param_2];
	ld.param.u32 	%r2, [_Z11mapping_intPiS_S_i_param_3];
	mov.u32 	%r3, %tid.x;
	mov.u32 	%r4, %ctaid.x;
	mov.u32 	%r5, %ntid.x;
	mad.lo.s32 	%r1, %r4, %r5, %r3;
	setp.ge.s32 	%p1, %r1, %r2;
	@%p1 bra 	$L__BB1_2;
	cvta.to.global.u64 	%rd4, %rd1;
	cvta.to.global.u64 	%rd5, %rd2;
	cvta.to.global.u64 	%rd6, %rd3;
	mul.wide.s32 	%rd7, %r1, 4;
	add.s64 	%rd8, %rd4, %rd7;
	ld.global.u32 	%r6, [%rd8];
	mul.wide.s32 	%rd9, %r6, 4;
	add.s64 	%rd10, %rd5, %rd9;
	ld.global.u32 	%r7, [%rd10];
	add.s64 	%rd11, %rd6, %rd7;
	st.global.u32 	[%rd11], %r7;
$L__BB1_2:
	ret;

}
	// .globl	_ZN6thrust24THRUST_300001_SM_1000_NS8cuda_cub4core6detail13_kernel_agentINS1_8__reduce11ReduceAgentINS0_12zip_iteratorIN4cuda3std3__45tupleIJNS0_6detail15normal_iteratorINS0_10device_ptrIfEEEENS0_17counting_iteratorIlNS0_11use_defaultESI_SI_EEEEEEEPNSB_IJflEEESM_iNS1_9__extrema9arg_min_fIflNSA_4lessIfEEEEEEJSL_SN_iSS_EEEvDpT0_
.visible .entry _ZN6thrust24THRUST_300001_SM_1000_NS8cuda_cub4core6detail13_kernel_agentINS1_8__reduce11ReduceAgentINS0_12zip_iteratorIN4cuda3std3__45tupleIJNS0_6detail15normal_iteratorINS0_10device_ptrIfEEEENS0_17counting_iteratorIlNS0_11use_defaultESI_SI_EEEEEEEPNSB_IJflEEESM_iNS1_9__extrema9arg_min_fIflNSA_4lessIfEEEEEEJSL_SN_iSS_EEEvDpT0_(
	.param .align 8 .b8 _ZN6thrust24THRUST_300001_SM_1000_NS8cuda_cub4core6detail13_kernel_agentINS1_8__reduce11ReduceAgentINS0_12zip_iteratorIN4cuda3std3__45tupleIJNS0_6detail15normal_iteratorINS0_10device_ptrIfEEEENS0_17counting_iteratorIlNS0_11use_defaultESI_SI_EEEEEEEPNSB_IJflEEESM_iNS1_9__extrema9arg_min_fIflNSA_4lessIfEEEEEEJSL_SN_iSS_EEEvDpT0__param_0[16],
	.param .u64 .ptr .align 1 _ZN6thrust24THRUST_300001_SM_1000_NS8cuda_cub4core6detail13_kernel_agentINS1_8__reduce11ReduceAgentINS0_12zip_iteratorIN4cuda3std3__45tupleIJNS0_6detail15normal_iteratorINS0_10device_ptrIfEEEENS0_17counting_iteratorIlNS0_11use_defaultESI_SI_EEEEEEEPNSB_IJflEEESM_iNS1_9__extrema9arg_min_fIflNSA_4lessIfEEEEEEJSL_SN_iSS_EEEvDpT0__param_1,
	.param .u32 _ZN6thrust24THRUST_300001_SM_1000_NS8cuda_cub4core6detail13_kernel_agentINS1_8__reduce11ReduceAgentINS0_12zip_iteratorIN4cuda3std3__45tupleIJNS0_6detail15normal_iteratorINS0_10device_ptrIfEEEENS0_17counting_iteratorIlNS0_11use_defaultESI_SI_EEEEEEEPNSB_IJflEEESM_iNS1_9__extrema9arg_min_fIflNSA_4lessIfEEEEEEJSL_SN_iSS_EEEvDpT0__param_2,
	.param .align 1 .b8 _ZN6thrust24THRUST_300001_SM_1000_NS8cuda_cub4core6detail13_kernel_agentINS1_8__reduce11ReduceAgentINS0_12zip_iteratorIN4cuda3std3__45tupleIJNS0_6detail15normal_iteratorINS0_10device_ptrIfEEEENS0_17counting_iteratorIlNS0_11use_defaultESI_SI_EEEEEEEPNSB_IJflEEESM_iNS1_9__extrema9arg_min_fIflNSA_4lessIfEEEEEEJSL_SN_iSS_EEEvDpT0__param_3[1]
)
.maxntid 256
{
	.reg .pred 	%p<223>;
	.reg .b32 	%r<400>;
	.reg .b32 	%f<243>;
	.reg .b64 	%rd<306>;

	ld.param.u64 	%rd198, [_ZN6thrust24THRUST_300001_SM_1000_NS8cuda_cub4core6detail13_kernel_agentINS1_8__reduce11ReduceAgentINS0_12zip_iteratorIN4cuda3std3__45tupleIJNS0_6detail15normal_iteratorINS0_10device_ptrIfEEEENS0_17counting_iteratorIlNS0_11use_defaultESI_SI_EEEEEEEPNSB_IJflEEESM_iNS1_9__extrema9arg_min_fIflNSA_4lessIfEEEEEEJSL_SN_iSS_EEEvDpT0__param_0+8];
	ld.param.u64 	%rd197, [_ZN6thrust24THRUST_300001_SM_1000_NS8cuda_cub4core6detail13_kernel_agentINS1_8__reduce11ReduceAgentINS0_12zip_iteratorIN4cuda3std3__45tupleIJNS0_6detail15normal_iteratorINS0_10device_ptrIfEEEENS0_17counting_iteratorIlNS0_11use_defaultESI_SI_EEEEEEEPNSB_IJflEEESM_iNS1_9__extrema9arg_min_fIflNSA_4lessIfEEEEEEJSL_SN_iSS_EEEvDpT0__param_0];
	ld.param.u32 	%r36, [_ZN6thrust24THRUST_300001_SM_1000_NS8cuda_cub4core6detail13_kernel_agentINS1_8__reduce11ReduceAgentINS0_12zip_iteratorIN4cuda3std3__45tupleIJNS0_6detail15normal_iteratorINS0_10device_ptrIfEEEENS0_17counting_iteratorIlNS0_11use_defaultESI_SI_EEEEEEEPNSB_IJflEEESM_iNS1_9__extrema9arg_min_fIflNSA_4lessIfEEEEEEJSL_SN_iSS_EEEvDpT0__param_2];
	setp.eq.s32 	%p1, %r36, 0;
	@%p1 bra 	$L__BB2_200;
	cvta.to.global.u64 	%rd1, %rd197;
	setp.gt.s32 	%p2, %r36, 1279;
	@%p2 bra 	$L__BB2_112;
	mov.u32 	%r1, %tid.x;
	setp.ge.s32 	%p96, %r1, %r36;
	mov.f32 	%f188, 0f00000000;
	mov.b64 	%rd246, 0;
	mov.u32 	%r391, %r1;
	@%p96 bra 	$L__BB2_4;
	cvt.u64.u32 	%rd222, %r1;
	mul.wide.u32 	%rd223, %r1, 4;
	add.s64 	%rd224, %rd1, %rd223;
	add.s64 	%rd246, %rd198, %rd222;
	ld.global.f32 	%f188, [%rd224];
	add.s32 	%r391, %r1, 256;
$L__BB2_4:
	setp.ge.s32 	%p97, %r391, %r36;
	@%p97 bra 	$L__BB2_26;
	not.b32 	%r160, %r391;
	add.s32 	%r4, %r36, %r160;
	and.b32  	%r161, %r4, 768;
	setp.eq.s32 	%p98, %r161, 768;
	@%p98 bra 	$L__BB2_11;
	cvt.u64.u32 	%rd226, %r391;
	add.s64 	%rd237, %rd198, %rd226;
	mul.wide.u32 	%rd227, %r391, 4;
	add.s64 	%rd236, %rd1, %rd227;
	shr.u32 	%r162, %r4, 8;
	add.s32 	%r163, %r162, 1;
	and.b32  	%r164, %r163, 3;
	neg.s32 	%r389, %r164;
$L__BB2_7:
	.pragma "nounroll";
	mov.u64 	%rd9, %rd246;
	mov.f32 	%f3, %f188;
	ld.global.f32 	%f4, [%rd236];
	setp.lt.f32 	%p99, %f3, %f4;
	@%p99 bra 	$L__BB2_10;
	setp.lt.f32 	%p100, %f4, %f3;
	mov.u64 	%rd246, %rd237;
	mov.f32 	%f188, %f4;
	@%p100 bra 	$L__BB2_10;
	setp.lt.s64 	%p101, %rd9, %rd237;
	min.s64 	%rd246, %rd9, %rd237;
	selp.f32 	%f188, %f3, %f4, %p101;
$L__BB2_10:
	add.s32 	%r391, %r391, 256;
	add.s64 	%rd237, %rd237, 256;
	add.s64 	%rd236, %rd236, 1024;
	add.s32 	%r389, %r389, 1;
	setp.ne.s32 	%p102, %r389, 0;
	@%p102 bra 	$L__BB2_7;
$L__BB2_11:
	setp.lt.u32 	%p103, %r4, 768;
	@%p103 bra 	$L__BB2_26;
	add.s32 	%r392, %r391, 512;
$L__BB2_13:
	mov.u32 	%r12, %r392;
	add.s32 	%r165, %r12, -512;
	cvt.s64.s32 	%rd228, %r165;
	mul.wide.s32 	%rd229, %r165, 4;
	add.s64 	%rd17, %rd1, %rd229;
	add.s64 	%rd18, %rd198, %rd228;
	ld.global.f32 	%f10, [%rd17];
	setp.lt.f32 	%p104, %f188, %f10;
	mov.u64 	%rd243, %rd246;
	mov.f32 	%f185, %f188;
	@%p104 bra 	$L__BB2_16;
	setp.lt.f32 	%p105, %f10, %f188;
	mov.u64 	%rd243, %rd18;
	mov.f32 	%f185, %f10;
	@%p105 bra 	$L__BB2_16;
	setp.lt.s64 	%p106, %rd246, %rd18;
	min.s64 	%rd243, %rd246, %rd18;
	selp.f32 	%f185, %f188, %f10, %p106;
$L__BB2_16:
	add.s32 	%r166, %r12, -256;
	cvt.s64.s32 	%rd230, %r166;
	add.s64 	%rd21, %rd198, %rd230;
	ld.global.f32 	%f13, [%rd17+1024];
	setp.lt.f32 	%p107, %f185, %f13;
	mov.u64 	%rd244, %rd243;
	mov.f32 	%f186, %f185;
	@%p107 bra 	$L__BB2_19;
	setp.lt.f32 	%p108, %f13, %f185;
	mov.u64 	%rd244, %rd21;
	mov.f32 	%f186, %f13;
	@%p108 bra 	$L__BB2_19;
	setp.lt.s64 	%p109, %rd243, %rd21;
	min.s64 	%rd244, %rd243, %rd21;
	selp.f32 	%f186, %f185, %f13, %p109;
$L__BB2_19:
	cvt.s64.s32 	%rd231, %r12;
	add.s64 	%rd24, %rd198, %rd231;
	ld.global.f32 	%f16, [%rd17+2048];
	setp.lt.f32 	%p110, %f186, %f16;
	mov.u64 	%rd245, %rd244;
	mov.f32 	%f187, %f186;
	@%p110 bra 	$L__BB2_22;
	setp.lt.f32 	%p111, %f16, %f186;
	mov.u64 	%rd245, %rd24;
	mov.f32 	%f187, %f16;
	@%p111 bra 	$L__BB2_22;
	setp.lt.s64 	%p112, %rd244, %rd24;
	min.s64 	%rd245, %rd244, %rd24;
	selp.f32 	%f187, %f186, %f16, %p112;
$L__BB2_22:
	add.s32 	%r167, %r12, 256;
	cvt.s64.s32 	%rd232, %r167;
	add.s64 	%rd27, %rd198, %rd232;
	ld.global.f32 	%f19, [%rd17+3072];
	setp.lt.f32 	%p113, %f187, %f19;
	mov.u64 	%rd246, %rd245;
	mov.f32 	%f188, %f187;
	@%p113 bra 	$L__BB2_25;
	setp.lt.f32 	%p114, %f19, %f187;
	mov.u64 	%rd246, %rd27;
	mov.f32 	%f188, %f19;
	@%p114 bra 	$L__BB2_25;
	setp.lt.s64 	%p115, %rd245, %rd27;
	min.s64 	%rd246, %rd245, %rd27;
	selp.f32 	%f188, %f187, %f19, %p115;
$L__BB2_25:
	add.s32 	%r392, %r12, 1024;
	add.s32 	%r168, %r12, 512;
	setp.lt.s32 	%p116, %r168, %r36;
	@%p116 bra 	$L__BB2_13;
$L__BB2_26:
	setp.lt.s32 	%p117, %r36, 256;
	@%p117 bra 	$L__BB2_66;
	// begin inline asm
	mov.u32 %r282, %laneid;
	// end inline asm
	mov.b32 	%r284, %f188;
	mov.b32 	%r300, 1;
	mov.b32 	%r301, 31;
	mov.b32 	%r302, -1;
	// begin inline asm
	shfl.sync.down.b32 %r283, %r284, %r300, %r301, %r302;
	// end inline asm
	mov.b32 	%f23, %r283;
	// begin inline asm
	shfl.sync.down.b32 %r288, %r289, %r300, %r301, %r302;
	// end inline asm
	mov.b64 	{%r294, %r299}, %rd246;
	// begin inline asm
	shfl.sync.down.b32 %r293, %r294, %r300, %r301, %r302;
	// end inline asm
	// begin inline asm
	shfl.sync.down.b32 %r298, %r299, %r300, %r301, %r302;
	// end inline asm
	mov.b64 	%rd31, {%r293, %r298};
	setp.gt.s32 	%p174, %r282, 30;
	setp.lt.f32 	%p175, %f188, %f23;
	or.pred  	%p176, %p174, %p175;
	mov.u64 	%rd248, %rd246;
	mov.f32 	%f190, %f188;
	@%p176 bra 	$L__BB2_30;
	setp.gt.f32 	%p177, %f188, %f23;
	mov.u64 	%rd248, %rd31;
	mov.f32 	%f190, %f23;
	@%p177 bra 	$L__BB2_30;
	setp.lt.s64 	%p178, %rd246, %rd31;
	min.s64 	%rd248, %rd246, %rd31;
	selp.f32 	%f190, %f188, %f23, %p178;
$L__BB2_30:
	mov.b32 	%r304, %f190;
	mov.b32 	%r320, 2;
	mov.b32 	%r321, 31;
	mov.b32 	%r322, -1;
	// begin inline asm
	shfl.sync.down.b32 %r303, %r304, %r320, %r321, %r322;
	// end inline asm
	mov.b32 	%f26, %r303;
	// begin inline asm
	shfl.sync.down.b32 %r308, %r309, %r320, %r321, %r322;
	// end inline asm
	mov.b64 	{%r314, %r319}, %rd248;
	// begin inline asm
	shfl.sync.down.b32 %r313, %r314, %r320, %r321, %r322;
	// end inline asm
	// begin inline asm
	shfl.sync.down.b32 %r318, %r319, %r320, %r321, %r322;
	// end inline asm
	mov.b64 	%rd34, {%r313, %r318};
	setp.gt.s32 	%p179, %r282, 29;
	setp.lt.f32 	%p180, %f190, %f26;
	or.pred  	%p181, %p179, %p180;
	mov.u64 	%rd249, %rd248;
	mov.f32 	%f191, %f190;
	@%p181 bra 	$L__BB2_33;
	setp.gt.f32 	%p182, %f190, %f26;
	mov.u64 	%rd249, %rd34;
	mov.f32 	%f191, %f26;
	@%p182 bra 	$L__BB2_33;
	setp.lt.s64 	%p183, %rd248, %rd34;
	min.s64 	%rd249, %rd248, %rd34;
	selp.f32 	%f191, %f190, %f26, %p183;
$L__BB2_33:
	mov.b32 	%r324, %f191;
	mov.b32 	%r340, 4;
	mov.b32 	%r341, 31;
	mov.b32 	%r342, -1;
	// begin inline asm
	shfl.sync.down.b32 %r323, %r324, %r340, %r341, %r342;
	// end inline asm
	mov.b32 	%f29, %r323;
	// begin inline asm
	shfl.sync.down.b32 %r328, %r329, %r340, %r341, %r342;
	// end inline asm
	mov.b64 	{%r334, %r339}, %rd249;
	// begin inline asm
	shfl.sync.down.b32 %r333, %r334, %r340, %r341, %r342;
	// end inline asm
	// begin inline asm
	shfl.sync.down.b32 %r338, %r339, %r340, %r341, %r342;
	// end inline asm
	mov.b64 	%rd37, {%r333, %r338};
	setp.gt.s32 	%p184, %r282, 27;
	setp.lt.f32 	%p185, %f191, %f29;
	or.pred  	%p186, %p184, %p185;
	mov.u64 	%rd250, %rd249;
	mov.f32 	%f192, %f191;
	@%p186 bra 	$L__BB2_36;
	setp.gt.f32 	%p187, %f191, %f29;
	mov.u64 	%rd250, %rd37;
	mov.f32 	%f192, %f29;
	@%p187 bra 	$L__BB2_36;
	setp.lt.s64 	%p188, %rd249, %rd37;
	min.s64 	%rd250, %rd249, %rd37;
	selp.f32 	%f192, %f191, %f29, %p188;
$L__BB2_36:
	mov.b32 	%r344, %f192;
	mov.b32 	%r360, 8;
	mov.b32 	%r361, 31;
	mov.b32 	%r362, -1;
	// begin inline asm
	shfl.sync.down.b32 %r343, %r344, %r360, %r361, %r362;
	// end inline asm
	mov.b32 	%f32, %r343;
	// begin inline asm
	shfl.sync.down.b32 %r348, %r349, %r360, %r361, %r362;
	// end inline asm
	mov.b64 	{%r354, %r359}, %rd250;
	// begin inline asm
	shfl.sync.down.b32 %r353, %r354, %r360, %r361, %r362;
	// end inline asm
	// begin inline asm
	shfl.sync.down.b32 %r358, %r359, %r360, %r361, %r362;
	// end inline asm
	mov.b64 	%rd40, {%r353, %r358};
	setp.gt.s32 	%p189, %r282, 23;
	setp.lt.f32 	%p190, %f192, %f32;
	or.pred  	%p191, %p189, %p190;
	mov.u64 	%rd251, %rd250;
	mov.f32 	%f193, %f192;
	@%p191 bra 	$L__BB2_39;
	setp.gt.f32 	%p192, %f192, %f32;
	mov.u64 	%rd251, %rd40;
	mov.f32 	%f193, %f32;
	@%p192 bra 	$L__BB2_39;
	setp.lt.s64 	%p193, %rd250, %rd40;
	min.s64 	%rd251, %rd250, %rd40;
	selp.f32 	%f193, %f192, %f32, %p193;
$L__BB2_39:
	mov.b32 	%r364, %f193;
	mov.b32 	%r380, 16;
	mov.b32 	%r381, 31;
	mov.b32 	%r382, -1;
	// begin inline asm
	shfl.sync.down.b32 %r363, %r364, %r380, %r381, %r382;
	// end inline asm
	mov.b32 	%f35, %r363;
	// begin inline asm
	shfl.sync.down.b32 %r368, %r369, %r380, %r381, %r382;
	// end inline asm
	mov.b64 	{%r374, %r379}, %rd251;
	// begin inline asm
	shfl.sync.down.b32 %r373, %r374, %r380, %r381, %r382;
	// end inline asm
	// begin inline asm
	shfl.sync.down.b32 %r378, %r379, %r380, %r381, %r382;
	// end inline asm
	mov.b64 	%rd43, {%r373, %r378};
	setp.gt.s32 	%p194, %r282, 15;
	setp.lt.f32 	%p195, %f193, %f35;
	or.pred  	%p196, %p194, %p195;
	mov.u64 	%rd305, %rd251;
	mov.f32 	%f242, %f193;
	@%p196 bra 	$L__BB2_42;
	setp.gt.f32 	%p197, %f193, %f35;
	mov.u64 	%rd305, %rd43;
	mov.f32 	%f242, %f35;
	@%p197 bra 	$L__BB2_42;
	setp.lt.s64 	%p198, %rd251, %rd43;
	min.s64 	%rd305, %rd251, %rd43;
	selp.f32 	%f242, %f193, %f35, %p198;
$L__BB2_42:
	setp.ne.s32 	%p199, %r282, 0;
	@%p199 bra 	$L__BB2_44;
	shr.u32 	%r383, %r1, 1;
	and.b32  	%r384, %r383, 496;
	mov.u32 	%r385, _ZN6thrust24THRUST_300001_SM_1000_NS8cuda_cub4core6detail5shmemE;
	add.s32 	%r386, %r385, %r384;
	st.shared.f32 	[%r386+8], %f242;
	st.shared.u64 	[%r386+16], %rd305;
$L__BB2_44:
	bar.sync 	0;
	setp.ne.s32 	%p200, %r1, 0;
	@%p200 bra 	$L__BB2_198;
	ld.shared.f32 	%f38, [_ZN6thrust24THRUST_300001_SM_1000_NS8cuda_cub4core6detail5shmemE+24];
	ld.shared.u64 	%rd46, [_ZN6thrust24THRUST_300001_SM_1000_NS8cuda_cub4core6detail5shmemE+32];
	setp.lt.f32 	%p201, %f242, %f38;
	mov.u64 	%rd253, %rd305;
	mov.f32 	%f195, %f242;
	@%p201 bra 	$L__BB2_48;
	setp.lt.f32 	%p202, %f38, %f242;
	mov.u64 	%rd253, %rd46;
	mov.f32 	%f195, %f38;
	@%p202 bra 	$L__BB2_48;
	setp.lt.s64 	%p203, %rd305, %rd46;
	min.s64 	%rd253, %rd305, %rd46;
	selp.f32 	%f195, %f242, %f38, %p203;
$L__BB2_48:
	ld.shared.f32 	%f41, [_ZN6thrust24THRUST_300001_SM_1000_NS8cuda_cub4core6detail5shmemE+40];
	ld.shared.u64 	%rd49, [_ZN6thrust24THRUST_300001_SM_1000_NS8cuda_cub4core6detail5shmemE+48];
	setp.lt.f32 	%p204, %f195, %f41;
	mov.u64 	%rd254, %rd253;
	mov.f32 	%f196, %f195;
	@%p204 bra 	$L__BB2_51;
	setp.lt.f32 	%p205, %f41, %f195;
	mov.u64 	%rd254, %rd49;
	mov.f32 	%f196, %f41;
	@%p205 bra 	$L__BB2_51;
	setp.lt.s64 	%p206, %rd253, %rd49;
	min.s64 	%rd254, %rd253, %rd49;
	selp.f32 	%f196, %f195, %f41, %p206;
$L__BB2_51:
	ld.shared.f32 	%f44, [_ZN6thrust24THRUST_300001_SM_1000_NS8cuda_cub4core6detail5shmemE+56];
	ld.shared.u64 	%rd52, [_ZN6thrust24THRUST_300001_SM_1000_NS8cuda_cub4core6detail5shmemE+64];
	setp.lt.f32 	%p207, %f196, %f44;
	mov.u64 	%rd255, %rd254;
	mov.f32 	%f197, %f196;
	@%p207 bra 	$L__BB2_54;
	setp.lt.f32 	%p208, %f44, %f196;
	mov.u64 	%rd255, %rd52;
	mov.f32 	%f197, %f44;
	@%p208 bra 	$L__BB2_54;
	setp.lt.s64 	%p209, %rd254, %rd52;
	min.s64 	%rd255, %rd254, %rd52;
	selp.f32 	%f197, %f196, %f44, %p209;
$L__BB2_54:
	ld.shared.f32 	%f47, [_ZN6thrust24THRUST_300001_SM_1000_NS8cuda_cub4core6detail5shmemE+72];
	ld.shared.u64 	%rd55, [_ZN6thrust24THRUST_300001_SM_1000_NS8cuda_cub4core6detail5shmemE+80];
	setp.lt.f32 	%p210, %f197, %f47;
	mov.u64 	%rd256, %rd255;
	mov.f32 	%f198, %f197;
	@%p210 bra 	$L__BB2_57;
	setp.lt.f32 	%p211, %f47, %f197;
	mov.u64 	%rd256, %rd55;
	mov.f32 	%f198, %f47;
	@%p211 bra 	$L__BB2_57;
	setp.lt.s64 	%p212, %rd255, %rd55;
	min.s64 	%rd256, %rd255, %rd55;
	selp.f32 	%f198, %f197, %f47, %p212;
$L__BB2_57:
	ld.shared.f32 	%f50, [_ZN6thrust24THRUST_300001_SM_1000_NS8cuda_cub4core6detail5shmemE+88];
	ld.shared.u64 	%rd58, [_ZN6thrust24THRUST_300001_SM_1000_NS8cuda_cub4core6detail5shmemE+96];
	setp.lt.f32 	%p213, %f198, %f50;
	mov.u64 	%rd257, %rd256;
	mov.f32 	%f199, %f198;
	@%p213 bra 	$L__BB2_60;
	setp.lt.f32 	%p214, %f50, %f198;
	mov.u64 	%rd257, %rd58;
	mov.f32 	%f199, %f50;
	@%p214 bra 	$L__BB2_60;
	setp.lt.s64 	%p215, %rd256, %rd58;
	min.s64 	%rd257, %rd256, %rd58;
	selp.f32 	%f199, %f198, %f50, %p215;
$L__BB2_60:
	ld.shared.f32 	%f53, [_ZN6thrust24THRUST_300001_SM_1000_NS8cuda_cub4core6detail5shmemE+104];
	ld.shared.u64 	%rd61, [_ZN6thrust24THRUST_300001_SM_1000_NS8cuda_cub4core6detail5shmemE+112];
	setp.lt.f32 	%p216, %f199, %f53;
	mov.u64 	%rd258, %rd257;
	mov.f32 	%f200, %f199;
	@%p216 bra 	$L__BB2_63;
	setp.lt.f32 	%p217, %f53, %f199;
	mov.u64 	%rd258, %rd61;
	mov.f32 	%f200, %f53;
	@%p217 bra 	$L__BB2_63;
	setp.lt.s64 	%p218, %rd257, %rd61;
	min.s64 	%rd258, %rd257, %rd61;
	selp.f32 	%f200, %f199, %f53, %p218;
$L__BB2_63:
	ld.shared.f32 	%f56, [_ZN6thrust24THRUST_300001_SM_1000_NS8cuda_cub4core6detail5shmemE+120];
	ld.shared.u64 	%rd64, [_ZN6thrust24THRUST_300001_SM_1000_NS8cuda_cub4core6detail5shmemE+128];
	setp.lt.f32 	%p219, %f200, %f56;
	mov.f32 	%f242, %f200;
	mov.u64 	%rd305, %rd258;
	@%p219 bra 	$L__BB2_198;
	setp.lt.f32 	%p220, %f56, %f200;
	mov.f32 	%f242, %f56;
	mov.u64 	%rd305, %rd64;
	@%p220 bra 	$L__BB2_198;
	setp.lt.s64 	%p221, %rd258, %rd64;
	min.s64 	%rd305, %rd258, %rd64;
	selp.f32 	%f242, %f200, %f56, %p221;
	bra.uni 	$L__BB2_198;
$L__BB2_66:
	// begin inline asm
	mov.u32 %r169, %laneid;
	// end inline asm
	and.b32  	%r190, %r1, 992;
	add.s32 	%r191, %r190, 32;
	setp.gt.s32 	%p118, %r191, %r36;
	not.b32 	%r192, %r190;
	add.s32 	%r193, %r36, %r192;
	selp.b32 	%r188, %r193, 31, %p118;
	mov.b32 	%r171, %f188;
	mov.b32 	%r187, 1;
	mov.b32 	%r189, -1;
	// begin inline asm
	shfl.sync.down.b32 %r170, %r171, %r187, %r188, %r189;
	// end inline asm
	mov.b32 	%f58, %r170;
	// begin inline asm
	shfl.sync.down.b32 %r175, %r176, %r187, %r188, %r189;
	// end inline asm
	mov.b64 	{%r181, %r186}, %rd246;
	// begin inline asm
	shfl.sync.down.b32 %r180, %r181, %r187, %r188, %r189;
	// end inline asm
	// begin inline asm
	shfl.sync.down.b32 %r185, %r186, %r187, %r188, %r189;
	// end inline asm
	mov.b64 	%rd66, {%r180, %r185};
	setp.ge.s32 	%p119, %r169, %r188;
	setp.lt.f32 	%p120, %f188, %f58;
	or.pred  	%p121, %p119, %p120;
	mov.f32 	%f201, %f188;
	mov.u64 	%rd259, %rd246;
	@%p121 bra 	$L__BB2_69;
	setp.gt.f32 	%p122, %f188, %f58;
	mov.f32 	%f201, %f58;
	mov.u64 	%rd259, %rd66;
	@%p122 bra 	$L__BB2_69;
	setp.lt.s64 	%p123, %rd246, %rd66;
	selp.f32 	%f201, %f188, %f58, %p123;
	min.s64 	%rd259, %rd246, %rd66;
$L__BB2_69:
	mov.b32 	%r195, %f201;
	mov.b32 	%r211, 2;
	mov.b32 	%r213, -1;
	// begin inline asm
	shfl.sync.down.b32 %r194, %r195, %r211, %r188, %r213;
	// end inline asm
	mov.b32 	%f61, %r194;
	// begin inline asm
	shfl.sync.down.b32 %r199, %r200, %r211, %r188, %r213;
	// end inline asm
	mov.b64 	{%r205, %r210}, %rd259;
	// begin inline asm
	shfl.sync.down.b32 %r204, %r205, %r211, %r188, %r213;
	// end inline asm
	// begin inline asm
	shfl.sync.down.b32 %r209, %r210, %r211, %r188, %r213;
	// end inline asm
	mov.b64 	%rd69, {%r204, %r209};
	add.s32 	%r214, %r169, 2;
	setp.gt.s32 	%p124, %r214, %r188;
	setp.lt.f32 	%p125, %f201, %f61;
	or.pred  	%p126, %p124, %p125;
	mov.f32 	%f202, %f201;
	mov.u64 	%rd260, %rd259;
	@%p126 bra 	$L__BB2_72;
	setp.gt.f32 	%p127, %f201, %f61;
	mov.f32 	%f202, %f61;
	mov.u64 	%rd260, %rd69;
	@%p127 bra 	$L__BB2_72;
	setp.lt.s64 	%p128, %rd259, %rd69;
	selp.f32 	%f202, %f201, %f61, %p128;
	min.s64 	%rd260, %rd259, %rd69;
$L__BB2_72:
	mov.b32 	%r216, %f202;
	mov.b32 	%r232, 4;
	mov.b32 	%r234, -1;
	// begin inline asm
	shfl.sync.down.b32 %r215, %r216, %r232, %r188, %r234;
	// end inline asm
	mov.b32 	%f64, %r215;
	// begin inline asm
	shfl.sync.down.b32 %r220, %r221, %r232, %r188, %r234;
	// end inline asm
	mov.b64 	{%r226, %r231}, %rd260;
	// begin inline asm
	shfl.sync.down.b32 %r225, %r226, %r232, %r188, %r234;
	// end inline asm
	// begin inline asm
	shfl.sync.down.b32 %r230, %r231, %r232, %r188, %r234;
	// end inline asm
	mov.b64 	%rd72, {%r225, %r230};
	add.s32 	%r235, %r169, 4;
	setp.gt.s32 	%p129, %r235, %r188;
	setp.lt.f32 	%p130, %f202, %f64;
	or.pred  	%p131, %p129, %p130;
	mov.f32 	%f203, %f202;
	mov.u64 	%rd261, %rd260;
	@%p131 bra 	$L__BB2_75;
	setp.gt.f32 	%p132, %f202, %f64;
	mov.f32 	%f203, %f64;
	mov.u64 	%rd261, %rd72;
	@%p132 bra 	$L__BB2_75;
	setp.lt.s64 	%p133, %rd260, %rd72;
	selp.f32 	%f203, %f202, %f64, %p133;
	min.s64 	%rd261, %rd260, %rd72;
$L__BB2_75:
	mov.b32 	%r237, %f203;
	mov.b32 	%r253, 8;
	mov.b32 	%r255, -1;
	// begin inline asm
	shfl.sync.down.b32 %r236, %r237, %r253, %r188, %r255;
	// end inline asm
	mov.b32 	%f67, %r236;
	// begin inline asm
	shfl.sync.down.b32 %r241, %r242, %r253, %r188, %r255;
	// end inline asm
	mov.b64 	{%r247, %r252}, %rd261;
	// begin inline asm
	shfl.sync.down.b32 %r246, %r247, %r253, %r188, %r255;
	// end inline asm
	// begin inline asm
	shfl.sync.down.b32 %r251, %r252, %r253, %r188, %r255;
	// end inline asm
	mov.b64 	%rd75, {%r246, %r251};
	add.s32 	%r256, %r169, 8;
	setp.gt.s32 	%p134, %r256, %r188;
	setp.lt.f32 	%p135, %f203, %f67;
	or.pred  	%p136, %p134, %p135;
	mov.f32 	%f204, %f203;
	mov.u64 	%rd262, %rd261;
	@%p136 bra 	$L__BB2_78;
	setp.gt.f32 	%p137, %f203, %f67;
	mov.f32 	%f204, %f67;
	mov.u64 	%rd262, %rd75;
	@%p137 bra 	$L__BB2_78;
	setp.lt.s64 	%p138, %rd261, %rd75;
	selp.f32 	%f204, %f203, %f67, %p138;
	min.s64 	%rd262, %rd261, %rd75;
$L__BB2_78:
	mov.b32 	%r258, %f204;
	mov.b32 	%r274, 16;
	mov.b32 	%r276, -1;
	// begin inline asm
	shfl.sync.down.b32 %r257, %r258, %r274, %r188, %r276;
	// end inline asm
	mov.b32 	%f70, %r257;
	// begin inline asm
	shfl.sync.down.b32 %r262, %r263, %r274, %r188, %r276;
	// end inline asm
	mov.b64 	{%r268, %r273}, %rd262;
	// begin inline asm
	shfl.sync.down.b32 %r267, %r268, %r274, %r188, %r276;
	// end inline asm
	// begin inline asm
	shfl.sync.down.b32 %r272, %r273, %r274, %r188, %r276;
	// end inline asm
	mov.b64 	%rd78, {%r267, %r272};
	add.s32 	%r277, %r169, 16;
	setp.gt.s32 	%p139, %r277, %r188;
	setp.lt.f32 	%p140, %f204, %f70;
	or.pred  	%p141, %p139, %p140;
	mov.f32 	%f242, %f204;
	mov.u64 	%rd305, %rd262;
	@%p141 bra 	$L__BB2_81;
	setp.gt.f32 	%p142, %f204, %f70;
	mov.f32 	%f242, %f70;
	mov.u64 	%rd305, %rd78;
	@%p142 bra 	$L__BB2_81;
	setp.lt.s64 	%p143, %rd262, %rd78;
	selp.f32 	%f242, %f204, %f70, %p143;
	min.s64 	%rd305, %rd262, %rd78;
$L__BB2_81:
	setp.ne.s32 	%p144, %r169, 0;
	@%p144 bra 	$L__BB2_83;
	shr.u32 	%r278, %r1, 1;
	and.b32  	%r279, %r278, 496;
	mov.u32 	%r280, _ZN6thrust24THRUST_300001_SM_1000_NS8cuda_cub4core6detail5shmemE;
	add.s32 	%r281, %r280, %r279;
	st.shared.f32 	[%r281+8], %f242;
	st.shared.u64 	[%r281+16], %rd305;
$L__BB2_83:
	bar.sync 	0;
	setp.ne.s32 	%p145, %r1, 0;
	@%p145 bra 	$L__BB2_198;
	setp.lt.s32 	%p146, %r36, 33;
	mov.f32 	%f206, %f242;
	mov.u64 	%rd264, %rd305;
	@%p146 bra 	$L__BB2_88;
	ld.shared.f32 	%f73, [_ZN6thrust24THRUST_300001_SM_1000_NS8cuda_cub4core6detail5shmemE+24];
	ld.shared.u64 	%rd81, [_ZN6thrust24THRUST_300001_SM_1000_NS8cuda_cub4core6detail5shmemE+32];
	setp.lt.f32 	%p147, %f242, %f73;
	mov.f32 	%f206, %f242;
	mov.u64 	%rd264, %rd305;
	@%p147 bra 	$L__BB2_88;
	setp.lt.f32 	%p148, %f73, %f242;
	mov.f32 	%f206, %f73;
	mov.u64 	%rd264, %rd81;
	@%p148 bra 	$L__BB2_88;
	setp.lt.s64 	%p149, %rd305, %rd81;
	selp.f32 	%f206, %f242, %f73, %p149;
	min.s64 	%rd264, %rd305, %rd81;
$L__BB2_88:
	setp.lt.s32 	%p150, %r36, 65;
	mov.f32 	%f207, %f206;
	mov.u64 	%rd265, %rd264;
	@%p150 bra 	$L__BB2_92;
	ld.shared.f32 	%f76, [_ZN6thrust24THRUST_300001_SM_1000_NS8cuda_cub4core6detail5shmemE+40];
	ld.shared.u64 	%rd84, [_ZN6thrust24THRUST_300001_SM_1000_NS8cuda_cub4core6detail5shmemE+48];
	setp.lt.f32 	%p151, %f206, %f76;
	mov.f32 	%f207, %f206;
	mov.u64 	%rd265, %rd264;
	@%p151 bra 	$L__BB2_92;
	setp.lt.f32 	%p152, %f76, %f206;
	mov.f32 	%f207, %f76;
	mov.u64 	%rd265, %rd84;
	@%p152 bra 	$L__BB2_92;
	setp.lt.s64 	%p153, %rd264, %rd84;
	selp.f32 	%f207, %f206, %f76, %p153;
	min.s64 	%rd265, %rd264, %rd84;
$L__BB2_92:
	setp.lt.s32 	%p154, %r36, 97;
	mov.f32 	%f208, %f207;
	mov.u64 	%rd266, %rd265;
	@%p154 bra 	$L__BB2_96;
	ld.shared.f32 	%f79, [_ZN6thrust24THRUST_300001_SM_1000_NS8cuda_cub4core6detail5shmemE+56];
	ld.shared.u64 	%rd87, [_ZN6thrust24THRUST_300001_SM_1000_NS8cuda_cub4core6detail5shmemE+64];
	setp.lt.f32 	%p155, %f207, %f79;
	mov.f32 	%f208, %f207;
	mov.u64 	%rd266, %rd265;
	@%p155 bra 	$L__BB2_96;
	setp.lt.f32 	%p156, %f79, %f207;
	mov.f32 	%f208, %f79;
	mov.u64 	%rd266, %rd87;
	@%p156 bra 	$L__BB2_96;
	setp.lt.s64 	%p157, %rd265, %rd87;
	selp.f32 	%f208, %f207, %f79, %p157;
	min.s64 	%rd266, %rd265, %rd87;
$L__BB2_96:
	setp.lt.s32 	%p158, %r36, 129;
	mov.f32 	%f209, %f208;
	mov.u64 	%rd267, %rd266;
	@%p158 bra 	$L__BB2_100;
	ld.shared.f32 	%f82, [_ZN6thrust24THRUST_300001_SM_1000_NS8cuda_cub4core6detail5shmemE+72];
	ld.shared.u64 	%rd90, [_ZN6thrust24THRUST_300001_SM_1000_NS8cuda_cub4core6detail5shmemE+80];
	setp.lt.f32 	%p159, %f208, %f82;
	mov.f32 	%f209, %f208;
	mov.u64 	%rd267, %rd266;
	@%p159 bra 	$L__BB2_100;
	setp.lt.f32 	%p160, %f82, %f208;
	mov.f32 	%f209, %f82;
	mov.u64 	%rd267, %rd90;
	@%p160 bra 	$L__BB2_100;
	setp.lt.s64 	%p161, %rd266, %rd90;
	selp.f32 	%f209, %f208, %f82, %p161;
	min.s64 	%rd267, %rd266, %rd90;
$L__BB2_100:
	setp.lt.s32 	%p162, %r36, 161;
	mov.f32 	%f210, %f209;
	mov.u64 	%rd268, %rd267;
	@%p162 bra 	$L__BB2_104;
	ld.shared.f32 	%f85, [_ZN6thrust24THRUST_300001_SM_1000_NS8cuda_cub4core6detail5shmemE+88];
	ld.shared.u64 	%rd93, [_ZN6thrust24THRUST_300001_SM_1000_NS8cuda_cub4core6detail5shmemE+96];
	setp.lt.f32 	%p163, %f209, %f85;
	mov.f32 	%f210, %f209;
	mov.u64 	%rd268, %rd267;
	@%p163 bra 	$L__BB2_104;
	setp.lt.f32 	%p164, %f85, %f209;
	mov.f32 	%f210, %f85;
	mov.u64 	%rd268, %rd93;
	@%p164 bra 	$L__BB2_104;
	setp.lt.s64 	%p165, %rd267, %rd93;
	selp.f32 	%f210, %f209, %f85, %p165;
	min.s64 	%rd268, %rd267, %rd93;
$L__BB2_104:
	setp.lt.s32 	%p166, %r36, 193;
	mov.f32 	%f211, %f210;
	mov.u64 	%rd269, %rd268;
	@%p166 bra 	$L__BB2_108;
	ld.shared.f32 	%f88, [_ZN6thrust24THRUST_300001_SM_1000_NS8cuda_cub4core6detail5shmemE+104];
	ld.shared.u64 	%rd96, [_ZN6thrust24THRUST_300001_SM_1000_NS8cuda_cub4core6detail5shmemE+112];
	setp.lt.f32 	%p167, %f210, %f88;
	mov.f32 	%f211, %f210;
	mov.u64 	%rd269, %rd268;
	@%p167 bra 	$L__BB2_108;
	setp.lt.f32 	%p168, %f88, %f210;
	mov.f32 	%f211, %f88;
	mov.u64 	%rd269, %rd96;
	@%p168 bra 	$L__BB2_108;
	setp.lt.s64 	%p169, %rd268, %rd96;
	selp.f32 	%f211, %f210, %f88, %p169;
	min.s64 	%rd269, %rd268, %rd96;
$L__BB2_108:
	setp.lt.s32 	%p170, %r36, 225;
	mov.f32 	%f242, %f211;
	mov.u64 	%rd305, %rd269;
	@%p170 bra 	$L__BB2_198;
	ld.shared.f32 	%f91, [_ZN6thrust24THRUST_300001_SM_1000_NS8cuda_cub4core6detail5shmemE+120];
	ld.shared.u64 	%rd99, [_ZN6thrust24THRUST_300001_SM_1000_NS8cuda_cub4core6detail5shmemE+128];
	setp.lt.f32 	%p171, %f211, %f91;
	mov.f32 	%f242, %f211;
	mov.u64 	%rd305, %rd269;
	@%p171 bra 	$L__BB2_198;
	setp.lt.f32 	%p172, %f91, %f211;
	mov.f32 	%f242, %f91;
	mov.u64 	%rd305, %rd99;
	@%p172 bra 	$L__BB2_198;
	setp.lt.s64 	%p173, %rd269, %rd99;
	selp.f32 	%f242, %f211, %f91, %p173;
	min.s64 	%rd305, %rd269, %rd99;
	bra.uni 	$L__BB2_198;
$L__BB2_112:
	mov.u32 	%r17, %tid.x;
	cvt.u64.u32 	%rd101, %r17;
	mul.wide.u32 	%rd200, %r17, 4;
	add.s64 	%rd102, %rd1, %rd200;
	ld.global.f32 	%f172, [%rd102];
	add.s32 	%r37, %r17, 256;
	cvt.u64.u32 	%rd201, %r37;
	ld.global.f32 	%f173, [%rd102+1024];
	add.s32 	%r38, %r17, 512;
	cvt.u64.u32 	%rd202, %r38;
	ld.global.f32 	%f174, [%rd102+2048];
	ld.global.f32 	%f93, [%rd102+3072];
	or.b32  	%r39, %r17, 1024;
	cvt.u64.u32 	%rd103, %r39;
	add.s64 	%rd104, %rd198, %rd103;
	ld.global.f32 	%f94, [%rd102+4096];
	setp.lt.f32 	%p3, %f173, %f172;
	selp.f32 	%f175, %f173, %f172, %p3;
	selp.b64 	%rd203, %rd201, %rd101, %p3;
	setp.lt.f32 	%p4, %f174, %f175;
	selp.f32 	%f95, %f174, %f175, %p4;
	selp.b64 	%rd105, %rd202, %rd203, %p4;
	setp.lt.f32 	%p5, %f95, %f93;
	mov.f32 	%f212, %f95;
	mov.u64 	%rd270, %rd105;
	@%p5 bra 	$L__BB2_115;
	add.s32 	%r40, %r17, 768;
	cvt.u64.u32 	%rd270, %r40;
	setp.lt.f32 	%p6, %f93, %f95;
	mov.f32 	%f212, %f93;
	@%p6 bra 	$L__BB2_115;
	mov.f32 	%f212, %f95;
	mov.u64 	%rd270, %rd105;
$L__BB2_115:
	add.s64 	%rd108, %rd198, %rd270;
	setp.lt.f32 	%p7, %f212, %f94;
	mov.f32 	%f229, %f212;
	mov.u64 	%rd292, %rd108;
	@%p7 bra 	$L__BB2_118;
	setp.lt.f32 	%p8, %f94, %f212;
	mov.f32 	%f229, %f94;
	mov.u64 	%rd292, %rd104;
	@%p8 bra 	$L__BB2_118;
	setp.lt.s64 	%p9, %rd270, %rd103;
	selp.f32 	%f229, %f212, %f94, %p9;
	selp.b64 	%rd292, %rd108, %rd104, %p9;
$L__BB2_118:
	setp.lt.u32 	%p10, %r36, 2560;
	mov.b32 	%r394, 1280;
	@%p10 bra 	$L__BB2_136;
	mov.b32 	%r394, 1280;
$L__BB2_120:
	mov.u32 	%r18, %r394;
	cvt.u64.u32 	%rd204, %r18;
	add.s64 	%rd205, %rd101, %rd204;
	mul.wide.u32 	%rd206, %r18, 4;
	add.s64 	%rd207, %rd102, %rd206;
	add.s64 	%rd112, %rd205, %rd198;
	ld.global.f32 	%f100, [%rd207];
	add.s64 	%rd113, %rd112, 256;
	ld.global.f32 	%f101, [%rd207+1024];
	add.s64 	%rd114, %rd112, 512;
	ld.global.f32 	%f102, [%rd207+2048];
	add.s64 	%rd115, %rd112, 768;
	ld.global.f32 	%f103, [%rd207+3072];
	add.s64 	%rd116, %rd112, 1024;
	ld.global.f32 	%f104, [%rd207+4096];
	setp.lt.f32 	%p11, %f229, %f100;
	mov.f32 	%f215, %f229;
	mov.u64 	%rd273, %rd292;
	@%p11 bra 	$L__BB2_123;
	setp.lt.f32 	%p12, %f100, %f229;
	mov.f32 	%f215, %f100;
	mov.u64 	%rd273, %rd112;
	@%p12 bra 	$L__BB2_123;
	setp.lt.s64 	%p13, %rd292, %rd112;
	selp.f32 	%f215, %f229, %f100, %p13;
	min.s64 	%rd273, %rd292, %rd112;
$L__BB2_123:
	setp.lt.f32 	%p14, %f215, %f101;
	mov.f32 	%f216, %f215;
	mov.u64 	%rd274, %rd273;
	@%p14 bra 	$L__BB2_126;
	setp.lt.f32 	%p15, %f101, %f215;
	mov.f32 	%f216, %f101;
	mov.u64 	%rd274, %rd113;
	@%p15 bra 	$L__BB2_126;
	setp.lt.s64 	%p16, %rd273, %rd113;
	selp.f32 	%f216, %f215, %f101, %p16;
	min.s64 	%rd274, %rd273, %rd113;
$L__BB2_126:
	setp.lt.f32 	%p17, %f216, %f102;
	mov.f32 	%f217, %f216;
	mov.u64 	%rd275, %rd274;
	@%p17 bra 	$L__BB2_129;
	setp.lt.f32 	%p18, %f102, %f216;
	mov.f32 	%f217, %f102;
	mov.u64 	%rd275, %rd114;
	@%p18 bra 	$L__BB2_129;
	setp.lt.s64 	%p19, %rd274, %rd114;
	selp.f32 	%f217, %f216, %f102, %p19;
	min.s64 	%rd275, %rd274, %rd114;
$L__BB2_129:
	setp.lt.f32 	%p20, %f217, %f103;
	mov.f32 	%f218, %f217;
	mov.u64 	%rd276, %rd275;
	@%p20 bra 	$L__BB2_132;
	setp.lt.f32 	%p21, %f103, %f217;
	mov.f32 	%f218, %f103;
	mov.u64 	%rd276, %rd115;
	@%p21 bra 	$L__BB2_132;
	setp.lt.s64 	%p22, %rd275, %rd115;
	selp.f32 	%f218, %f217, %f103, %p22;
	min.s64 	%rd276, %rd275, %rd115;
$L__BB2_132:
	setp.lt.f32 	%p23, %f218, %f104;
	mov.f32 	%f229, %f218;
	mov.u64 	%rd292, %rd276;
	@%p23 bra 	$L__BB2_135;
	setp.lt.f32 	%p24, %f104, %f218;
	mov.f32 	%f229, %f104;
	mov.u64 	%rd292, %rd116;
	@%p24 bra 	$L__BB2_135;
	setp.lt.s64 	%p25, %rd276, %rd116;
	selp.f32 	%f229, %f218, %f104, %p25;
	min.s64 	%rd292, %rd276, %rd116;
$L__BB2_135:
	add.s32 	%r394, %r18, 1280;
	add.s32 	%r43, %r18, 2560;
	setp.le.s32 	%p26, %r43, %r36;
	@%p26 bra 	$L__BB2_120;
$L__BB2_136:
	setp.le.s32 	%p27, %r36, %r394;
	@%p27 bra 	$L__BB2_159;
	sub.s32 	%r21, %r36, %r394;
	setp.ge.s32 	%p28, %r17, %r21;
	@%p28 bra 	$L__BB2_159;
	not.b32 	%r44, %r17;
	add.s32 	%r45, %r36, %r44;
	sub.s32 	%r22, %r45, %r394;
	and.b32  	%r46, %r22, 768;
	setp.eq.s32 	%p29, %r46, 768;
	mov.u32 	%r397, %r17;
	@%p29 bra 	$L__BB2_144;
	add.s32 	%r47, %r17, %r394;
	cvt.u64.u32 	%rd209, %r47;
	add.s64 	%rd280, %rd198, %rd209;
	mul.wide.u32 	%rd210, %r47, 4;
	add.s64 	%rd279, %rd1, %rd210;
	shr.u32 	%r48, %r22, 8;
	add.s32 	%r49, %r48, 1;
	and.b32  	%r50, %r49, 3;
	neg.s32 	%r395, %r50;
	mov.u32 	%r397, %r17;
$L__BB2_140:
	.pragma "nounroll";
	mov.u64 	%rd132, %rd292;
	mov.f32 	%f116, %f229;
	ld.global.f32 	%f117, [%rd279];
	setp.lt.f32 	%p30, %f116, %f117;
	@%p30 bra 	$L__BB2_143;
	setp.lt.f32 	%p31, %f117, %f116;
	mov.f32 	%f229, %f117;
	mov.u64 	%rd292, %rd280;
	@%p31 bra 	$L__BB2_143;
	setp.lt.s64 	%p32, %rd132, %rd280;
	selp.f32 	%f229, %f116, %f117, %p32;
	min.s64 	%rd292, %rd132, %rd280;
$L__BB2_143:
	add.s32 	%r397, %r397, 256;
	add.s64 	%rd280, %rd280, 256;
	add.s64 	%rd279, %rd279, 1024;
	add.s32 	%r395, %r395, 1;
	setp.ne.s32 	%p33, %r395, 0;
	@%p33 bra 	$L__BB2_140;
$L__BB2_144:
	setp.lt.u32 	%p34, %r22, 768;
	@%p34 bra 	$L__BB2_159;
	add.s32 	%r398, %r397, %r394;
	cvt.u64.u32 	%rd211, %r398;
	add.s64 	%rd287, %rd198, %rd211;
	cvt.u64.u32 	%rd212, %r397;
	cvt.u64.u32 	%rd213, %r394;
	add.s64 	%rd214, %rd212, %rd213;
	shl.b64 	%rd215, %rd214, 2;
	add.s64 	%rd216, %rd215, %rd1;
	add.s64 	%rd286, %rd216, 3072;
	mul.wide.u32 	%rd217, %r398, 4;
	add.s64 	%rd285, %rd1, %rd217;
	add.s32 	%r399, %r397, 512;
$L__BB2_146:
	mov.u32 	%r32, %r399;
	ld.global.f32 	%f123, [%rd285];
	setp.lt.f32 	%p35, %f229, %f123;
	mov.f32 	%f226, %f229;
	mov.u64 	%rd289, %rd292;
	@%p35 bra 	$L__BB2_149;
	setp.lt.f32 	%p36, %f123, %f229;
	mov.f32 	%f226, %f123;
	mov.u64 	%rd289, %rd287;
	@%p36 bra 	$L__BB2_149;
	setp.lt.s64 	%p37, %rd292, %rd287;
	selp.f32 	%f226, %f229, %f123, %p37;
	min.s64 	%rd289, %rd292, %rd287;
$L__BB2_149:
	add.s32 	%r51, %r398, 256;
	cvt.u64.u32 	%rd218, %r51;
	add.s64 	%rd148, %rd198, %rd218;
	ld.global.f32 	%f126, [%rd286+-2048];
	setp.lt.f32 	%p38, %f226, %f126;
	mov.f32 	%f227, %f226;
	mov.u64 	%rd290, %rd289;
	@%p38 bra 	$L__BB2_152;
	setp.lt.f32 	%p39, %f126, %f226;
	mov.f32 	%f227, %f126;
	mov.u64 	%rd290, %rd148;
	@%p39 bra 	$L__BB2_152;
	setp.lt.s64 	%p40, %rd289, %rd148;
	selp.f32 	%f227, %f226, %f126, %p40;
	min.s64 	%rd290, %rd289, %rd148;
$L__BB2_152:
	add.s32 	%r52, %r398, 512;
	cvt.u64.u32 	%rd219, %r52;
	add.s64 	%rd151, %rd198, %rd219;
	ld.global.f32 	%f129, [%rd286+-1024];
	setp.lt.f32 	%p41, %f227, %f129;
	mov.f32 	%f228, %f227;
	mov.u64 	%rd291, %rd290;
	@%p41 bra 	$L__BB2_155;
	setp.lt.f32 	%p42, %f129, %f227;
	mov.f32 	%f228, %f129;
	mov.u64 	%rd291, %rd151;
	@%p42 bra 	$L__BB2_155;
	setp.lt.s64 	%p43, %rd290, %rd151;
	selp.f32 	%f228, %f227, %f129, %p43;
	min.s64 	%rd291, %rd290, %rd151;
$L__BB2_155:
	add.s32 	%r53, %r398, 768;
	cvt.u64.u32 	%rd220, %r53;
	add.s64 	%rd154, %rd198, %rd220;
	ld.global.f32 	%f132, [%rd286];
	setp.lt.f32 	%p44, %f228, %f132;
	mov.f32 	%f229, %f228;
	mov.u64 	%rd292, %rd291;
	@%p44 bra 	$L__BB2_158;
	setp.lt.f32 	%p45, %f132, %f228;
	mov.f32 	%f229, %f132;
	mov.u64 	%rd292, %rd154;
	@%p45 bra 	$L__BB2_158;
	setp.lt.s64 	%p46, %rd291, %rd154;
	selp.f32 	%f229, %f228, %f132, %p46;
	min.s64 	%rd292, %rd291, %rd154;
$L__BB2_158:
	add.s64 	%rd287, %rd287, 1024;
	add.s64 	%rd286, %rd286, 4096;
	add.s64 	%rd285, %rd285, 4096;
	add.s32 	%r399, %r32, 1024;
	add.s32 	%r54, %r32, 512;
	add.s32 	%r398, %r398, 1024;
	setp.lt.s32 	%p47, %r54, %r21;
	@%p47 bra 	$L__BB2_146;
$L__BB2_159:
	// begin inline asm
	mov.u32 %r55, %laneid;
	// end inline asm
	mov.b32 	%r57, %f229;
	mov.b32 	%r73, 1;
	mov.b32 	%r74, 31;
	mov.b32 	%r75, -1;
	// begin inline asm
	shfl.sync.down.b32 %r56, %r57, %r73, %r74, %r75;
	// end inline asm
	mov.b32 	%f136, %r56;
	// begin inline asm
	shfl.sync.down.b32 %r61, %r62, %r73, %r74, %r75;
	// end inline asm
	mov.b64 	{%r67, %r72}, %rd292;
	// begin inline asm
	shfl.sync.down.b32 %r66, %r67, %r73, %r74, %r75;
	// end inline asm
	// begin inline asm
	shfl.sync.down.b32 %r71, %r72, %r73, %r74, %r75;
	// end inline asm
	mov.b64 	%rd161, {%r66, %r71};
	setp.gt.s32 	%p48, %r55, 30;
	setp.lt.f32 	%p49, %f229, %f136;
	or.pred  	%p50, %p48, %p49;
	mov.f32 	%f231, %f229;
	mov.u64 	%rd294, %rd292;
	@%p50 bra 	$L__BB2_162;
	setp.gt.f32 	%p51, %f229, %f136;
	mov.f32 	%f231, %f136;
	mov.u64 	%rd294, %rd161;
	@%p51 bra 	$L__BB2_162;
	setp.lt.s64 	%p52, %rd292, %rd161;
	selp.f32 	%f231, %f229, %f136, %p52;
	min.s64 	%rd294, %rd292, %rd161;
$L__BB2_162:
	mov.b32 	%r77, %f231;
	mov.b32 	%r93, 2;
	mov.b32 	%r94, 31;
	mov.b32 	%r95, -1;
	// begin inline asm
	shfl.sync.down.b32 %r76, %r77, %r93, %r94, %r95;
	// end inline asm
	mov.b32 	%f139, %r76;
	// begin inline asm
	shfl.sync.down.b32 %r81, %r82, %r93, %r94, %r95;
	// end inline asm
	mov.b64 	{%r87, %r92}, %rd294;
	// begin inline asm
	shfl.sync.down.b32 %r86, %r87, %r93, %r94, %r95;
	// end inline asm
	// begin inline asm
	shfl.sync.down.b32 %r91, %r92, %r93, %r94, %r95;
	// end inline asm
	mov.b64 	%rd164, {%r86, %r91};
	setp.gt.s32 	%p53, %r55, 29;
	setp.lt.f32 	%p54, %f231, %f139;
	or.pred  	%p55, %p53, %p54;
	mov.f32 	%f232, %f231;
	mov.u64 	%rd295, %rd294;
	@%p55 bra 	$L__BB2_165;
	setp.gt.f32 	%p56, %f231, %f139;
	mov.f32 	%f232, %f139;
	mov.u64 	%rd295, %rd164;
	@%p56 bra 	$L__BB2_165;
	setp.lt.s64 	%p57, %rd294, %rd164;
	selp.f32 	%f232, %f231, %f139, %p57;
	min.s64 	%rd295, %rd294, %rd164;
$L__BB2_165:
	mov.b32 	%r97, %f232;
	mov.b32 	%r113, 4;
	mov.b32 	%r114, 31;
	mov.b32 	%r115, -1;
	// begin inline asm
	shfl.sync.down.b32 %r96, %r97, %r113, %r114, %r115;
	// end inline asm
	mov.b32 	%f142, %r96;
	// begin inline asm
	shfl.sync.down.b32 %r101, %r102, %r113, %r114, %r115;
	// end inline asm
	mov.b64 	{%r107, %r112}, %rd295;
	// begin inline asm
	shfl.sync.down.b32 %r106, %r107, %r113, %r114, %r115;
	// end inline asm
	// begin inline asm
	shfl.sync.down.b32 %r111, %r112, %r113, %r114, %r115;
	// end inline asm
	mov.b64 	%rd167, {%r106, %r111};
	setp.gt.s32 	%p58, %r55, 27;
	setp.lt.f32 	%p59, %f232, %f142;
	or.pred  	%p60, %p58, %p59;
	mov.f32 	%f233, %f232;
	mov.u64 	%rd296, %rd295;
	@%p60 bra 	$L__BB2_168;
	setp.gt.f32 	%p61, %f232, %f142;
	mov.f32 	%f233, %f142;
	mov.u64 	%rd296, %rd167;
	@%p61 bra 	$L__BB2_168;
	setp.lt.s64 	%p62, %rd295, %rd167;
	selp.f32 	%f233, %f232, %f142, %p62;
	min.s64 	%rd296, %rd295, %rd167;
$L__BB2_168:
	mov.b32 	%r117, %f233;
	mov.b32 	%r133, 8;
	mov.b32 	%r134, 31;
	mov.b32 	%r135, -1;
	// begin inline asm
	shfl.sync.down.b32 %r116, %r117, %r133, %r134, %r135;
	// end inline asm
	mov.b32 	%f145, %r116;
	// begin inline asm
	shfl.sync.down.b32 %r121, %r122, %r133, %r134, %r135;
	// end inline asm
	mov.b64 	{%r127, %r132}, %rd296;
	// begin inline asm
	shfl.sync.down.b32 %r126, %r127, %r133, %r134, %r135;
	// end inline asm
	// begin inline asm
	shfl.sync.down.b32 %r131, %r132, %r133, %r134, %r135;
	// end inline asm
	mov.b64 	%rd170, {%r126, %r131};
	setp.gt.s32 	%p63, %r55, 23;
	setp.lt.f32 	%p64, %f233, %f145;
	or.pred  	%p65, %p63, %p64;
	mov.f32 	%f234, %f233;
	mov.u64 	%rd297, %rd296;
	@%p65 bra 	$L__BB2_171;
	setp.gt.f32 	%p66, %f233, %f145;
	mov.f32 	%f234, %f145;
	mov.u64 	%rd297, %rd170;
	@%p66 bra 	$L__BB2_171;
	setp.lt.s64 	%p67, %rd296, %rd170;
	selp.f32 	%f234, %f233, %f145, %p67;
	min.s64 	%rd297, %rd296, %rd170;
$L__BB2_171:
	mov.b32 	%r137, %f234;
	mov.b32 	%r153, 16;
	mov.b32 	%r154, 31;
	mov.b32 	%r155, -1;
	// begin inline asm
	shfl.sync.down.b32 %r136, %r137, %r153, %r154, %r155;
	// end inline asm
	mov.b32 	%f148, %r136;
	// begin inline asm
	shfl.sync.down.b32 %r141, %r142, %r153, %r154, %r155;
	// end inline asm
	mov.b64 	{%r147, %r152}, %rd297;
	// begin inline asm
	shfl.sync.down.b32 %r146, %r147, %r153, %r154, %r155;
	// end inline asm
	// begin inline asm
	shfl.sync.down.b32 %r151, %r152, %r153, %r154, %r155;
	// end inline asm
	mov.b64 	%rd173, {%r146, %r151};
	setp.gt.s32 	%p68, %r55, 15;
	setp.lt.f32 	%p69, %f234, %f148;
	or.pred  	%p70, %p68, %p69;
	mov.f32 	%f242, %f234;
	mov.u64 	%rd305, %rd297;
	@%p70 bra 	$L__BB2_174;
	setp.gt.f32 	%p71, %f234, %f148;
	mov.f32 	%f242, %f148;
	mov.u64 	%rd305, %rd173;
	@%p71 bra 	$L__BB2_174;
	setp.lt.s64 	%p72, %rd297, %rd173;
	selp.f32 	%f242, %f234, %f148, %p72;
	min.s64 	%rd305, %rd297, %rd173;
$L__BB2_174:
	setp.ne.s32 	%p73, %r55, 0;
	@%p73 bra 	$L__BB2_176;
	shr.u32 	%r156, %r17, 1;
	and.b32  	%r157, %r156, 496;
	mov.u32 	%r158, _ZN6thrust24THRUST_300001_SM_1000_NS8cuda_cub4core6detail5shmemE;
	add.s32 	%r159, %r158, %r157;
	st.shared.f32 	[%r159+8], %f242;
	st.shared.u64 	[%r159+16], %rd305;
$L__BB2_176:
	bar.sync 	0;
	setp.ne.s32 	%p74, %r17, 0;
	@%p74 bra 	$L__BB2_198;
	ld.shared.f32 	%f151, [_ZN6thrust24THRUST_300001_SM_1000_NS8cuda_cub4core6detail5shmemE+24];
	ld.shared.u64 	%rd176, [_ZN6thrust24THRUST_300001_SM_1000_NS8cuda_cub4core6detail5shmemE+32];
	setp.lt.f32 	%p75, %f242, %f151;
	mov.f32 	%f236, %f242;
	mov.u64 	%rd299, %rd305;
	@%p75 bra 	$L__BB2_180;
	setp.lt.f32 	%p76, %f151, %f242;
	mov.f32 	%f236, %f151;
	mov.u64 	%rd299, %rd176;
	@%p76 bra 	$L__BB2_180;
	setp.lt.s64 	%p77, %rd305, %rd176;
	selp.f32 	%f236, %f242, %f151, %p77;
	min.s64 	%rd299, %rd305, %rd176;
$L__BB2_180:
	ld.shared.f32 	%f154, [_ZN6thrust24THRUST_300001_SM_1000_NS8cuda_cub4core6detail5shmemE+40];
	ld.shared.u64 	%rd179, [_ZN6thrust24THRUST_300001_SM_1000_NS8cuda_cub4core6detail5shmemE+48];
	setp.lt.f32 	%p78, %f236, %f154;
	mov.f32 	%f237, %f236;
	mov.u64 	%rd300, %rd299;
	@%p78 bra 	$L__BB2_183;
	setp.lt.f32 	%p79, %f154, %f236;
	mov.f32 	%f237, %f154;
	mov.u64 	%rd300, %rd179;
	@%p79 bra 	$L__BB2_183;
	setp.lt.s64 	%p80, %rd299, %rd179;
	selp.f32 	%f237, %f236, %f154, %p80;
	min.s64 	%rd300, %rd299, %rd179;
$L__BB2_183:
	ld.shared.f32 	%f157, [_ZN6thrust24THRUST_300001_SM_1000_NS8cuda_cub4core6detail5shmemE+56];
	ld.shared.u64 	%rd182, [_ZN6thrust24THRUST_300001_SM_1000_NS8cuda_cub4core6detail5shmemE+64];
	setp.lt.f32 	%p81, %f237, %f157;
	mov.f32 	%f238, %f237;
	mov.u64 	%rd301, %rd300;
	@%p81 bra 	$L__BB2_186;
	setp.lt.f32 	%p82, %f157, %f237;
	mov.f32 	%f238, %f157;
	mov.u64 	%rd301, %rd182;
	@%p82 bra 	$L__BB2_186;
	setp.lt.s64 	%p83, %rd300, %rd182;
	selp.f32 	%f238, %f237, %f157, %p83;
	min.s64 	%rd301, %rd300, %rd182;
$L__BB2_186:
	ld.shared.f32 	%f160, [_ZN6thrust24THRUST_300001_SM_1000_NS8cuda_cub4core6detail5shmemE+72];
	ld.shared.u64 	%rd185, [_ZN6thrust24THRUST_300001_SM_1000_NS8cuda_cub4core6detail5shmemE+80];
	setp.lt.f32 	%p84, %f238, %f160;
	mov.f32 	%f239, %f238;
	mov.u64 	%rd302, %rd301;
	@%p84 bra 	$L__BB2_189;
	setp.lt.f32 	%p85, %f160, %f238;
	mov.f32 	%f239, %f160;
	mov.u64 	%rd302, %rd185;
	@%p85 bra 	$L__BB2_189;
	setp.lt.s64 	%p86, %rd301, %rd185;
	selp.f32 	%f239, %f238, %f160, %p86;
	min.s64 	%rd302, %rd301, %rd185;
$L__BB2_189:
	ld.shared.f32 	%f163, [_ZN6thrust24THRUST_300001_SM_1000_NS8cuda_cub4core6detail5shmemE+88];
	ld.shared.u64 	%rd188, [_ZN6thrust24THRUST_300001_SM_1000_NS8cuda_cub4core6detail5shmemE+96];
	setp.lt.f32 	%p87, %f239, %f163;
	mov.f32 	%f240, %f239;
	mov.u64 	%rd303, %rd302;
	@%p87 bra 	$L__BB2_192;
	setp.lt.f32 	%p88, %f163, %f239;
	mov.f32 	%f240, %f163;
	mov.u64 	%rd303, %rd188;
	@%p88 bra 	$L__BB2_192;
	setp.lt.s64 	%p89, %rd302, %rd188;
	selp.f32 	%f240, %f239, %f163, %p89;
	min.s64 	%rd303, %rd302, %rd188;
$L__BB2_192:
	ld.shared.f32 	%f166, [_ZN6thrust24THRUST_300001_SM_1000_NS8cuda_cub4core6detail5shmemE+104];
	ld.shared.u64 	%rd191, [_ZN6thrust24THRUST_300001_SM_1000_NS8cuda_cub4core6detail5shmemE+112];
	setp.lt.f32 	%p90, %f240, %f166;
	mov.f32 	%f241, %f240;
	mov.u64 	%rd304, %rd303;
	@%p90 bra 	$L__BB2_195;
	setp.lt.f32 	%p91, %f166, %f240;
	mov.f32 	%f241, %f166;
	mov.u64 	%rd304, %rd191;
	@%p91 bra 	$L__BB2_195;
	setp.lt.s64 	%p92, %rd303, %rd191;
	selp.f32 	%f241, %f240, %f166, %p92;
	min.s64 	%rd304, %rd303, %rd191;
$L__BB2_195:
	ld.shared.f32 	%f169, [_ZN6thrust24THRUST_300001_SM_1000_NS8cuda_cub4core6detail5shmemE+120];
	ld.shared.u64 	%rd194, [_ZN6thrust24THRUST_300001_SM_1000_NS8cuda_cub4core6detail5shmemE+128];
	setp.lt.f32 	%p93, %f241, %f169;
	mov.f32 	%f242, %f241;
	mov.u64 	%rd305, %rd304;
	@%p93 bra 	$L__BB2_198;
	setp.lt.f32 	%p94, %f169, %f241;
	mov.f32 	%f242, %f169;
	mov.u64 	%rd305, %rd194;
	@%p94 bra 	$L__BB2_198;
	setp.lt.s64 	%p95, %rd304, %rd194;
	selp.f32 	%f242, %f241, %f169, %p95;
	min.s64 	%rd305, %rd304, %rd194;
$L__BB2_198:
	mov.u32 	%r387, %tid.x;
	setp.ne.s32 	%p222, %r387, 0;
	@%p222 bra 	$L__BB2_200;
	ld.param.u64 	%rd234, [_ZN6thrust24THRUST_300001_SM_1000_NS8cuda_cub4core6detail13_kernel_agentINS1_8__reduce11ReduceAgentINS0_12zip_iteratorIN4cuda3std3__45tupleIJNS0_6detail15normal_iteratorINS0_10device_ptrIfEEEENS0_17counting_iteratorIlNS0_11use_defaultESI_SI_EEEEEEEPNSB_IJflEEESM_iNS1_9__extrema9arg_min_fIflNSA_4lessIfEEEEEEJSL_SN_iSS_EEEvDpT0__param_1];
	cvta.to.global.u64 	%rd233, %rd234;
	st.global.f32 	[%rd233], %f242;
	st.global.u64 	[%rd233+8], %rd305;
$L__BB2_200:
	ret;

}
	// .globl	_ZN6thrust24THRUST_300001_SM_1000_NS8cuda_cub4core6detail13_kernel_agentINS1_8__reduce11ReduceAgentINS0_12zip_iteratorIN4cuda3std3__45tupleIJNS0_6detail15normal_iteratorINS0_10device_ptrIfEEEENS0_17counting_iteratorIlNS0_11use_defaultESI_SI_EEEEEEEPNSB_IJflEEESM_iNS1_9__extrema9arg_min_fIflNSA_4lessIfEEEEEEJSL_SN_iN3cub18CUB_300001_SM_100013GridEvenShareIiEENSV_9GridQueueIjEESS_EEEvDpT0_
.visible .entry _ZN6thrust24THRUST_300001_SM_1000_NS8cuda_cub4core6detail13_kernel_agentINS1_8__reduce11ReduceAgentINS0_12zip_iteratorIN4cuda3std3__45tupleIJNS0_6detail15normal_iteratorINS0_10device_ptrIfEEEENS0_17counting_iteratorIlNS0_11use_defaultESI_SI_EEEEEEEPNSB_IJflEEESM_iNS1_9__extrema9arg_min_fIflNSA_4lessIfEEEEEEJSL_SN_iN3cub18CUB_300001_SM_100013GridEvenShareIiEENSV_9GridQueueIjEESS_EEEvDpT0_(
	.param .align 8 .b8 _ZN6thrust24THRUST_300001_SM_1000_NS8cuda_cub4core6detail13_kernel_agentINS1_8__reduce11ReduceAgentINS0_12zip_iteratorIN4cuda3std3__45tupleIJNS0_6detail15normal_iteratorINS0_10device_ptrIfEEEENS0_17counting_iteratorIlNS0_11use_defaultESI_SI_EEEEEEEPNSB_IJflEEESM_iNS1_9__extrema9arg_min_fIflNSA_4lessIfEEEEEEJSL_SN_iN3cub18CUB_300001_SM_100013GridEvenShareIiEENSV_9GridQueueIjEESS_EEEvDpT0__param_0[16],
	.param .u64 .ptr .align 1 _ZN6thrust24THRUST_300001_SM_1000_NS8cuda_cub4core6detail13_kernel_agentINS1_8__reduce11ReduceAgentINS0_12zip_iteratorIN4cuda3std3__45tupleIJNS0_6detail15normal_iteratorINS0_10device_ptrIfEEEENS0_17counting_iteratorIlNS0_11use_defaultESI_SI_EEEEEEEPNSB_IJflEEESM_iNS1_9__extrema9arg_min_fIflNSA_4lessIfEEEEEEJSL_SN_iN3cub18CUB_300001_SM_100013GridEvenShareIiEENSV_9GridQueueIjEESS_EEEvDpT0__param_1,
	.param .u32 _ZN6thrust24THRUST_300001_SM_1000_NS8cuda_cub4core6detail13_kernel_agentINS1_8__reduce11ReduceAgentINS0_12zip_iteratorIN4cuda3std3__45tupleIJNS0_6detail15normal_iteratorINS0_10device_ptrIfEEEENS0_17counting_iteratorIlNS0_11use_defaultESI_SI_EEEEEEEPNSB_IJflEEESM_iNS1_9__extrema9arg_min_fIflNSA_4lessIfEEEEEEJSL_SN_iN3cub18CUB_300001_SM_100013GridEvenShareIiEENSV_9GridQueueIjEESS_EEEvDpT0__param_2,
	.param .align 4 .b8 _ZN6thrust24THRUST_300001_SM_1000_NS8cuda_cub4core6detail13_kernel_agentINS1_8__reduce11ReduceAgentINS0_12zip_iteratorIN4cuda3std3__45tupleIJNS0_6detail15normal_iteratorINS0_10device_ptrIfEEEENS0_17counting_iteratorIlNS0_11use_defaultESI_SI_EEEEEEEPNSB_IJflEEESM_iNS1_9__extrema9arg_min_fIflNSA_4lessIfEEEEEEJSL_SN_iN3cub18CUB_300001_SM_100013GridEvenShareIiEENSV_9GridQueueIjEESS_EEEvDpT0__param_3[40],
	.param .align 8 .b8 _ZN6thrust24THRUST_300001_SM_1000_NS8cuda_cub4core6detail13_kernel_agentINS1_8__reduce11ReduceAgentINS0_12zip_iteratorIN4cuda3std3__45tupleIJNS0_6detail15normal_iteratorINS0_10device_ptrIfEEEENS0_17counting_iteratorIlNS0_11use_defaultESI_SI_EEEEEEEPNSB_IJflEEESM_iNS1_9__extrema9arg_min_fIflNSA_4lessIfEEEEEEJSL_SN_iN3cub18CUB_300001_SM_100013GridEvenShareIiEENSV_9GridQueueIjEESS_EEEvDpT0__param_4[8],
	.param .align 1 .b8 _ZN6thrust24THRUST_300001_SM_1000_NS8cuda_cub4core6detail13_kernel_agentINS1_8__reduce11ReduceAgentINS0_12zip_iteratorIN4cuda3std3__45tupleIJNS0_6detail15normal_iteratorINS0_10device_ptrIfEEEENS0_17counting_iteratorIlNS0_11use_defaultESI_SI_EEEEEEEPNSB_IJflEEESM_iNS1_9__extrema9arg_min_fIflNSA_4lessIfEEEEEEJSL_SN_iN3cub18CUB_300001_SM_100013GridEvenShareIiEENSV_9GridQueueIjEESS_EEEvDpT0__param_5[1]
)
.maxntid 256
{
	.reg .pred 	%p<225>;
	.reg .b32 	%r<437>;
	.reg .b32 	%f<243>;
	.reg .b64 	%rd<287>;

	ld.param.u64 	%rd3, [_ZN6thrust24THRUST_300001_SM_1000_NS8cuda_cub4core6detail13_kernel_agentINS1_8__reduce11ReduceAgentINS0_12zip_iteratorIN4cuda3std3__45tupleIJNS0_6detail15normal_iteratorINS0_10device_ptrIfEEEENS0_17counting_iteratorIlNS0_11use_defaultESI_SI_EEEEEEEPNSB_IJflEEESM_iNS1_9__extrema9arg_min_fIflNSA_4lessIfEEEEEEJSL_SN_iN3cub18CUB_300001_SM_100013GridEvenShareIiEENSV_9GridQueueIjEESS_EEEvDpT0__param_0+8];
	ld.param.u64 	%rd184, [_ZN6thrust24THRUST_300001_SM_1000_NS8cuda_cub4core6detail13_kernel_agentINS1_8__reduce11ReduceAgentINS0_12zip_iteratorIN4cuda3std3__45tupleIJNS0_6detail15normal_iteratorINS0_10device_ptrIfEEEENS0_17counting_iteratorIlNS0_11use_defaultESI_SI_EEEEEEEPNSB_IJflEEESM_iNS1_9__extrema9arg_min_fIflNSA_4lessIfEEEEEEJSL_SN_iN3cub18CUB_300001_SM_100013GridEvenShareIiEENSV_9GridQueueIjEESS_EEEvDpT0__param_0];
	ld.param.u64 	%rd185, [_ZN6thrust24THRUST_300001_SM_1000_NS8cuda_cub4core6detail13_kernel_agentINS1_8__reduce11ReduceAgentINS0_12zip_iteratorIN4cuda3std3__45tupleIJNS0_6detail15normal_iteratorINS0_10device_ptrIfEEEENS0_17counting_iteratorIlNS0_11use_defaultESI_SI_EEEEEEEPNSB_IJflEEESM_iNS1_9__extrema9arg_min_fIflNSA_4lessIfEEEEEEJSL_SN_iN3cub18CUB_300001_SM_100013GridEvenShareIiEENSV_9GridQueueIjEESS_EEEvDpT0__param_4];
	ld.param.u32 	%r66, [_ZN6thrust24THRUST_300001_SM_1000_NS8cuda_cub4core6detail13_kernel_agentINS1_8__reduce11ReduceAgentINS0_12zip_iteratorIN4cuda3std3__45tupleIJNS0_6detail15normal_iteratorINS0_10device_ptrIfEEEENS0_17counting_iteratorIlNS0_11use_defaultESI_SI_EEEEEEEPNSB_IJflEEESM_iNS1_9__extrema9arg_min_fIflNSA_4lessIfEEEEEEJSL_SN_iN3cub18CUB_300001_SM_100013GridEvenShareIiEENSV_9GridQueueIjEESS_EEEvDpT0__param_2];
	cvta.to.global.u64 	%rd1, %rd185;
	cvta.to.global.u64 	%rd2, %rd184;
	mov.u32 	%r1, %ctaid.x;
	mul.lo.s32 	%r2, %r1, 1280;
	mov.u32 	%r67, %nctaid.x;
	mul.lo.s32 	%r3, %r67, 1280;
	add.s32 	%r68, %r2, 1280;
	setp.le.s32 	%p1, %r68, %r66;
	@%p1 bra 	$L__BB3_111;
	sub.s32 	%r4, %r66, %r2;
	mov.u32 	%r5, %tid.x;
	setp.ge.s32 	%p98, %r5, %r4;
	mov.f32 	%f188, 0f00000000;
	mov.b64 	%rd232, 0;
	mov.u32 	%r420, %r5;
	@%p98 bra 	$L__BB3_3;
	add.s32 	%r190, %r2, %r5;
	cvt.s64.s32 	%rd207, %r190;
	mul.wide.s32 	%rd208, %r190, 4;
	add.s64 	%rd209, %rd2, %rd208;
	add.s64 	%rd232, %rd3, %rd207;
	ld.global.f32 	%f188, [%rd209];
	add.s32 	%r420, %r5, 256;
$L__BB3_3:
	setp.ge.s32 	%p99, %r420, %r4;
	@%p99 bra 	$L__BB3_25;
	not.b32 	%r191, %r420;
	add.s32 	%r192, %r66, %r191;
	sub.s32 	%r8, %r192, %r2;
	and.b32  	%r193, %r8, 768;
	setp.eq.s32 	%p100, %r193, 768;
	@%p100 bra 	$L__BB3_10;
	add.s32 	%r418, %r420, %r2;
	shr.u32 	%r194, %r8, 8;
	add.s32 	%r195, %r194, 1;
	and.b32  	%r196, %r195, 3;
	neg.s32 	%r417, %r196;
$L__BB3_6:
	.pragma "nounroll";
	mov.u64 	%rd6, %rd232;
	mov.f32 	%f3, %f188;
	cvt.s64.s32 	%rd211, %r418;
	add.s64 	%rd7, %rd3, %rd211;
	mul.wide.s32 	%rd212, %r418, 4;
	add.s64 	%rd213, %rd2, %rd212;
	ld.global.f32 	%f4, [%rd213];
	setp.lt.f32 	%p101, %f3, %f4;
	@%p101 bra 	$L__BB3_9;
	setp.lt.f32 	%p102, %f4, %f3;
	mov.u64 	%rd232, %rd7;
	mov.f32 	%f188, %f4;
	@%p102 bra 	$L__BB3_9;
	setp.lt.s64 	%p103, %rd6, %rd7;
	min.s64 	%rd232, %rd6, %rd7;
	selp.f32 	%f188, %f3, %f4, %p103;
$L__BB3_9:
	add.s32 	%r420, %r420, 256;
	add.s32 	%r418, %r418, 256;
	add.s32 	%r417, %r417, 1;
	setp.ne.s32 	%p104, %r417, 0;
	@%p104 bra 	$L__BB3_6;
$L__BB3_10:
	setp.lt.u32 	%p105, %r8, 768;
	@%p105 bra 	$L__BB3_25;
	add.s32 	%r421, %r420, %r2;
	add.s32 	%r424, %r421, 256;
	add.s32 	%r423, %r421, 512;
	add.s32 	%r422, %r421, 768;
	add.s64 	%rd12, %rd2, 2048;
$L__BB3_12:
	cvt.s64.s32 	%rd214, %r424;
	add.s64 	%rd14, %rd3, %rd214;
	cvt.s64.s32 	%rd215, %r423;
	add.s64 	%rd15, %rd3, %rd215;
	cvt.s64.s32 	%rd216, %r422;
	add.s64 	%rd16, %rd3, %rd216;
	cvt.s64.s32 	%rd217, %r421;
	mul.wide.s32 	%rd218, %r421, 4;
	add.s64 	%rd17, %rd12, %rd218;
	add.s64 	%rd18, %rd3, %rd217;
	ld.global.f32 	%f10, [%rd17+-2048];
	setp.lt.f32 	%p106, %f188, %f10;
	mov.u64 	%rd229, %rd232;
	mov.f32 	%f185, %f188;
	@%p106 bra 	$L__BB3_15;
	setp.lt.f32 	%p107, %f10, %f188;
	mov.u64 	%rd229, %rd18;
	mov.f32 	%f185, %f10;
	@%p107 bra 	$L__BB3_15;
	setp.lt.s64 	%p108, %rd232, %rd18;
	min.s64 	%rd229, %rd232, %rd18;
	selp.f32 	%f185, %f188, %f10, %p108;
$L__BB3_15:
	ld.global.f32 	%f13, [%rd17+-1024];
	setp.lt.f32 	%p109, %f185, %f13;
	mov.u64 	%rd230, %rd229;
	mov.f32 	%f186, %f185;
	@%p109 bra 	$L__BB3_18;
	setp.lt.f32 	%p110, %f13, %f185;
	mov.u64 	%rd230, %rd14;
	mov.f32 	%f186, %f13;
	@%p110 bra 	$L__BB3_18;
	setp.lt.s64 	%p111, %rd229, %rd14;
	min.s64 	%rd230, %rd229, %rd14;
	selp.f32 	%f186, %f185, %f13, %p111;
$L__BB3_18:
	ld.global.f32 	%f16, [%rd17];
	setp.lt.f32 	%p112, %f186, %f16;
	mov.u64 	%rd231, %rd230;
	mov.f32 	%f187, %f186;
	@%p112 bra 	$L__BB3_21;
	setp.lt.f32 	%p113, %f16, %f186;
	mov.u64 	%rd231, %rd15;
	mov.f32 	%f187, %f16;
	@%p113 bra 	$L__BB3_21;
	setp.lt.s64 	%p114, %rd230, %rd15;
	min.s64 	%rd231, %rd230, %rd15;
	selp.f32 	%f187, %f186, %f16, %p114;
$L__BB3_21:
	ld.global.f32 	%f19, [%rd17+1024];
	setp.lt.f32 	%p115, %f187, %f19;
	mov.u64 	%rd232, %rd231;
	mov.f32 	%f188, %f187;
	@%p115 bra 	$L__BB3_24;
	setp.lt.f32 	%p116, %f19, %f187;
	mov.u64 	%rd232, %rd16;
	mov.f32 	%f188, %f19;
	@%p116 bra 	$L__BB3_24;
	setp.lt.s64 	%p117, %rd231, %rd16;
	min.s64 	%rd232, %rd231, %rd16;
	selp.f32 	%f188, %f187, %f19, %p117;
$L__BB3_24:
	add.s32 	%r420, %r420, 1024;
	add.s32 	%r424, %r424, 1024;
	add.s32 	%r423, %r423, 1024;
	add.s32 	%r422, %r422, 1024;
	add.s32 	%r421, %r421, 1024;
	setp.lt.s32 	%p118, %r420, %r4;
	@%p118 bra 	$L__BB3_12;
$L__BB3_25:
	setp.lt.s32 	%p119, %r4, 256;
	@%p119 bra 	$L__BB3_65;
	// begin inline asm
	mov.u32 %r310, %laneid;
	// end inline asm
	mov.b32 	%r312, %f188;
	mov.b32 	%r328, 1;
	mov.b32 	%r329, 31;
	mov.b32 	%r330, -1;
	// begin inline asm
	shfl.sync.down.b32 %r311, %r312, %r328, %r329, %r330;
	// end inline asm
	mov.b32 	%f23, %r311;
	// begin inline asm
	shfl.sync.down.b32 %r316, %r317, %r328, %r329, %r330;
	// end inline asm
	mov.b64 	{%r322, %r327}, %rd232;
	// begin inline asm
	shfl.sync.down.b32 %r321, %r322, %r328, %r329, %r330;
	// end inline asm
	// begin inline asm
	shfl.sync.down.b32 %r326, %r327, %r328, %r329, %r330;
	// end inline asm
	mov.b64 	%rd28, {%r321, %r326};
	setp.gt.s32 	%p176, %r310, 30;
	setp.lt.f32 	%p177, %f188, %f23;
	or.pred  	%p178, %p176, %p177;
	mov.u64 	%rd234, %rd232;
	mov.f32 	%f190, %f188;
	@%p178 bra 	$L__BB3_29;
	setp.gt.f32 	%p179, %f188, %f23;
	mov.u64 	%rd234, %rd28;
	mov.f32 	%f190, %f23;
	@%p179 bra 	$L__BB3_29;
	setp.lt.s64 	%p180, %rd232, %rd28;
	min.s64 	%rd234, %rd232, %rd28;
	selp.f32 	%f190, %f188, %f23, %p180;
$L__BB3_29:
	mov.b32 	%r332, %f190;
	mov.b32 	%r348, 2;
	mov.b32 	%r349, 31;
	mov.b32 	%r350, -1;
	// begin inline asm
	shfl.sync.down.b32 %r331, %r332, %r348, %r349, %r350;
	// end inline asm
	mov.b32 	%f26, %r331;
	// begin inline asm
	shfl.sync.down.b32 %r336, %r337, %r348, %r349, %r350;
	// end inline asm
	mov.b64 	{%r342, %r347}, %rd234;
	// begin inline asm
	shfl.sync.down.b32 %r341, %r342, %r348, %r349, %r350;
	// end inline asm
	// begin inline asm
	shfl.sync.down.b32 %r346, %r347, %r348, %r349, %r350;
	// end inline asm
	mov.b64 	%rd31, {%r341, %r346};
	setp.gt.s32 	%p181, %r310, 29;
	setp.lt.f32 	%p182, %f190, %f26;
	or.pred  	%p183, %p181, %p182;
	mov.u64 	%rd235, %rd234;
	mov.f32 	%f191, %f190;
	@%p183 bra 	$L__BB3_32;
	setp.gt.f32 	%p184, %f190, %f26;
	mov.u64 	%rd235, %rd31;
	mov.f32 	%f191, %f26;
	@%p184 bra 	$L__BB3_32;
	setp.lt.s64 	%p185, %rd234, %rd31;
	min.s64 	%rd235, %rd234, %rd31;
	selp.f32 	%f191, %f190, %f26, %p185;
$L__BB3_32:
	mov.b32 	%r352, %f191;
	mov.b32 	%r368, 4;
	mov.b32 	%r369, 31;
	mov.b32 	%r370, -1;
	// begin inline asm
	shfl.sync.down.b32 %r351, %r352, %r368, %r369, %r370;
	// end inline asm
	mov.b32 	%f29, %r351;
	// begin inline asm
	shfl.sync.down.b32 %r356, %r357, %r368, %r369, %r370;
	// end inline asm
	mov.b64 	{%r362, %r367}, %rd235;
	// begin inline asm
	shfl.sync.down.b32 %r361, %r362, %r368, %r369, %r370;
	// end inline asm
	// begin inline asm
	shfl.sync.down.b32 %r366, %r367, %r368, %r369, %r370;
	// end inline asm
	mov.b64 	%rd34, {%r361, %r366};
	setp.gt.s32 	%p186, %r310, 27;
	setp.lt.f32 	%p187, %f191, %f29;
	or.pred  	%p188, %p186, %p187;
	mov.u64 	%rd236, %rd235;
	mov.f32 	%f192, %f191;
	@%p188 bra 	$L__BB3_35;
	setp.gt.f32 	%p189, %f191, %f29;
	mov.u64 	%rd236, %rd34;
	mov.f32 	%f192, %f29;
	@%p189 bra 	$L__BB3_35;
	setp.lt.s64 	%p190, %rd235, %rd34;
	min.s64 	%rd236, %rd235, %rd34;
	selp.f32 	%f192, %f191, %f29, %p190;
$L__BB3_35:
	mov.b32 	%r372, %f192;
	mov.b32 	%r388, 8;
	mov.b32 	%r389, 31;
	mov.b32 	%r390, -1;
	// begin inline asm
	shfl.sync.down.b32 %r371, %r372, %r388, %r389, %r390;
	// end inline asm
	mov.b32 	%f32, %r371;
	// begin inline asm
	shfl.sync.down.b32 %r376, %r377, %r388, %r389, %r390;
	// end inline asm
	mov.b64 	{%r382, %r387}, %rd236;
	// begin inline asm
	shfl.sync.down.b32 %r381, %r382, %r388, %r389, %r390;
	// end inline asm
	// begin inline asm
	shfl.sync.down.b32 %r386, %r387, %r388, %r389, %r390;
	// end inline asm
	mov.b64 	%rd37, {%r381, %r386};
	setp.gt.s32 	%p191, %r310, 23;
	setp.lt.f32 	%p192, %f192, %f32;
	or.pred  	%p193, %p191, %p192;
	mov.u64 	%rd237, %rd236;
	mov.f32 	%f193, %f192;
	@%p193 bra 	$L__BB3_38;
	setp.gt.f32 	%p194, %f192, %f32;
	mov.u64 	%rd237, %rd37;
	mov.f32 	%f193, %f32;
	@%p194 bra 	$L__BB3_38;
	setp.lt.s64 	%p195, %rd236, %rd37;
	min.s64 	%rd237, %rd236, %rd37;
	selp.f32 	%f193, %f192, %f32, %p195;
$L__BB3_38:
	mov.b32 	%r392, %f193;
	mov.b32 	%r408, 16;
	mov.b32 	%r409, 31;
	mov.b32 	%r410, -1;
	// begin inline asm
	shfl.sync.down.b32 %r391, %r392, %r408, %r409, %r410;
	// end inline asm
	mov.b32 	%f35, %r391;
	// begin inline asm
	shfl.sync.down.b32 %r396, %r397, %r408, %r409, %r410;
	// end inline asm
	mov.b64 	{%r402, %r407}, %rd237;
	// begin inline asm
	shfl.sync.down.b32 %r401, %r402, %r408, %r409, %r410;
	// end inline asm
	// begin inline asm
	shfl.sync.down.b32 %r406, %r407, %r408, %r409, %r410;
	// end inline asm
	mov.b64 	%rd40, {%r401, %r406};
	setp.gt.s32 	%p196, %r310, 15;
	setp.lt.f32 	%p197, %f193, %f35;
	or.pred  	%p198, %p196, %p197;
	mov.u64 	%rd286, %rd237;
	mov.f32 	%f242, %f193;
	@%p198 bra 	$L__BB3_41;
	setp.gt.f32 	%p199, %f193, %f35;
	mov.u64 	%rd286, %rd40;
	mov.f32 	%f242, %f35;
	@%p199 bra 	$L__BB3_41;
	setp.lt.s64 	%p200, %rd237, %rd40;
	min.s64 	%rd286, %rd237, %rd40;
	selp.f32 	%f242, %f193, %f35, %p200;
$L__BB3_41:
	setp.ne.s32 	%p201, %r310, 0;
	@%p201 bra 	$L__BB3_43;
	shr.u32 	%r411, %r5, 1;
	and.b32  	%r412, %r411, 496;
	mov.u32 	%r413, _ZN6thrust24THRUST_300001_SM_1000_NS8cuda_cub4core6detail5shmemE;
	add.s32 	%r414, %r413, %r412;
	st.shared.f32 	[%r414+8], %f242;
	st.shared.u64 	[%r414+16], %rd286;
$L__BB3_43:
	bar.sync 	0;
	setp.ne.s32 	%p202, %r5, 0;
	@%p202 bra 	$L__BB3_201;
	ld.shared.f32 	%f38, [_ZN6thrust24THRUST_300001_SM_1000_NS8cuda_cub4core6detail5shmemE+24];
	ld.shared.u64 	%rd43, [_ZN6thrust24THRUST_300001_SM_1000_NS8cuda_cub4core6detail5shmemE+32];
	setp.lt.f32 	%p203, %f242, %f38;
	mov.u64 	%rd239, %rd286;
	mov.f32 	%f195, %f242;
	@%p203 bra 	$L__BB3_47;
	setp.lt.f32 	%p204, %f38, %f242;
	mov.u64 	%rd239, %rd43;
	mov.f32 	%f195, %f38;
	@%p204 bra 	$L__BB3_47;
	setp.lt.s64 	%p205, %rd286, %rd43;
	min.s64 	%rd239, %rd286, %rd43;
	selp.f32 	%f195, %f242, %f38, %p205;
$L__BB3_47:
	ld.shared.f32 	%f41, [_ZN6thrust24THRUST_300001_SM_1000_NS8cuda_cub4core6detail5shmemE+40];
	ld.shared.u64 	%rd46, [_ZN6thrust24THRUST_300001_SM_1000_NS8cuda_cub4core6detail5shmemE+48];
	setp.lt.f32 	%p206, %f195, %f41;
	mov.u64 	%rd240, %rd239;
	mov.f32 	%f196, %f195;
	@%p206 bra 	$L__BB3_50;
	setp.lt.f32 	%p207, %f41, %f195;
	mov.u64 	%rd240, %rd46;
	mov.f32 	%f196, %f41;
	@%p207 bra 	$L__BB3_50;
	setp.lt.s64 	%p208, %rd239, %rd46;
	min.s64 	%rd240, %rd239, %rd46;
	selp.f32 	%f196, %f195, %f41, %p208;
$L__BB3_50:
	ld.shared.f32 	%f44, [_ZN6thrust24THRUST_300001_SM_1000_NS8cuda_cub4core6detail5shmemE+56];
	ld.shared.u64 	%rd49, [_ZN6thrust24THRUST_300001_SM_1000_NS8cuda_cub4core6detail5shmemE+64];
	setp.lt.f32 	%p209, %f196, %f44;
	mov.u64 	%rd241, %rd240;
	mov.f32 	%f197, %f196;
	@%p209 bra 	$L__BB3_53;
	setp.lt.f32 	%p210, %f44, %f196;
	mov.u64 	%rd241, %rd49;
	mov.f32 	%f197, %f44;
	@%p210 bra 	$L__BB3_53;
	setp.lt.s64 	%p211, %rd240, %rd49;
	min.s64 	%rd241, %rd240, %rd49;
	selp.f32 	%f197, %f196, %f44, %p211;
$L__BB3_53:
	ld.shared.f32 	%f47, [_ZN6thrust24THRUST_300001_SM_1000_NS8cuda_cub4core6detail5shmemE+72];
	ld.shared.u64 	%rd52, [_ZN6thrust24THRUST_300001_SM_1000_NS8cuda_cub4core6detail5shmemE+80];
	setp.lt.f32 	%p212, %f197, %f47;
	mov.u64 	%rd242, %rd241;
	mov.f32 	%f198, %f197;
	@%p212 bra 	$L__BB3_56;
	setp.lt.f32 	%p213, %f47, %f197;
	mov.u64 	%rd242, %rd52;
	mov.f32 	%f198, %f47;
	@%p213 bra 	$L__BB3_56;
	setp.lt.s64 	%p214, %rd241, %rd52;
	min.s64 	%rd242, %rd241, %rd52;
	selp.f32 	%f198, %f197, %f47, %p214;
$L__BB3_56:
	ld.shared.f32 	%f50, [_ZN6thrust24THRUST_300001_SM_1000_NS8cuda_cub4core6detail5shmemE+88];
	ld.shared.u64 	%rd55, [_ZN6thrust24THRUST_300001_SM_1000_NS8cuda_cub4core6detail5shmemE+96];
	setp.lt.f32 	%p215, %f198, %f50;
	mov.f32 	%f199, %f198;
	mov.u64 	%rd243, %rd242;
	@%p215 bra 	$L__BB3_59;
	setp.lt.f32 	%p216, %f50, %f198;
	mov.f32 	%f199, %f50;
	mov.u64 	%rd243, %rd55;
	@%p216 bra 	$L__BB3_59;
	setp.lt.s64 	%p217, %rd242, %rd55;
	selp.f32 	%f199, %f198, %f50, %p217;
	min.s64 	%rd243, %rd242, %rd55;
$L__BB3_59:
	ld.shared.f32 	%f53, [_ZN6thrust24THRUST_300001_SM_1000_NS8cuda_cub4core6detail5shmemE+104];
	ld.shared.u64 	%rd58, [_ZN6thrust24THRUST_300001_SM_1000_NS8cuda_cub4core6detail5shmemE+112];
	setp.lt.f32 	%p218, %f199, %f53;
	mov.f32 	%f200, %f199;
	mov.u64 	%rd244, %rd243;
	@%p218 bra 	$L__BB3_62;
	setp.lt.f32 	%p219, %f53, %f199;
	mov.f32 	%f200, %f53;
	mov.u64 	%rd244, %rd58;
	@%p219 bra 	$L__BB3_62;
	setp.lt.s64 	%p220, %rd243, %rd58;
	selp.f32 	%f200, %f199, %f53, %p220;
	min.s64 	%rd244, %rd243, %rd58;
$L__BB3_62:
	ld.shared.f32 	%f56, [_ZN6thrust24THRUST_300001_SM_1000_NS8cuda_cub4core6detail5shmemE+120];
	ld.shared.u64 	%rd61, [_ZN6thrust24THRUST_300001_SM_1000_NS8cuda_cub4core6detail5shmemE+128];
	setp.lt.f32 	%p221, %f200, %f56;
	mov.f32 	%f242, %f200;
	mov.u64 	%rd286, %rd244;
	@%p221 bra 	$L__BB3_201;
	setp.lt.f32 	%p222, %f56, %f200;
	mov.f32 	%f242, %f56;
	mov.u64 	%rd286, %rd61;
	@%p222 bra 	$L__BB3_201;
	setp.lt.s64 	%p223, %rd244, %rd61;
	selp.f32 	%f242, %f200, %f56, %p223;
	min.s64 	%rd286, %rd244, %rd61;
	bra.uni 	$L__BB3_201;
$L__BB3_65:
	// begin inline asm
	mov.u32 %r197, %laneid;
	// end inline asm
	and.b32  	%r218, %r5, 992;
	add.s32 	%r219, %r218, 32;
	setp.gt.s32 	%p120, %r219, %r4;
	not.b32 	%r220, %r218;
	add.s32 	%r221, %r4, %r220;
	selp.b32 	%r216, %r221, 31, %p120;
	mov.b32 	%r199, %f188;
	mov.b32 	%r215, 1;
	mov.b32 	%r217, -1;
	// begin inline asm
	shfl.sync.down.b32 %r198, %r199, %r215, %r216, %r217;
	// end inline asm
	mov.b32 	%f58, %r198;
	// begin inline asm
	shfl.sync.down.b32 %r203, %r204, %r215, %r216, %r217;
	// end inline asm
	mov.b64 	{%r209, %r214}, %rd232;
	// begin inline asm
	shfl.sync.down.b32 %r208, %r209, %r215, %r216, %r217;
	// end inline asm
	// begin inline asm
	shfl.sync.down.b32 %r213, %r214, %r215, %r216, %r217;
	// end inline asm
	mov.b64 	%rd63, {%r208, %r213};
	setp.ge.s32 	%p121, %r197, %r216;
	setp.lt.f32 	%p122, %f188, %f58;
	or.pred  	%p123, %p121, %p122;
	mov.f32 	%f201, %f188;
	mov.u64 	%rd245, %rd232;
	@%p123 bra 	$L__BB3_68;
	setp.gt.f32 	%p124, %f188, %f58;
	mov.f32 	%f201, %f58;
	mov.u64 	%rd245, %rd63;
	@%p124 bra 	$L__BB3_68;
	setp.lt.s64 	%p125, %rd232, %rd63;
	selp.f32 	%f201, %f188, %f58, %p125;
	min.s64 	%rd245, %rd232, %rd63;
$L__BB3_68:
	mov.b32 	%r223, %f201;
	mov.b32 	%r239, 2;
	mov.b32 	%r241, -1;
	// begin inline asm
	shfl.sync.down.b32 %r222, %r223, %r239, %r216, %r241;
	// end inline asm
	mov.b32 	%f61, %r222;
	// begin inline asm
	shfl.sync.down.b32 %r227, %r228, %r239, %r216, %r241;
	// end inline asm
	mov.b64 	{%r233, %r238}, %rd245;
	// begin inline asm
	shfl.sync.down.b32 %r232, %r233, %r239, %r216, %r241;
	// end inline asm
	// begin inline asm
	shfl.sync.down.b32 %r237, %r238, %r239, %r216, %r241;
	// end inline asm
	mov.b64 	%rd66, {%r232, %r237};
	add.s32 	%r242, %r197, 2;
	setp.gt.s32 	%p126, %r242, %r216;
	setp.lt.f32 	%p127, %f201, %f61;
	or.pred  	%p128, %p126, %p127;
	mov.f32 	%f202, %f201;
	mov.u64 	%rd246, %rd245;
	@%p128 bra 	$L__BB3_71;
	setp.gt.f32 	%p129, %f201, %f61;
	mov.f32 	%f202, %f61;
	mov.u64 	%rd246, %rd66;
	@%p129 bra 	$L__BB3_71;
	setp.lt.s64 	%p130, %rd245, %rd66;
	selp.f32 	%f202, %f201, %f61, %p130;
	min.s64 	%rd246, %rd245, %rd66;
$L__BB3_71:
	mov.b32 	%r244, %f202;
	mov.b32 	%r260, 4;
	mov.b32 	%r262, -1;
	// begin inline asm
	shfl.sync.down.b32 %r243, %r244, %r260, %r216, %r262;
	// end inline asm
	mov.b32 	%f64, %r243;
	// begin inline asm
	shfl.sync.down.b32 %r248, %r249, %r260, %r216, %r262;
	// end inline asm
	mov.b64 	{%r254, %r259}, %rd246;
	// begin inline asm
	shfl.sync.down.b32 %r253, %r254, %r260, %r216, %r262;
	// end inline asm
	// begin inline asm
	shfl.sync.down.b32 %r258, %r259, %r260, %r216, %r262;
	// end inline asm
	mov.b64 	%rd69, {%r253, %r258};
	add.s32 	%r263, %r197, 4;
	setp.gt.s32 	%p131, %r263, %r216;
	setp.lt.f32 	%p132, %f202, %f64;
	or.pred  	%p133, %p131, %p132;
	mov.f32 	%f203, %f202;
	mov.u64 	%rd247, %rd246;
	@%p133 bra 	$L__BB3_74;
	setp.gt.f32 	%p134, %f202, %f64;
	mov.f32 	%f203, %f64;
	mov.u64 	%rd247, %rd69;
	@%p134 bra 	$L__BB3_74;
	setp.lt.s64 	%p135, %rd246, %rd69;
	selp.f32 	%f203, %f202, %f64, %p135;
	min.s64 	%rd247, %rd246, %rd69;
$L__BB3_74:
	mov.b32 	%r265, %f203;
	mov.b32 	%r281, 8;
	mov.b32 	%r283, -1;
	// begin inline asm
	shfl.sync.down.b32 %r264, %r265, %r281, %r216, %r283;
	// end inline asm
	mov.b32 	%f67, %r264;
	// begin inline asm
	shfl.sync.down.b32 %r269, %r270, %r281, %r216, %r283;
	// end inline asm
	mov.b64 	{%r275, %r280}, %rd247;
	// begin inline asm
	shfl.sync.down.b32 %r274, %r275, %r281, %r216, %r283;
	// end inline asm
	// begin inline asm
	shfl.sync.down.b32 %r279, %r280, %r281, %r216, %r283;
	// end inline asm
	mov.b64 	%rd72, {%r274, %r279};
	add.s32 	%r284, %r197, 8;
	setp.gt.s32 	%p136, %r284, %r216;
	setp.lt.f32 	%p137, %f203, %f67;
	or.pred  	%p138, %p136, %p137;
	mov.f32 	%f204, %f203;
	mov.u64 	%rd248, %rd247;
	@%p138 bra 	$L__BB3_77;
	setp.gt.f32 	%p139, %f203, %f67;
	mov.f32 	%f204, %f67;
	mov.u64 	%rd248, %rd72;
	@%p139 bra 	$L__BB3_77;
	setp.lt.s64 	%p140, %rd247, %rd72;
	selp.f32 	%f204, %f203, %f67, %p140;
	min.s64 	%rd248, %rd247, %rd72;
$L__BB3_77:
	mov.b32 	%r286, %f204;
	mov.b32 	%r302, 16;
	mov.b32 	%r304, -1;
	// begin inline asm
	shfl.sync.down.b32 %r285, %r286, %r302, %r216, %r304;
	// end inline asm
	mov.b32 	%f70, %r285;
	// begin inline asm
	shfl.sync.down.b32 %r290, %r291, %r302, %r216, %r304;
	// end inline asm
	mov.b64 	{%r296, %r301}, %rd248;
	// begin inline asm
	shfl.sync.down.b32 %r295, %r296, %r302, %r216, %r304;
	// end inline asm
	// begin inline asm
	shfl.sync.down.b32 %r300, %r301, %r302, %r216, %r304;
	// end inline asm
	mov.b64 	%rd75, {%r295, %r300};
	add.s32 	%r305, %r197, 16;
	setp.gt.s32 	%p141, %r305, %r216;
	setp.lt.f32 	%p142, %f204, %f70;
	or.pred  	%p143, %p141, %p142;
	mov.f32 	%f242, %f204;
	mov.u64 	%rd286, %rd248;
	@%p143 bra 	$L__BB3_80;
	setp.gt.f32 	%p144, %f204, %f70;
	mov.f32 	%f242, %f70;
	mov.u64 	%rd286, %rd75;
	@%p144 bra 	$L__BB3_80;
	setp.lt.s64 	%p145, %rd248, %rd75;
	selp.f32 	%f242, %f204, %f70, %p145;
	min.s64 	%rd286, %rd248, %rd75;
$L__BB3_80:
	setp.ne.s32 	%p146, %r197, 0;
	@%p146 bra 	$L__BB3_82;
	shr.u32 	%r306, %r5, 1;
	and.b32  	%r307, %r306, 496;
	mov.u32 	%r308, _ZN6thrust24THRUST_300001_SM_1000_NS8cuda_cub4core6detail5shmemE;
	add.s32 	%r309, %r308, %r307;
	st.shared.f32 	[%r309+8], %f242;
	st.shared.u64 	[%r309+16], %rd286;
$L__BB3_82:
	bar.sync 	0;
	setp.ne.s32 	%p147, %r5, 0;
	@%p147 bra 	$L__BB3_201;
	setp.lt.s32 	%p148, %r4, 33;
	mov.f32 	%f206, %f242;
	mov.u64 	%rd250, %rd286;
	@%p148 bra 	$L__BB3_87;
	ld.shared.f32 	%f73, [_ZN6thrust24THRUST_300001_SM_1000_NS8cuda_cub4core6detail5shmemE+24];
	ld.shared.u64 	%rd78, [_ZN6thrust24THRUST_300001_SM_1000_NS8cuda_cub4core6detail5shmemE+32];
	setp.lt.f32 	%p149, %f242, %f73;
	mov.f32 	%f206, %f242;
	mov.u64 	%rd250, %rd286;
	@%p149 bra 	$L__BB3_87;
	setp.lt.f32 	%p150, %f73, %f242;
	mov.f32 	%f206, %f73;
	mov.u64 	%rd250, %rd78;
	@%p150 bra 	$L__BB3_87;
	setp.lt.s64 	%p151, %rd286, %rd78;
	selp.f32 	%f206, %f242, %f73, %p151;
	min.s64 	%rd250, %rd286, %rd78;
$L__BB3_87:
	setp.lt.s32 	%p152, %r4, 65;
	mov.f32 	%f207, %f206;
	mov.u64 	%rd251, %rd250;
	@%p152 bra 	$L__BB3_91;
	ld.shared.f32 	%f76, [_ZN6thrust24THRUST_300001_SM_1000_NS8cuda_cub4core6detail5shmemE+40];
	ld.shared.u64 	%rd81, [_ZN6thrust24THRUST_300001_SM_1000_NS8cuda_cub4core6detail5shmemE+48];
	setp.lt.f32 	%p153, %f206, %f76;
	mov.f32 	%f207, %f206;
	mov.u64 	%rd251, %rd250;
	@%p153 bra 	$L__BB3_91;
	setp.lt.f32 	%p154, %f76, %f206;
	mov.f32 	%f207, %f76;
	mov.u64 	%rd251, %rd81;
	@%p154 bra 	$L__BB3_91;
	setp.lt.s64 	%p155, %rd250, %rd81;
	selp.f32 	%f207, %f206, %f76, %p155;
	min.s64 	%rd251, %rd250, %rd81;
$L__BB3_91:
	setp.lt.s32 	%p156, %r4, 97;
	mov.f32 	%f208, %f207;
	mov.u64 	%rd252, %rd251;
	@%p156 bra 	$L__BB3_95;
	ld.shared.f32 	%f79, [_ZN6thrust24THRUST_300001_SM_1000_NS8cuda_cub4core6detail5shmemE+56];
	ld.shared.u64 	%rd84, [_ZN6thrust24THRUST_300001_SM_1000_NS8cuda_cub4core6detail5shmemE+64];
	setp.lt.f32 	%p157, %f207, %f79;
	mov.f32 	%f208, %f207;
	mov.u64 	%rd252, %rd251;
	@%p157 bra 	$L__BB3_95;
	setp.lt.f32 	%p158, %f79, %f207;
	mov.f32 	%f208, %f79;
	mov.u64 	%rd252, %rd84;
	@%p158 bra 	$L__BB3_95;
	setp.lt.s64 	%p159, %rd251, %rd84;
	selp.f32 	%f208, %f207, %f79, %p159;
	min.s64 	%rd252, %rd251, %rd84;
$L__BB3_95:
	setp.lt.s32 	%p160, %r4, 129;
	mov.f32 	%f209, %f208;
	mov.u64 	%rd253, %rd252;
	@%p160 bra 	$L__BB3_99;
	ld.shared.f32 	%f82, [_ZN6thrust24THRUST_300001_SM_1000_NS8cuda_cub4core6detail5shmemE+72];
	ld.shared.u64 	%rd87, [_ZN6thrust24THRUST_300001_SM_1000_NS8cuda_cub4core6detail5shmemE+80];
	setp.lt.f32 	%p161, %f208, %f82;
	mov.f32 	%f209, %f208;
	mov.u64 	%rd253, %rd252;
	@%p161 bra 	$L__BB3_99;
	setp.lt.f32 	%p162, %f82, %f208;
	mov.f32 	%f209, %f82;
	mov.u64 	%rd253, %rd87;
	@%p162 bra 	$L__BB3_99;
	setp.lt.s64 	%p163, %rd252, %rd87;
	selp.f32 	%f209, %f208, %f82, %p163;
	min.s64 	%rd253, %rd252, %rd87;
$L__BB3_99:
	setp.lt.s32 	%p164, %r4, 161;
	mov.f32 	%f210, %f209;
	mov.u64 	%rd254, %rd253;
	@%p164 bra 	$L__BB3_103;
	ld.shared.f32 	%f85, [_ZN6thrust24THRUST_300001_SM_1000_NS8cuda_cub4core6detail5shmemE+88];
	ld.shared.u64 	%rd90, [_ZN6thrust24THRUST_300001_SM_1000_NS8cuda_cub4core6detail5shmemE+96];
	setp.lt.f32 	%p165, %f209, %f85;
	mov.f32 	%f210, %f209;
	mov.u64 	%rd254, %rd253;
	@%p165 bra 	$L__BB3_103;
	setp.lt.f32 	%p166, %f85, %f209;
	mov.f32 	%f210, %f85;
	mov.u64 	%rd254, %rd90;
	@%p166 bra 	$L__BB3_103;
	setp.lt.s64 	%p167, %rd253, %rd90;
	selp.f32 	%f210, %f209, %f85, %p167;
	min.s64 	%rd254, %rd253, %rd90;
$L__BB3_103:
	setp.lt.s32 	%p168, %r4, 193;
	mov.f32 	%f211, %f210;
	mov.u64 	%rd255, %rd254;
	@%p168 bra 	$L__BB3_107;
	ld.shared.f32 	%f88, [_ZN6thrust24THRUST_300001_SM_1000_NS8cuda_cub4core6detail5shmemE+104];
	ld.shared.u64 	%rd93, [_ZN6thrust24THRUST_300001_SM_1000_NS8cuda_cub4core6detail5shmemE+112];
	setp.lt.f32 	%p169, %f210, %f88;
	mov.f32 	%f211, %f210;
	mov.u64 	%rd255, %rd254;
	@%p169 bra 	$L__BB3_107;
	setp.lt.f32 	%p170, %f88, %f210;
	mov.f32 	%f211, %f88;
	mov.u64 	%rd255, %rd93;
	@%p170 bra 	$L__BB3_107;
	setp.lt.s64 	%p171, %rd254, %rd93;
	selp.f32 	%f211, %f210, %f88, %p171;
	min.s64 	%rd255, %rd254, %rd93;
$L__BB3_107:
	setp.lt.s32 	%p172, %r4, 225;
	mov.f32 	%f242, %f211;
	mov.u64 	%rd286, %rd255;
	@%p172 bra 	$L__BB3_201;
	ld.shared.f32 	%f91, [_ZN6thrust24THRUST_300001_SM_1000_NS8cuda_cub4core6detail5shmemE+120];
	ld.shared.u64 	%rd96, [_ZN6thrust24THRUST_300001_SM_1000_NS8cuda_cub4core6detail5shmemE+128];
	setp.lt.f32 	%p173, %f211, %f91;
	mov.f32 	%f242, %f211;
	mov.u64 	%rd286, %rd255;
	@%p173 bra 	$L__BB3_201;
	setp.lt.f32 	%p174, %f91, %f211;
	mov.f32 	%f242, %f91;
	mov.u64 	%rd286, %rd96;
	@%p174 bra 	$L__BB3_201;
	setp.lt.s64 	%p175, %rd255, %rd96;
	selp.f32 	%f242, %f211, %f91, %p175;
	min.s64 	%rd286, %rd255, %rd96;
	bra.uni 	$L__BB3_201;
$L__BB3_111:
	mov.u32 	%r35, %tid.x;
	cvt.s64.s32 	%rd186, %r2;
	add.s64 	%rd98, %rd3, %rd186;
	cvt.u64.u32 	%rd99, %r35;
	add.s64 	%rd187, %rd99, %rd186;
	shl.b64 	%rd188, %rd187, 2;
	add.s64 	%rd189, %rd2, %rd188;
	ld.global.f32 	%f172, [%rd189];
	add.s32 	%r69, %r35, 256;
	cvt.u64.u32 	%rd190, %r69;
	ld.global.f32 	%f173, [%rd189+1024];
	add.s32 	%r70, %r35, 512;
	cvt.u64.u32 	%rd191, %r70;
	ld.global.f32 	%f174, [%rd189+2048];
	ld.global.f32 	%f93, [%rd189+3072];
	or.b32  	%r71, %r35, 1024;
	cvt.u64.u32 	%rd100, %r71;
	add.s64 	%rd101, %rd98, %rd100;
	ld.global.f32 	%f94, [%rd189+4096];
	setp.lt.f32 	%p2, %f173, %f172;
	selp.f32 	%f175, %f173, %f172, %p2;
	selp.b64 	%rd192, %rd190, %rd99, %p2;
	setp.lt.f32 	%p3, %f174, %f175;
	selp.f32 	%f95, %f174, %f175, %p3;
	selp.b64 	%rd102, %rd191, %rd192, %p3;
	setp.lt.f32 	%p4, %f95, %f93;
	mov.f32 	%f212, %f95;
	mov.u64 	%rd256, %rd102;
	@%p4 bra 	$L__BB3_114;
	add.s32 	%r72, %r35, 768;
	cvt.u64.u32 	%rd256, %r72;
	setp.lt.f32 	%p5, %f93, %f95;
	mov.f32 	%f212, %f93;
	@%p5 bra 	$L__BB3_114;
	mov.f32 	%f212, %f95;
	mov.u64 	%rd256, %rd102;
$L__BB3_114:
	add.s64 	%rd105, %rd98, %rd256;
	setp.lt.f32 	%p6, %f212, %f94;
	mov.f32 	%f230, %f212;
	mov.u64 	%rd274, %rd105;
	@%p6 bra 	$L__BB3_117;
	setp.lt.f32 	%p7, %f94, %f212;
	mov.f32 	%f230, %f94;
	mov.u64 	%rd274, %rd101;
	@%p7 bra 	$L__BB3_117;
	setp.lt.s64 	%p8, %rd256, %rd100;
	selp.f32 	%f230, %f212, %f94, %p8;
	selp.b64 	%rd274, %rd105, %rd101, %p8;
$L__BB3_117:
	setp.le.s32 	%p9, %r66, %r3;
	@%p9 bra 	$L__BB3_162;
	setp.ne.s32 	%p10, %r35, 0;
	@%p10 bra 	$L__BB3_120;
	atom.global.add.u32 	%r73, [%rd1+4], 1280;
	add.s32 	%r74, %r73, %r3;
	st.shared.u32 	[_ZN6thrust24THRUST_300001_SM_1000_NS8cuda_cub4core6detail5shmemE+152], %r74;
$L__BB3_120:
	bar.sync 	0;
	ld.shared.u32 	%r427, [_ZN6thrust24THRUST_300001_SM_1000_NS8cuda_cub4core6detail5shmemE+152];
	add.s32 	%r75, %r427, 1280;
	setp.gt.s32 	%p11, %r75, %r66;
	@%p11 bra 	$L__BB3_139;
$L__BB3_121:
	cvt.s64.s32 	%rd193, %r427;
	add.s64 	%rd194, %rd99, %rd193;
	shl.b64 	%rd195, %rd194, 2;
	add.s64 	%rd196, %rd2, %rd195;
	add.s64 	%rd109, %rd194, %rd3;
	ld.global.f32 	%f100, [%rd196];
	add.s64 	%rd110, %rd109, 256;
	ld.global.f32 	%f101, [%rd196+1024];
	add.s64 	%rd111, %rd109, 512;
	ld.global.f32 	%f102, [%rd196+2048];
	add.s64 	%rd112, %rd109, 768;
	ld.global.f32 	%f103, [%rd196+3072];
	add.s64 	%rd113, %rd109, 1024;
	ld.global.f32 	%f104, [%rd196+4096];
	setp.lt.f32 	%p12, %f230, %f100;
	mov.f32 	%f215, %f230;
	mov.u64 	%rd259, %rd274;
	@%p12 bra 	$L__BB3_124;
	setp.lt.f32 	%p13, %f100, %f230;
	mov.f32 	%f215, %f100;
	mov.u64 	%rd259, %rd109;
	@%p13 bra 	$L__BB3_124;
	setp.lt.s64 	%p14, %rd274, %rd109;
	selp.f32 	%f215, %f230, %f100, %p14;
	min.s64 	%rd259, %rd274, %rd109;
$L__BB3_124:
	setp.lt.f32 	%p15, %f215, %f101;
	mov.f32 	%f216, %f215;
	mov.u64 	%rd260, %rd259;
	@%p15 bra 	$L__BB3_127;
	setp.lt.f32 	%p16, %f101, %f215;
	mov.f32 	%f216, %f101;
	mov.u64 	%rd260, %rd110;
	@%p16 bra 	$L__BB3_127;
	setp.lt.s64 	%p17, %rd259, %rd110;
	selp.f32 	%f216, %f215, %f101, %p17;
	min.s64 	%rd260, %rd259, %rd110;
$L__BB3_127:
	setp.lt.f32 	%p18, %f216, %f102;
	mov.f32 	%f217, %f216;
	mov.u64 	%rd261, %rd260;
	@%p18 bra 	$L__BB3_130;
	setp.lt.f32 	%p19, %f102, %f216;
	mov.f32 	%f217, %f102;
	mov.u64 	%rd261, %rd111;
	@%p19 bra 	$L__BB3_130;
	setp.lt.s64 	%p20, %rd260, %rd111;
	selp.f32 	%f217, %f216, %f102, %p20;
	min.s64 	%rd261, %rd260, %rd111;
$L__BB3_130:
	setp.lt.f32 	%p21, %f217, %f103;
	mov.f32 	%f218, %f217;
	mov.u64 	%rd262, %rd261;
	@%p21 bra 	$L__BB3_133;
	setp.lt.f32 	%p22, %f103, %f217;
	mov.f32 	%f218, %f103;
	mov.u64 	%rd262, %rd112;
	@%p22 bra 	$L__BB3_133;
	setp.lt.s64 	%p23, %rd261, %rd112;
	selp.f32 	%f218, %f217, %f103, %p23;
	min.s64 	%rd262, %rd261, %rd112;
$L__BB3_133:
	setp.lt.f32 	%p24, %f218, %f104;
	mov.f32 	%f230, %f218;
	mov.u64 	%rd274, %rd262;
	@%p24 bra 	$L__BB3_136;
	setp.lt.f32 	%p25, %f104, %f218;
	mov.f32 	%f230, %f104;
	mov.u64 	%rd274, %rd113;
	@%p25 bra 	$L__BB3_136;
	setp.lt.s64 	%p26, %rd262, %rd113;
	selp.f32 	%f230, %f218, %f104, %p26;
	min.s64 	%rd274, %rd262, %rd113;
$L__BB3_136:
	setp.ne.s32 	%p27, %r35, 0;
	bar.sync 	0;
	@%p27 bra 	$L__BB3_138;
	atom.global.add.u32 	%r76, [%rd1+4], 1280;
	add.s32 	%r77, %r76, %r3;
	st.shared.u32 	[_ZN6thrust24THRUST_300001_SM_1000_NS8cuda_cub4core6detail5shmemE+152], %r77;
$L__BB3_138:
	bar.sync 	0;
	ld.shared.u32 	%r427, [_ZN6thrust24THRUST_300001_SM_1000_NS8cuda_cub4core6detail5shmemE+152];
	add.s32 	%r78, %r427, 1280;
	setp.le.s32 	%p28, %r78, %r66;
	@%p28 bra 	$L__BB3_121;
$L__BB3_139:
	setp.le.s32 	%p29, %r66, %r427;
	@%p29 bra 	$L__BB3_162;
	sub.s32 	%r40, %r66, %r427;
	setp.ge.s32 	%p30, %r35, %r40;
	@%p30 bra 	$L__BB3_162;
	not.b32 	%r79, %r35;
	add.s32 	%r80, %r66, %r79;
	sub.s32 	%r41, %r80, %r427;
	and.b32  	%r81, %r41, 768;
	setp.eq.s32 	%p31, %r81, 768;
	mov.u32 	%r431, %r35;
	@%p31 bra 	$L__BB3_147;
	add.s32 	%r429, %r35, %r427;
	shr.u32 	%r82, %r41, 8;
	add.s32 	%r83, %r82, 1;
	and.b32  	%r84, %r83, 3;
	neg.s32 	%r428, %r84;
	mov.u32 	%r431, %r35;
$L__BB3_143:
	.pragma "nounroll";
	mov.u64 	%rd125, %rd274;
	mov.f32 	%f116, %f230;
	cvt.s64.s32 	%rd198, %r429;
	add.s64 	%rd126, %rd3, %rd198;
	mul.wide.s32 	%rd199, %r429, 4;
	add.s64 	%rd200, %rd2, %rd199;
	ld.global.f32 	%f117, [%rd200];
	setp.lt.f32 	%p32, %f116, %f117;
	@%p32 bra 	$L__BB3_146;
	setp.lt.f32 	%p33, %f117, %f116;
	mov.f32 	%f230, %f117;
	mov.u64 	%rd274, %rd126;
	@%p33 bra 	$L__BB3_146;
	setp.lt.s64 	%p34, %rd125, %rd126;
	selp.f32 	%f230, %f116, %f117, %p34;
	min.s64 	%rd274, %rd125, %rd126;
$L__BB3_146:
	add.s32 	%r431, %r431, 256;
	add.s32 	%r429, %r429, 256;
	add.s32 	%r428, %r428, 1;
	setp.ne.s32 	%p35, %r428, 0;
	@%p35 bra 	$L__BB3_143;
$L__BB3_147:
	setp.lt.u32 	%p36, %r41, 768;
	@%p36 bra 	$L__BB3_162;
	add.s32 	%r432, %r431, %r427;
	add.s32 	%r435, %r432, 256;
	add.s32 	%r434, %r432, 512;
	add.s32 	%r433, %r432, 768;
	add.s64 	%rd131, %rd2, 2048;
$L__BB3_149:
	cvt.s64.s32 	%rd201, %r435;
	add.s64 	%rd133, %rd3, %rd201;
	cvt.s64.s32 	%rd202, %r434;
	add.s64 	%rd134, %rd3, %rd202;
	cvt.s64.s32 	%rd203, %r433;
	add.s64 	%rd135, %rd3, %rd203;
	cvt.s64.s32 	%rd204, %r432;
	mul.wide.s32 	%rd205, %r432, 4;
	add.s64 	%rd136, %rd131, %rd205;
	add.s64 	%rd137, %rd3, %rd204;
	ld.global.f32 	%f123, [%rd136+-2048];
	setp.lt.f32 	%p37, %f230, %f123;
	mov.f32 	%f226, %f230;
	mov.u64 	%rd270, %rd274;
	@%p37 bra 	$L__BB3_152;
	setp.lt.f32 	%p38, %f123, %f230;
	mov.f32 	%f226, %f123;
	mov.u64 	%rd270, %rd137;
	@%p38 bra 	$L__BB3_152;
	setp.lt.s64 	%p39, %rd274, %rd137;
	selp.f32 	%f226, %f230, %f123, %p39;
	min.s64 	%rd270, %rd274, %rd137;
$L__BB3_152:
	ld.global.f32 	%f126, [%rd136+-1024];
	setp.lt.f32 	%p40, %f226, %f126;
	mov.f32 	%f227, %f226;
	mov.u64 	%rd271, %rd270;
	@%p40 bra 	$L__BB3_155;
	setp.lt.f32 	%p41, %f126, %f226;
	mov.f32 	%f227, %f126;
	mov.u64 	%rd271, %rd133;
	@%p41 bra 	$L__BB3_155;
	setp.lt.s64 	%p42, %rd270, %rd133;
	selp.f32 	%f227, %f226, %f126, %p42;
	min.s64 	%rd271, %rd270, %rd133;
$L__BB3_155:
	ld.global.f32 	%f129, [%rd136];
	setp.lt.f32 	%p43, %f227, %f129;
	mov.f32 	%f228, %f227;
	mov.u64 	%rd272, %rd271;
	@%p43 bra 	$L__BB3_158;
	setp.lt.f32 	%p44, %f129, %f227;
	mov.f32 	%f228, %f129;
	mov.u64 	%rd272, %rd134;
	@%p44 bra 	$L__BB3_158;
	setp.lt.s64 	%p45, %rd271, %rd134;
	selp.f32 	%f228, %f227, %f129, %p45;
	min.s64 	%rd272, %rd271, %rd134;
$L__BB3_158:
	ld.global.f32 	%f132, [%rd136+1024];
	setp.lt.f32 	%p46, %f228, %f132;
	mov.f32 	%f230, %f228;
	mov.u64 	%rd274, %rd272;
	@%p46 bra 	$L__BB3_161;
	setp.lt.f32 	%p47, %f132, %f228;
	mov.f32 	%f230, %f132;
	mov.u64 	%rd274, %rd135;
	@%p47 bra 	$L__BB3_161;
	setp.lt.s64 	%p48, %rd272, %rd135;
	selp.f32 	%f230, %f228, %f132, %p48;
	min.s64 	%rd274, %rd272, %rd135;
$L__BB3_161:
	add.s32 	%r431, %r431, 1024;
	add.s32 	%r435, %r435, 1024;
	add.s32 	%r434, %r434, 1024;
	add.s32 	%r433, %r433, 1024;
	add.s32 	%r432, %r432, 1024;
	setp.lt.s32 	%p49, %r431, %r40;
	@%p49 bra 	$L__BB3_149;
$L__BB3_162:
	// begin inline asm
	mov.u32 %r85, %laneid;
	// end inline asm
	mov.b32 	%r87, %f230;
	mov.b32 	%r103, 1;
	mov.b32 	%r104, 31;
	mov.b32 	%r105, -1;
	// begin inline asm
	shfl.sync.down.b32 %r86, %r87, %r103, %r104, %r105;
	// end inline asm
	mov.b32 	%f136, %r86;
	// begin inline asm
	shfl.sync.down.b32 %r91, %r92, %r103, %r104, %r105;
	// end inline asm
	mov.b64 	{%r97, %r102}, %rd274;
	// begin inline asm
	shfl.sync.down.b32 %r96, %r97, %r103, %r104, %r105;
	// end inline asm
	// begin inline asm
	shfl.sync.down.b32 %r101, %r102, %r103, %r104, %r105;
	// end inline asm
	mov.b64 	%rd147, {%r96, %r101};
	setp.gt.s32 	%p50, %r85, 30;
	setp.lt.f32 	%p51, %f230, %f136;
	or.pred  	%p52, %p50, %p51;
	mov.f32 	%f231, %f230;
	mov.u64 	%rd275, %rd274;
	@%p52 bra 	$L__BB3_165;
	setp.gt.f32 	%p53, %f230, %f136;
	mov.f32 	%f231, %f136;
	mov.u64 	%rd275, %rd147;
	@%p53 bra 	$L__BB3_165;
	setp.lt.s64 	%p54, %rd274, %rd147;
	selp.f32 	%f231, %f230, %f136, %p54;
	min.s64 	%rd275, %rd274, %rd147;
$L__BB3_165:
	mov.b32 	%r107, %f231;
	mov.b32 	%r123, 2;
	mov.b32 	%r124, 31;
	mov.b32 	%r125, -1;
	// begin inline asm
	shfl.sync.down.b32 %r106, %r107, %r123, %r124, %r125;
	// end inline asm
	mov.b32 	%f139, %r106;
	// begin inline asm
	shfl.sync.down.b32 %r111, %r112, %r123, %r124, %r125;
	// end inline asm
	mov.b64 	{%r117, %r122}, %rd275;
	// begin inline asm
	shfl.sync.down.b32 %r116, %r117, %r123, %r124, %r125;
	// end inline asm
	// begin inline asm
	shfl.sync.down.b32 %r121, %r122, %r123, %r124, %r125;
	// end inline asm
	mov.b64 	%rd150, {%r116, %r121};
	setp.gt.s32 	%p55, %r85, 29;
	setp.lt.f32 	%p56, %f231, %f139;
	or.pred  	%p57, %p55, %p56;
	mov.f32 	%f232, %f231;
	mov.u64 	%rd276, %rd275;
	@%p57 bra 	$L__BB3_168;
	setp.gt.f32 	%p58, %f231, %f139;
	mov.f32 	%f232, %f139;
	mov.u64 	%rd276, %rd150;
	@%p58 bra 	$L__BB3_168;
	setp.lt.s64 	%p59, %rd275, %rd150;
	selp.f32 	%f232, %f231, %f139, %p59;
	min.s64 	%rd276, %rd275, %rd150;
$L__BB3_168:
	mov.b32 	%r127, %f232;
	mov.b32 	%r143, 4;
	mov.b32 	%r144, 31;
	mov.b32 	%r145, -1;
	// begin inline asm
	shfl.sync.down.b32 %r126, %r127, %r143, %r144, %r145;
	// end inline asm
	mov.b32 	%f142, %r126;
	// begin inline asm
	shfl.sync.down.b32 %r131, %r132, %r143, %r144, %r145;
	// end inline asm
	mov.b64 	{%r137, %r142}, %rd276;
	// begin inline asm
	shfl.sync.down.b32 %r136, %r137, %r143, %r144, %r145;
	// end inline asm
	// begin inline asm
	shfl.sync.down.b32 %r141, %r142, %r143, %r144, %r145;
	// end inline asm
	mov.b64 	%rd153, {%r136, %r141};
	setp.gt.s32 	%p60, %r85, 27;
	setp.lt.f32 	%p61, %f232, %f142;
	or.pred  	%p62, %p60, %p61;
	mov.f32 	%f233, %f232;
	mov.u64 	%rd277, %rd276;
	@%p62 bra 	$L__BB3_171;
	setp.gt.f32 	%p63, %f232, %f142;
	mov.f32 	%f233, %f142;
	mov.u64 	%rd277, %rd153;
	@%p63 bra 	$L__BB3_171;
	setp.lt.s64 	%p64, %rd276, %rd153;
	selp.f32 	%f233, %f232, %f142, %p64;
	min.s64 	%rd277, %rd276, %rd153;
$L__BB3_171:
	mov.b32 	%r147, %f233;
	mov.b32 	%r163, 8;
	mov.b32 	%r164, 31;
	mov.b32 	%r165, -1;
	// begin inline asm
	shfl.sync.down.b32 %r146, %r147, %r163, %r164, %r165;
	// end inline asm
	mov.b32 	%f145, %r146;
	// begin inline asm
	shfl.sync.down.b32 %r151, %r152, %r163, %r164, %r165;
	// end inline asm
	mov.b64 	{%r157, %r162}, %rd277;
	// begin inline asm
	shfl.sync.down.b32 %r156, %r157, %r163, %r164, %r165;
	// end inline asm
	// begin inline asm
	shfl.sync.down.b32 %r161, %r162, %r163, %r164, %r165;
	// end inline asm
	mov.b64 	%rd156, {%r156, %r161};
	setp.gt.s32 	%p65, %r85, 23;
	setp.lt.f32 	%p66, %f233, %f145;
	or.pred  	%p67, %p65, %p66;
	mov.f32 	%f234, %f233;
	mov.u64 	%rd278, %rd277;
	@%p67 bra 	$L__BB3_174;
	setp.gt.f32 	%p68, %f233, %f145;
	mov.f32 	%f234, %f145;
	mov.u64 	%rd278, %rd156;
	@%p68 bra 	$L__BB3_174;
	setp.lt.s64 	%p69, %rd277, %rd156;
	selp.f32 	%f234, %f233, %f145, %p69;
	min.s64 	%rd278, %rd277, %rd156;
$L__BB3_174:
	mov.b32 	%r167, %f234;
	mov.b32 	%r183, 16;
	mov.b32 	%r184, 31;
	mov.b32 	%r185, -1;
	// begin inline asm
	shfl.sync.down.b32 %r166, %r167, %r183, %r184, %r185;
	// end inline asm
	mov.b32 	%f148, %r166;
	// begin inline asm
	shfl.sync.down.b32 %r171, %r172, %r183, %r184, %r185;
	// end inline asm
	mov.b64 	{%r177, %r182}, %rd278;
	// begin inline asm
	shfl.sync.down.b32 %r176, %r177, %r183, %r184, %r185;
	// end inline asm
	// begin inline asm
	shfl.sync.down.b32 %r181, %r182, %r183, %r184, %r185;
	// end inline asm
	mov.b64 	%rd159, {%r176, %r181};
	setp.gt.s32 	%p70, %r85, 15;
	setp.lt.f32 	%p71, %f234, %f148;
	or.pred  	%p72, %p70, %p71;
	mov.f32 	%f242, %f234;
	mov.u64 	%rd286, %rd278;
	@%p72 bra 	$L__BB3_177;
	setp.gt.f32 	%p73, %f234, %f148;
	mov.f32 	%f242, %f148;
	mov.u64 	%rd286, %rd159;
	@%p73 bra 	$L__BB3_177;
	setp.lt.s64 	%p74, %rd278, %rd159;
	selp.f32 	%f242, %f234, %f148, %p74;
	min.s64 	%rd286, %rd278, %rd159;
$L__BB3_177:
	setp.ne.s32 	%p75, %r85, 0;
	@%p75 bra 	$L__BB3_179;
	shr.u32 	%r186, %r35, 1;
	and.b32  	%r187, %r186, 496;
	mov.u32 	%r188, _ZN6thrust24THRUST_300001_SM_1000_NS8cuda_cub4core6detail5shmemE;
	add.s32 	%r189, %r188, %r187;
	st.shared.f32 	[%r189+8], %f242;
	st.shared.u64 	[%r189+16], %rd286;
$L__BB3_179:
	bar.sync 	0;
	setp.ne.s32 	%p76, %r35, 0;
	@%p76 bra 	$L__BB3_201;
	ld.shared.f32 	%f151, [_ZN6thrust24THRUST_300001_SM_1000_NS8cuda_cub4core6detail5shmemE+24];
	ld.shared.u64 	%rd162, [_ZN6thrust24THRUST_300001_SM_1000_NS8cuda_cub4core6detail5shmemE+32];
	setp.lt.f32 	%p77, %f242, %f151;
	mov.f32 	%f236, %f242;
	mov.u64 	%rd280, %rd286;
	@%p77 bra 	$L__BB3_183;
	setp.lt.f32 	%p78, %f151, %f242;
	mov.f32 	%f236, %f151;
	mov.u64 	%rd280, %rd162;
	@%p78 bra 	$L__BB3_183;
	setp.lt.s64 	%p79, %rd286, %rd162;
	selp.f32 	%f236, %f242, %f151, %p79;
	min.s64 	%rd280, %rd286, %rd162;
$L__BB3_183:
	ld.shared.f32 	%f154, [_ZN6thrust24THRUST_300001_SM_1000_NS8cuda_cub4core6detail5shmemE+40];
	ld.shared.u64 	%rd165, [_ZN6thrust24THRUST_300001_SM_1000_NS8cuda_cub4core6detail5shmemE+48];
	setp.lt.f32 	%p80, %f236, %f154;
	mov.f32 	%f237, %f236;
	mov.u64 	%rd281, %rd280;
	@%p80 bra 	$L__BB3_186;
	setp.lt.f32 	%p81, %f154, %f236;
	mov.f32 	%f237, %f154;
	mov.u64 	%rd281, %rd165;
	@%p81 bra 	$L__BB3_186;
	setp.lt.s64 	%p82, %rd280, %rd165;
	selp.f32 	%f237, %f236, %f154, %p82;
	min.s64 	%rd281, %rd280, %rd165;
$L__BB3_186:
	ld.shared.f32 	%f157, [_ZN6thrust24THRUST_300001_SM_1000_NS8cuda_cub4core6detail5shmemE+56];
	ld.shared.u64 	%rd168, [_ZN6thrust24THRUST_300001_SM_1000_NS8cuda_cub4core6detail5shmemE+64];
	setp.lt.f32 	%p83, %f237, %f157;
	mov.f32 	%f238, %f237;
	mov.u64 	%rd282, %rd281;
	@%p83 bra 	$L__BB3_189;
	setp.lt.f32 	%p84, %f157, %f237;
	mov.f32 	%f238, %f157;
	mov.u64 	%rd282, %rd168;
	@%p84 bra 	$L__BB3_189;
	setp.lt.s64 	%p85, %rd281, %rd168;
	selp.f32 	%f238, %f237, %f157, %p85;
	min.s64 	%rd282, %rd281, %rd168;
$L__BB3_189:
	ld.shared.f32 	%f160, [_ZN6thrust24THRUST_300001_SM_1000_NS8cuda_cub4core6detail5shmemE+72];
	ld.shared.u64 	%rd171, [_ZN6thrust24THRUST_300001_SM_1000_NS8cuda_cub4core6detail5shmemE+80];
	setp.lt.f32 	%p86, %f238, %f160;
	mov.f32 	%f239, %f238;
	mov.u64 	%rd283, %rd282;
	@%p86 bra 	$L__BB3_192;
	setp.lt.f32 	%p87, %f160, %f238;
	mov.f32 	%f239, %f160;
	mov.u64 	%rd283, %rd171;
	@%p87 bra 	$L__BB3_192;
	setp.lt.s64 	%p88, %rd282, %rd171;
	selp.f32 	%f239, %f238, %f160, %p88;
	min.s64 	%rd283, %rd282, %rd171;
$L__BB3_192:
	ld.shared.f32 	%f163, [_ZN6thrust24THRUST_300001_SM_1000_NS8cuda_cub4core6detail5shmemE+88];
	ld.shared.u64 	%rd174, [_ZN6thrust24THRUST_300001_SM_1000_NS8cuda_cub4core6detail5shmemE+96];
	setp.lt.f32 	%p89, %f239, %f163;
	mov.f32 	%f240, %f239;
	mov.u64 	%rd284, %rd283;
	@%p89 bra 	$L__BB3_195;
	setp.lt.f32 	%p90, %f163, %f239;
	mov.f32 	%f240, %f163;
	mov.u64 	%rd284, %rd174;
	@%p90 bra 	$L__BB3_195;
	setp.lt.s64 	%p91, %rd283, %rd174;
	selp.f32 	%f240, %f239, %f163, %p91;
	min.s64 	%rd284, %rd283, %rd174;
$L__BB3_195:
	ld.shared.f32 	%f166, [_ZN6thrust24THRUST_300001_SM_1000_NS8cuda_cub4core6detail5shmemE+104];
	ld.shared.u64 	%rd177, [_ZN6thrust24THRUST_300001_SM_1000_NS8cuda_cub4core6detail5shmemE+112];
	setp.lt.f32 	%p92, %f240, %f166;
	mov.f32 	%f241, %f240;
	mov.u64 	%rd285, %rd284;
	@%p92 bra 	$L__BB3_198;
	setp.lt.f32 	%p93, %f166, %f240;
	mov.f32 	%f241, %f166;
	mov.u64 	%rd285, %rd177;
	@%p93 bra 	$L__BB3_198;
	setp.lt.s64 	%p94, %rd284, %rd177;
	selp.f32 	%f241, %f240, %f166, %p94;
	min.s64 	%rd285, %rd284, %rd177;
$L__BB3_198:
	ld.shared.f32 	%f169, [_ZN6thrust24THRUST_300001_SM_1000_NS8cuda_cub4core6detail5shmemE+120];
	ld.shared.u64 	%rd180, [_ZN6thrust24THRUST_300001_SM_1000_NS8cuda_cub4core6detail5shmemE+128];
	setp.lt.f32 	%p95, %f241, %f169;
	mov.f32 	%f242, %f241;
	mov.u64 	%rd286, %rd285;
	@%p95 bra 	$L__BB3_201;
	setp.lt.f32 	%p96, %f169, %f241;
	mov.f32 	%f242, %f169;
	mov.u64 	%rd286, %rd180;
	@%p96 bra 	$L__BB3_201;
	setp.lt.s64 	%p97, %rd285, %rd180;
	selp.f32 	%f242, %f241, %f169, %p97;
	min.s64 	%rd286, %rd285, %rd180;
$L__BB3_201:
	mov.u32 	%r415, %tid.x;
	setp.ne.s32 	%p224, %r415, 0;
	@%p224 bra 	$L__BB3_203;
	ld.param.u64 	%rd222, [_ZN6thrust24THRUST_300001_SM_1000_NS8cuda_cub4core6detail13_kernel_agentINS1_8__reduce11ReduceAgentINS0_12zip_iteratorIN4cuda3std3__45tupleIJNS0_6detail15normal_iteratorINS0_10device_ptrIfEEEENS0_17counting_iteratorIlNS0_11use_defaultESI_SI_EEEEEEEPNSB_IJflEEESM_iNS1_9__extrema9arg_min_fIflNSA_4lessIfEEEEEEJSL_SN_iN3cub18CUB_300001_SM_100013GridEvenShareIiEENSV_9GridQueueIjEESS_EEEvDpT0__param_1];
	cvta.to.global.u64 	%rd219, %rd222;
	mul.wide.u32 	%rd220, %r1, 16;
	add.s64 	%rd221, %rd219, %rd220;
	st.global.f32 	[%rd221], %f242;
	st.global.u64 	[%rd221+8], %rd286;
$L__BB3_203:
	ret;

}
	// .globl	_ZN6thrust24THRUST_300001_SM_1000_NS8cuda_cub4core6detail13_kernel_agentINS1_8__reduce10DrainAgentIiEEJN3cub18CUB_300001_SM_10009GridQueueIjEEiEEEvDpT0_
.visible .entry _ZN6thrust24THRUST_300001_SM_1000_NS8cuda_cub4core6detail13_kernel_agentINS1_8__reduce10DrainAgentIiEEJN3cub18CUB_300001_SM_10009GridQueueIjEEiEEEvDpT0_(
	.param .align 8 .b8 _ZN6thrust24THRUST_300001_SM_1000_NS8cuda_cub4core6detail13_kernel_agentINS1_8__reduce10DrainAgentIiEEJN3cub18CUB_300001_SM_10009GridQueueIjEEiEEEvDpT0__param_0[8],
	.param .u32 _ZN6thrust24THRUST_300001_SM_1000_NS8cuda_cub4core6detail13_kernel_agentINS1_8__reduce10DrainAgentIiEEJN3cub18CUB_300001_SM_10009GridQueueIjEEiEEEvDpT0__param_1
)
.maxntid 1
{
	.reg .b32 	%r<3>;
	.reg .b64 	%rd<3>;

	ld.param.u64 	%rd1, [_ZN6thrust24THRUST_300001_SM_1000_NS8cuda_cub4core6detail13_kernel_agentINS1_8__reduce10DrainAgentIiEEJN3cub18CUB_300001_SM_10009GridQueueIjEEiEEEvDpT0__param_0];
	ld.param.u32 	%r1, [_ZN6thrust24THRUST_300001_SM_1000_NS8cuda_cub4core6detail13_kernel_agentINS1_8__reduce10DrainAgentIiEEJN3cub18CUB_300001_SM_10009GridQueueIjEEiEEEvDpT0__param_1];
	cvta.to.global.u64 	%rd2, %rd1;
	st.global.u32 	[%rd2], %r1;
	mov.b32 	%r2, 0;
	st.global.u32 	[%rd2+4], %r2;
	ret;

}
	// .globl	_ZN6thrust24THRUST_300001_SM_1000_NS8cuda_cub4core6detail13_kernel_agentINS1_8__reduce11ReduceAgentIPN4cuda3std3__45tupleIJflEEESC_SB_iNS1_9__extrema9arg_min_fIflNS9_4lessIfEEEEEEJSC_SC_iSH_EEEvDpT0_
.visible .entry _ZN6thrust24THRUST_300001_SM_1000_NS8cuda_cub4core6detail13_kernel_agentINS1_8__reduce11ReduceAgentIPN4cuda3std3__45tupleIJflEEESC_SB_iNS1_9__extrema9arg_min_fIflNS9_4lessIfEEEEEEJSC_SC_iSH_EEEvDpT0_(
	.param .u64 .ptr .align 1 _ZN6thrust24THRUST_300001_SM_1000_NS8cuda_cub4core6detail13_kernel_agentINS1_8__reduce11ReduceAgentIPN4cuda3std3__45tupleIJflEEESC_SB_iNS1_9__extrema9arg_min_fIflNS9_4lessIfEEEEEEJSC_SC_iSH_EEEvDpT0__param_0,
	.param .u64 .ptr .align 1 _ZN6thrust24THRUST_300001_SM_1000_NS8cuda_cub4core6detail13_kernel_agentINS1_8__reduce11ReduceAgentIPN4cuda3std3__45tupleIJflEEESC_SB_iNS1_9__extrema9arg_min_fIflNS9_4lessIfEEEEEEJSC_SC_iSH_EEEvDpT0__param_1,
	.param .u32 _ZN6thrust24THRUST_300001_SM_1000_NS8cuda_cub4core6detail13_kernel_agentINS1_8__reduce11ReduceAgentIPN4cuda3std3__45tupleIJflEEESC_SB_iNS1_9__extrema9arg_min_fIflNS9_4lessIfEEEEEEJSC_SC_iSH_EEEvDpT0__param_2,
	.param .align 1 .b8 _ZN6thrust24THRUST_300001_SM_1000_NS8cuda_cub4core6detail13_kernel_agentINS1_8__reduce11ReduceAgentIPN4cuda3std3__45tupleIJflEEESC_SB_iNS1_9__extrema9arg_min_fIflNS9_4lessIfEEEEEEJSC_SC_iSH_EEEvDpT0__param_3[1]
)
.maxntid 256
{
	.reg .pred 	%p<228>;
	.reg .b32 	%r<432>;
	.reg .b32 	%f<248>;
	.reg .b64 	%rd<356>;

	ld.param.u64 	%rd186, [_ZN6thrust24THRUST_300001_SM_1000_NS8cuda_cub4core6detail13_kernel_agentINS1_8__reduce11ReduceAgentIPN4cuda3std3__45tupleIJflEEESC_SB_iNS1_9__extrema9arg_min_fIflNS9_4lessIfEEEEEEJSC_SC_iSH_EEEvDpT0__param_0];
	ld.param.u64 	%rd187, [_ZN6thrust24THRUST_300001_SM_1000_NS8cuda_cub4core6detail13_kernel_agentINS1_8__reduce11ReduceAgentIPN4cuda3std3__45tupleIJflEEESC_SB_iNS1_9__extrema9arg_min_fIflNS9_4lessIfEEEEEEJSC_SC_iSH_EEEvDpT0__param_1];
	ld.param.u32 	%r37, [_ZN6thrust24THRUST_300001_SM_1000_NS8cuda_cub4core6detail13_kernel_agentINS1_8__reduce11ReduceAgentIPN4cuda3std3__45tupleIJflEEESC_SB_iNS1_9__extrema9arg_min_fIflNS9_4lessIfEEEEEEJSC_SC_iSH_EEEvDpT0__param_2];
	setp.eq.s32 	%p1, %r37, 0;
	@%p1 bra 	$L__BB5_205;
	setp.gt.s32 	%p2, %r37, 1279;
	@%p2 bra 	$L__BB5_111;
	mov.u32 	%r1, %tid.x;
	setp.ge.s32 	%p101, %r1, %r37;
	mov.f32 	%f191, 0f00000000;
	mov.b64 	%rd298, 0;
	mov.u32 	%r422, %r1;
	@%p101 bra 	$L__BB5_4;
	mul.wide.u32 	%rd263, %r1, 16;
	add.s64 	%rd260, %rd186, %rd263;
	// begin inline asm
	ld.global.nc.u64 %rd259, [%rd260];
	// end inline asm
	mov.b64 	{%r183, %r184}, %rd259;
	mov.b32 	%f191, %r183;
	add.s64 	%rd262, %rd260, 8;
	// begin inline asm
	ld.global.nc.u64 %rd298, [%rd262];
	// end inline asm
	add.s32 	%r422, %r1, 256;
$L__BB5_4:
	setp.ge.s32 	%p102, %r422, %r37;
	@%p102 bra 	$L__BB5_25;
	not.b32 	%r185, %r422;
	add.s32 	%r4, %r37, %r185;
	and.b32  	%r186, %r4, 768;
	setp.eq.s32 	%p103, %r186, 768;
	@%p103 bra 	$L__BB5_11;
	mul.wide.u32 	%rd265, %r422, 16;
	add.s64 	%rd289, %rd186, %rd265;
	shr.u32 	%r187, %r4, 8;
	add.s32 	%r188, %r187, 1;
	and.b32  	%r189, %r188, 3;
	neg.s32 	%r420, %r189;
$L__BB5_7:
	.pragma "nounroll";
	mov.u64 	%rd5, %rd298;
	mov.f32 	%f3, %f191;
	// begin inline asm
	ld.global.nc.u64 %rd266, [%rd289];
	// end inline asm
	mov.b64 	{%r190, %r191}, %rd266;
	mov.b32 	%f4, %r190;
	add.s64 	%rd269, %rd289, 8;
	// begin inline asm
	ld.global.nc.u64 %rd268, [%rd269];
	// end inline asm
	setp.lt.f32 	%p104, %f3, %f4;
	@%p104 bra 	$L__BB5_10;
	setp.lt.f32 	%p105, %f4, %f3;
	mov.u64 	%rd298, %rd268;
	mov.f32 	%f191, %f4;
	@%p105 bra 	$L__BB5_10;
	setp.lt.s64 	%p106, %rd5, %rd268;
	min.s64 	%rd298, %rd5, %rd268;
	selp.f32 	%f191, %f3, %f4, %p106;
$L__BB5_10:
	add.s32 	%r422, %r422, 256;
	add.s64 	%rd289, %rd289, 4096;
	add.s32 	%r420, %r420, 1;
	setp.ne.s32 	%p107, %r420, 0;
	@%p107 bra 	$L__BB5_7;
$L__BB5_11:
	setp.lt.u32 	%p108, %r4, 768;
	@%p108 bra 	$L__BB5_25;
$L__BB5_12:
	mul.wide.s32 	%rd274, %r422, 16;
	add.s64 	%rd271, %rd186, %rd274;
	// begin inline asm
	ld.global.nc.u64 %rd270, [%rd271];
	// end inline asm
	mov.b64 	{%r192, %r193}, %rd270;
	mov.b32 	%f10, %r192;
	add.s64 	%rd273, %rd271, 8;
	// begin inline asm
	ld.global.nc.u64 %rd272, [%rd273];
	// end inline asm
	setp.lt.f32 	%p109, %f191, %f10;
	mov.u64 	%rd295, %rd298;
	mov.f32 	%f188, %f191;
	@%p109 bra 	$L__BB5_15;
	setp.lt.f32 	%p110, %f10, %f191;
	mov.u64 	%rd295, %rd272;
	mov.f32 	%f188, %f10;
	@%p110 bra 	$L__BB5_15;
	setp.lt.s64 	%p111, %rd298, %rd272;
	min.s64 	%rd295, %rd298, %rd272;
	selp.f32 	%f188, %f191, %f10, %p111;
$L__BB5_15:
	add.s64 	%rd276, %rd271, 4096;
	// begin inline asm
	ld.global.nc.u64 %rd275, [%rd276];
	// end inline asm
	mov.b64 	{%r194, %r195}, %rd275;
	mov.b32 	%f13, %r194;
	add.s64 	%rd278, %rd271, 4104;
	// begin inline asm
	ld.global.nc.u64 %rd277, [%rd278];
	// end inline asm
	setp.lt.f32 	%p112, %f188, %f13;
	mov.u64 	%rd296, %rd295;
	mov.f32 	%f189, %f188;
	@%p112 bra 	$L__BB5_18;
	setp.lt.f32 	%p113, %f13, %f188;
	mov.u64 	%rd296, %rd277;
	mov.f32 	%f189, %f13;
	@%p113 bra 	$L__BB5_18;
	setp.lt.s64 	%p114, %rd295, %rd277;
	min.s64 	%rd296, %rd295, %rd277;
	selp.f32 	%f189, %f188, %f13, %p114;
$L__BB5_18:
	add.s64 	%rd280, %rd271, 8192;
	// begin inline asm
	ld.global.nc.u64 %rd279, [%rd280];
	// end inline asm
	mov.b64 	{%r196, %r197}, %rd279;
	mov.b32 	%f16, %r196;
	add.s64 	%rd282, %rd271, 8200;
	// begin inline asm
	ld.global.nc.u64 %rd281, [%rd282];
	// end inline asm
	setp.lt.f32 	%p115, %f189, %f16;
	mov.u64 	%rd297, %rd296;
	mov.f32 	%f190, %f189;
	@%p115 bra 	$L__BB5_21;
	setp.lt.f32 	%p116, %f16, %f189;
	mov.u64 	%rd297, %rd281;
	mov.f32 	%f190, %f16;
	@%p116 bra 	$L__BB5_21;
	setp.lt.s64 	%p117, %rd296, %rd281;
	min.s64 	%rd297, %rd296, %rd281;
	selp.f32 	%f190, %f189, %f16, %p117;
$L__BB5_21:
	add.s64 	%rd284, %rd271, 12288;
	// begin inline asm
	ld.global.nc.u64 %rd283, [%rd284];
	// end inline asm
	mov.b64 	{%r198, %r199}, %rd283;
	mov.b32 	%f19, %r198;
	add.s64 	%rd286, %rd271, 12296;
	// begin inline asm
	ld.global.nc.u64 %rd285, [%rd286];
	// end inline asm
	setp.lt.f32 	%p118, %f190, %f19;
	mov.u64 	%rd298, %rd297;
	mov.f32 	%f191, %f190;
	@%p118 bra 	$L__BB5_24;
	setp.lt.f32 	%p119, %f19, %f190;
	mov.u64 	%rd298, %rd285;
	mov.f32 	%f191, %f19;
	@%p119 bra 	$L__BB5_24;
	setp.lt.s64 	%p120, %rd297, %rd285;
	min.s64 	%rd298, %rd297, %rd285;
	selp.f32 	%f191, %f190, %f19, %p120;
$L__BB5_24:
	add.s32 	%r422, %r422, 1024;
	setp.lt.s32 	%p121, %r422, %r37;
	@%p121 bra 	$L__BB5_12;
$L__BB5_25:
	setp.lt.s32 	%p122, %r37, 256;
	@%p122 bra 	$L__BB5_65;
	// begin inline asm
	mov.u32 %r313, %laneid;
	// end inline asm
	mov.b32 	%r315, %f191;
	mov.b32 	%r331, 1;
	mov.b32 	%r332, 31;
	mov.b32 	%r333, -1;
	// begin inline asm
	shfl.sync.down.b32 %r314, %r315, %r331, %r332, %r333;
	// end inline asm
	mov.b32 	%f23, %r314;
	// begin inline asm
	shfl.sync.down.b32 %r319, %r320, %r331, %r332, %r333;
	// end inline asm
	mov.b64 	{%r325, %r330}, %rd298;
	// begin inline asm
	shfl.sync.down.b32 %r324, %r325, %r331, %r332, %r333;
	// end inline asm
	// begin inline asm
	shfl.sync.down.b32 %r329, %r330, %r331, %r332, %r333;
	// end inline asm
	mov.b64 	%rd27, {%r324, %r329};
	setp.gt.s32 	%p179, %r313, 30;
	setp.lt.f32 	%p180, %f191, %f23;
	or.pred  	%p181, %p179, %p180;
	mov.u64 	%rd300, %rd298;
	mov.f32 	%f193, %f191;
	@%p181 bra 	$L__BB5_29;
	setp.gt.f32 	%p182, %f191, %f23;
	mov.u64 	%rd300, %rd27;
	mov.f32 	%f193, %f23;
	@%p182 bra 	$L__BB5_29;
	setp.lt.s64 	%p183, %rd298, %rd27;
	min.s64 	%rd300, %rd298, %rd27;
	selp.f32 	%f193, %f191, %f23, %p183;
$L__BB5_29:
	mov.b32 	%r335, %f193;
	mov.b32 	%r351, 2;
	mov.b32 	%r352, 31;
	mov.b32 	%r353, -1;
	// begin inline asm
	shfl.sync.down.b32 %r334, %r335, %r351, %r352, %r353;
	// end inline asm
	mov.b32 	%f26, %r334;
	// begin inline asm
	shfl.sync.down.b32 %r339, %r340, %r351, %r352, %r353;
	// end inline asm
	mov.b64 	{%r345, %r350}, %rd300;
	// begin inline asm
	shfl.sync.down.b32 %r344, %r345, %r351, %r352, %r353;
	// end inline asm
	// begin inline asm
	shfl.sync.down.b32 %r349, %r350, %r351, %r352, %r353;
	// end inline asm
	mov.b64 	%rd30, {%r344, %r349};
	setp.gt.s32 	%p184, %r313, 29;
	setp.lt.f32 	%p185, %f193, %f26;
	or.pred  	%p186, %p184, %p185;
	mov.u64 	%rd301, %rd300;
	mov.f32 	%f194, %f193;
	@%p186 bra 	$L__BB5_32;
	setp.gt.f32 	%p187, %f193, %f26;
	mov.u64 	%rd301, %rd30;
	mov.f32 	%f194, %f26;
	@%p187 bra 	$L__BB5_32;
	setp.lt.s64 	%p188, %rd300, %rd30;
	min.s64 	%rd301, %rd300, %rd30;
	selp.f32 	%f194, %f193, %f26, %p188;
$L__BB5_32:
	mov.b32 	%r355, %f194;
	mov.b32 	%r371, 4;
	mov.b32 	%r372, 31;
	mov.b32 	%r373, -1;
	// begin inline asm
	shfl.sync.down.b32 %r354, %r355, %r371, %r372, %r373;
	// end inline asm
	mov.b32 	%f29, %r354;
	// begin inline asm
	shfl.sync.down.b32 %r359, %r360, %r371, %r372, %r373;
	// end inline asm
	mov.b64 	{%r365, %r370}, %rd301;
	// begin inline asm
	shfl.sync.down.b32 %r364, %r365, %r371, %r372, %r373;
	// end inline asm
	// begin inline asm
	shfl.sync.down.b32 %r369, %r370, %r371, %r372, %r373;
	// end inline asm
	mov.b64 	%rd33, {%r364, %r369};
	setp.gt.s32 	%p189, %r313, 27;
	setp.lt.f32 	%p190, %f194, %f29;
	or.pred  	%p191, %p189, %p190;
	mov.u64 	%rd302, %rd301;
	mov.f32 	%f195, %f194;
	@%p191 bra 	$L__BB5_35;
	setp.gt.f32 	%p192, %f194, %f29;
	mov.u64 	%rd302, %rd33;
	mov.f32 	%f195, %f29;
	@%p192 bra 	$L__BB5_35;
	setp.lt.s64 	%p193, %rd301, %rd33;
	min.s64 	%rd302, %rd301, %rd33;
	selp.f32 	%f195, %f194, %f29, %p193;
$L__BB5_35:
	mov.b32 	%r375, %f195;
	mov.b32 	%r391, 8;
	mov.b32 	%r392, 31;
	mov.b32 	%r393, -1;
	// begin inline asm
	shfl.sync.down.b32 %r374, %r375, %r391, %r392, %r393;
	// end inline asm
	mov.b32 	%f32, %r374;
	// begin inline asm
	shfl.sync.down.b32 %r379, %r380, %r391, %r392, %r393;
	// end inline asm
	mov.b64 	{%r385, %r390}, %rd302;
	// begin inline asm
	shfl.sync.down.b32 %r384, %r385, %r391, %r392, %r393;
	// end inline asm
	// begin inline asm
	shfl.sync.down.b32 %r389, %r390, %r391, %r392, %r393;
	// end inline asm
	mov.b64 	%rd36, {%r384, %r389};
	setp.gt.s32 	%p194, %r313, 23;
	setp.lt.f32 	%p195, %f195, %f32;
	or.pred  	%p196, %p194, %p195;
	mov.u64 	%rd303, %rd302;
	mov.f32 	%f196, %f195;
	@%p196 bra 	$L__BB5_38;
	setp.gt.f32 	%p197, %f195, %f32;
	mov.u64 	%rd303, %rd36;
	mov.f32 	%f196, %f32;
	@%p197 bra 	$L__BB5_38;
	setp.lt.s64 	%p198, %rd302, %rd36;
	min.s64 	%rd303, %rd302, %rd36;
	selp.f32 	%f196, %f195, %f32, %p198;
$L__BB5_38:
	mov.b32 	%r395, %f196;
	mov.b32 	%r411, 16;
	mov.b32 	%r412, 31;
	mov.b32 	%r413, -1;
	// begin inline asm
	shfl.sync.down.b32 %r394, %r395, %r411, %r412, %r413;
	// end inline asm
	mov.b32 	%f35, %r394;
	// begin inline asm
	shfl.sync.down.b32 %r399, %r400, %r411, %r412, %r413;
	// end inline asm
	mov.b64 	{%r405, %r410}, %rd303;
	// begin inline asm
	shfl.sync.down.b32 %r404, %r405, %r411, %r412, %r413;
	// end inline asm
	// begin inline asm
	shfl.sync.down.b32 %r409, %r410, %r411, %r412, %r413;
	// end inline asm
	mov.b64 	%rd39, {%r404, %r409};
	setp.gt.s32 	%p199, %r313, 15;
	setp.lt.f32 	%p200, %f196, %f35;
	or.pred  	%p201, %p199, %p200;
	mov.u64 	%rd355, %rd303;
	mov.f32 	%f247, %f196;
	@%p201 bra 	$L__BB5_41;
	setp.gt.f32 	%p202, %f196, %f35;
	mov.u64 	%rd355, %rd39;
	mov.f32 	%f247, %f35;
	@%p202 bra 	$L__BB5_41;
	setp.lt.s64 	%p203, %rd303, %rd39;
	min.s64 	%rd355, %rd303, %rd39;
	selp.f32 	%f247, %f196, %f35, %p203;
$L__BB5_41:
	setp.ne.s32 	%p204, %r313, 0;
	@%p204 bra 	$L__BB5_43;
	shr.u32 	%r414, %r1, 1;
	and.b32  	%r415, %r414, 496;
	mov.u32 	%r416, _ZN6thrust24THRUST_300001_SM_1000_NS8cuda_cub4core6detail5shmemE;
	add.s32 	%r417, %r416, %r415;
	st.shared.f32 	[%r417+8], %f247;
	st.shared.u64 	[%r417+16], %rd355;
$L__BB5_43:
	bar.sync 	0;
	setp.ne.s32 	%p205, %r1, 0;
	@%p205 bra 	$L__BB5_203;
	ld.shared.f32 	%f38, [_ZN6thrust24THRUST_300001_SM_1000_NS8cuda_cub4core6detail5shmemE+24];
	ld.shared.u64 	%rd42, [_ZN6thrust24THRUST_300001_SM_1000_NS8cuda_cub4core6detail5shmemE+32];
	setp.lt.f32 	%p206, %f247, %f38;
	mov.u64 	%rd305, %rd355;
	mov.f32 	%f198, %f247;
	@%p206 bra 	$L__BB5_47;
	setp.lt.f32 	%p207, %f38, %f247;
	mov.u64 	%rd305, %rd42;
	mov.f32 	%f198, %f38;
	@%p207 bra 	$L__BB5_47;
	setp.lt.s64 	%p208, %rd355, %rd42;
	min.s64 	%rd305, %rd355, %rd42;
	selp.f32 	%f198, %f247, %f38, %p208;
$L__BB5_47:
	ld.shared.f32 	%f41, [_ZN6thrust24THRUST_300001_SM_1000_NS8cuda_cub4core6detail5shmemE+40];
	ld.shared.u64 	%rd45, [_ZN6thrust24THRUST_300001_SM_1000_NS8cuda_cub4core6detail5shmemE+48];
	setp.lt.f32 	%p209, %f198, %f41;
	mov.u64 	%rd306, %rd305;
	mov.f32 	%f199, %f198;
	@%p209 bra 	$L__BB5_50;
	setp.lt.f32 	%p210, %f41, %f198;
	mov.u64 	%rd306, %rd45;
	mov.f32 	%f199, %f41;
	@%p210 bra 	$L__BB5_50;
	setp.lt.s64 	%p211, %rd305, %rd45;
	min.s64 	%rd306, %rd305, %rd45;
	selp.f32 	%f199, %f198, %f41, %p211;
$L__BB5_50:
	ld.shared.f32 	%f44, [_ZN6thrust24THRUST_300001_SM_1000_NS8cuda_cub4core6detail5shmemE+56];
	ld.shared.u64 	%rd48, [_ZN6thrust24THRUST_300001_SM_1000_NS8cuda_cub4core6detail5shmemE+64];
	setp.lt.f32 	%p212, %f199, %f44;
	mov.u64 	%rd307, %rd306;
	mov.f32 	%f200, %f199;
	@%p212 bra 	$L__BB5_53;
	setp.lt.f32 	%p213, %f44, %f199;
	mov.u64 	%rd307, %rd48;
	mov.f32 	%f200, %f44;
	@%p213 bra 	$L__BB5_53;
	setp.lt.s64 	%p214, %rd306, %rd48;
	min.s64 	%rd307, %rd306, %rd48;
	selp.f32 	%f200, %f199, %f44, %p214;
$L__BB5_53:
	ld.shared.f32 	%f47, [_ZN6thrust24THRUST_300001_SM_1000_NS8cuda_cub4core6detail5shmemE+72];
	ld.shared.u64 	%rd51, [_ZN6thrust24THRUST_300001_SM_1000_NS8cuda_cub4core6detail5shmemE+80];
	setp.lt.f32 	%p215, %f200, %f47;
	mov.u64 	%rd308, %rd307;
	mov.f32 	%f201, %f200;
	@%p215 bra 	$L__BB5_56;
	setp.lt.f32 	%p216, %f47, %f200;
	mov.u64 	%rd308, %rd51;
	mov.f32 	%f201, %f47;
	@%p216 bra 	$L__BB5_56;
	setp.lt.s64 	%p217, %rd307, %rd51;
	min.s64 	%rd308, %rd307, %rd51;
	selp.f32 	%f201, %f200, %f47, %p217;
$L__BB5_56:
	ld.shared.f32 	%f50, [_ZN6thrust24THRUST_300001_SM_1000_NS8cuda_cub4core6detail5shmemE+88];
	ld.shared.u64 	%rd54, [_ZN6thrust24THRUST_300001_SM_1000_NS8cuda_cub4core6detail5shmemE+96];
	setp.lt.f32 	%p218, %f201, %f50;
	mov.u64 	%rd309, %rd308;
	mov.f32 	%f202, %f201;
	@%p218 bra 	$L__BB5_59;
	setp.lt.f32 	%p219, %f50, %f201;
	mov.u64 	%rd309, %rd54;
	mov.f32 	%f202, %f50;
	@%p219 bra 	$L__BB5_59;
	setp.lt.s64 	%p220, %rd308, %rd54;
	min.s64 	%rd309, %rd308, %rd54;
	selp.f32 	%f202, %f201, %f50, %p220;
$L__BB5_59:
	ld.shared.f32 	%f53, [_ZN6thrust24THRUST_300001_SM_1000_NS8cuda_cub4core6detail5shmemE+104];
	ld.shared.u64 	%rd57, [_ZN6thrust24THRUST_300001_SM_1000_NS8cuda_cub4core6detail5shmemE+112];
	setp.lt.f32 	%p221, %f202, %f53;
	mov.u64 	%rd310, %rd309;
	mov.f32 	%f203, %f202;
	@%p221 bra 	$L__BB5_62;
	setp.lt.f32 	%p222, %f53, %f202;
	mov.u64 	%rd310, %rd57;
	mov.f32 	%f203, %f53;
	@%p222 bra 	$L__BB5_62;
	setp.lt.s64 	%p223, %rd309, %rd57;
	min.s64 	%rd310, %rd309, %rd57;
	selp.f32 	%f203, %f202, %f53, %p223;
$L__BB5_62:
	ld.shared.f32 	%f56, [_ZN6thrust24THRUST_300001_SM_1000_NS8cuda_cub4core6detail5shmemE+120];
	ld.shared.u64 	%rd60, [_ZN6thrust24THRUST_300001_SM_1000_NS8cuda_cub4core6detail5shmemE+128];
	setp.lt.f32 	%p224, %f203, %f56;
	mov.f32 	%f247, %f203;
	mov.u64 	%rd355, %rd310;
	@%p224 bra 	$L__BB5_203;
	setp.lt.f32 	%p225, %f56, %f203;
	mov.f32 	%f247, %f56;
	mov.u64 	%rd355, %rd60;
	@%p225 bra 	$L__BB5_203;
	setp.lt.s64 	%p226, %rd310, %rd60;
	min.s64 	%rd355, %rd310, %rd60;
	selp.f32 	%f247, %f203, %f56, %p226;
	bra.uni 	$L__BB5_203;
$L__BB5_65:
	// begin inline asm
	mov.u32 %r200, %laneid;
	// end inline asm
	and.b32  	%r221, %r1, 992;
	add.s32 	%r222, %r221, 32;
	setp.gt.s32 	%p123, %r222, %r37;
	not.b32 	%r223, %r221;
	add.s32 	%r224, %r37, %r223;
	selp.b32 	%r219, %r224, 31, %p123;
	mov.b32 	%r202, %f191;
	mov.b32 	%r218, 1;
	mov.b32 	%r220, -1;
	// begin inline asm
	shfl.sync.down.b32 %r201, %r202, %r218, %r219, %r220;
	// end inline asm
	mov.b32 	%f58, %r201;
	// begin inline asm
	shfl.sync.down.b32 %r206, %r207, %r218, %r219, %r220;
	// end inline asm
	mov.b64 	{%r212, %r217}, %rd298;
	// begin inline asm
	shfl.sync.down.b32 %r211, %r212, %r218, %r219, %r220;
	// end inline asm
	// begin inline asm
	shfl.sync.down.b32 %r216, %r217, %r218, %r219, %r220;
	// end inline asm
	mov.b64 	%rd62, {%r211, %r216};
	setp.ge.s32 	%p124, %r200, %r219;
	setp.lt.f32 	%p125, %f191, %f58;
	or.pred  	%p126, %p124, %p125;
	mov.u64 	%rd311, %rd298;
	mov.f32 	%f204, %f191;
	@%p126 bra 	$L__BB5_68;
	setp.gt.f32 	%p127, %f191, %f58;
	mov.u64 	%rd311, %rd62;
	mov.f32 	%f204, %f58;
	@%p127 bra 	$L__BB5_68;
	setp.lt.s64 	%p128, %rd298, %rd62;
	min.s64 	%rd311, %rd298, %rd62;
	selp.f32 	%f204, %f191, %f58, %p128;
$L__BB5_68:
	mov.b32 	%r226, %f204;
	mov.b32 	%r242, 2;
	mov.b32 	%r244, -1;
	// begin inline asm
	shfl.sync.down.b32 %r225, %r226, %r242, %r219, %r244;
	// end inline asm
	mov.b32 	%f61, %r225;
	// begin inline asm
	shfl.sync.down.b32 %r230, %r231, %r242, %r219, %r244;
	// end inline asm
	mov.b64 	{%r236, %r241}, %rd311;
	// begin inline asm
	shfl.sync.down.b32 %r235, %r236, %r242, %r219, %r244;
	// end inline asm
	// begin inline asm
	shfl.sync.down.b32 %r240, %r241, %r242, %r219, %r244;
	// end inline asm
	mov.b64 	%rd65, {%r235, %r240};
	add.s32 	%r245, %r200, 2;
	setp.gt.s32 	%p129, %r245, %r219;
	setp.lt.f32 	%p130, %f204, %f61;
	or.pred  	%p131, %p129, %p130;
	mov.u64 	%rd312, %rd311;
	mov.f32 	%f205, %f204;
	@%p131 bra 	$L__BB5_71;
	setp.gt.f32 	%p132, %f204, %f61;
	mov.u64 	%rd312, %rd65;
	mov.f32 	%f205, %f61;
	@%p132 bra 	$L__BB5_71;
	setp.lt.s64 	%p133, %rd311, %rd65;
	min.s64 	%rd312, %rd311, %rd65;
	selp.f32 	%f205, %f204, %f61, %p133;
$L__BB5_71:
	mov.b32 	%r247, %f205;
	mov.b32 	%r263, 4;
	mov.b32 	%r265, -1;
	// begin inline asm
	shfl.sync.down.b32 %r246, %r247, %r263, %r219, %r265;
	// end inline asm
	mov.b32 	%f64, %r246;
	// begin inline asm
	shfl.sync.down.b32 %r251, %r252, %r263, %r219, %r265;
	// end inline asm
	mov.b64 	{%r257, %r262}, %rd312;
	// begin inline asm
	shfl.sync.down.b32 %r256, %r257, %r263, %r219, %r265;
	// end inline asm
	// begin inline asm
	shfl.sync.down.b32 %r261, %r262, %r263, %r219, %r265;
	// end inline asm
	mov.b64 	%rd68, {%r256, %r261};
	add.s32 	%r266, %r200, 4;
	setp.gt.s32 	%p134, %r266, %r219;
	setp.lt.f32 	%p135, %f205, %f64;
	or.pred  	%p136, %p134, %p135;
	mov.f32 	%f206, %f205;
	mov.u64 	%rd313, %rd312;
	@%p136 bra 	$L__BB5_74;
	setp.gt.f32 	%p137, %f205, %f64;
	mov.f32 	%f206, %f64;
	mov.u64 	%rd313, %rd68;
	@%p137 bra 	$L__BB5_74;
	setp.lt.s64 	%p138, %rd312, %rd68;
	selp.f32 	%f206, %f205, %f64, %p138;
	min.s64 	%rd313, %rd312, %rd68;
$L__BB5_74:
	mov.b32 	%r268, %f206;
	mov.b32 	%r284, 8;
	mov.b32 	%r286, -1;
	// begin inline asm
	shfl.sync.down.b32 %r267, %r268, %r284, %r219, %r286;
	// end inline asm
	mov.b32 	%f67, %r267;
	// begin inline asm
	shfl.sync.down.b32 %r272, %r273, %r284, %r219, %r286;
	// end inline asm
	mov.b64 	{%r278, %r283}, %rd313;
	// begin inline asm
	shfl.sync.down.b32 %r277, %r278, %r284, %r219, %r286;
	// end inline asm
	// begin inline asm
	shfl.sync.down.b32 %r282, %r283, %r284, %r219, %r286;
	// end inline asm
	mov.b64 	%rd71, {%r277, %r282};
	add.s32 	%r287, %r200, 8;
	setp.gt.s32 	%p139, %r287, %r219;
	setp.lt.f32 	%p140, %f206, %f67;
	or.pred  	%p141, %p139, %p140;
	mov.f32 	%f207, %f206;
	mov.u64 	%rd314, %rd313;
	@%p141 bra 	$L__BB5_77;
	setp.gt.f32 	%p142, %f206, %f67;
	mov.f32 	%f207, %f67;
	mov.u64 	%rd314, %rd71;
	@%p142 bra 	$L__BB5_77;
	setp.lt.s64 	%p143, %rd313, %rd71;
	selp.f32 	%f207, %f206, %f67, %p143;
	min.s64 	%rd314, %rd313, %rd71;
$L__BB5_77:
	mov.b32 	%r289, %f207;
	mov.b32 	%r305, 16;
	mov.b32 	%r307, -1;
	// begin inline asm
	shfl.sync.down.b32 %r288, %r289, %r305, %r219, %r307;
	// end inline asm
	mov.b32 	%f70, %r288;
	// begin inline asm
	shfl.sync.down.b32 %r293, %r294, %r305, %r219, %r307;
	// end inline asm
	mov.b64 	{%r299, %r304}, %rd314;
	// begin inline asm
	shfl.sync.down.b32 %r298, %r299, %r305, %r219, %r307;
	// end inline asm
	// begin inline asm
	shfl.sync.down.b32 %r303, %r304, %r305, %r219, %r307;
	// end inline asm
	mov.b64 	%rd74, {%r298, %r303};
	add.s32 	%r308, %r200, 16;
	setp.gt.s32 	%p144, %r308, %r219;
	setp.lt.f32 	%p145, %f207, %f70;
	or.pred  	%p146, %p144, %p145;
	mov.f32 	%f247, %f207;
	mov.u64 	%rd355, %rd314;
	@%p146 bra 	$L__BB5_80;
	setp.gt.f32 	%p147, %f207, %f70;
	mov.f32 	%f247, %f70;
	mov.u64 	%rd355, %rd74;
	@%p147 bra 	$L__BB5_80;
	setp.lt.s64 	%p148, %rd314, %rd74;
	selp.f32 	%f247, %f207, %f70, %p148;
	min.s64 	%rd355, %rd314, %rd74;
$L__BB5_80:
	setp.ne.s32 	%p149, %r200, 0;
	@%p149 bra 	$L__BB5_82;
	shr.u32 	%r309, %r1, 1;
	and.b32  	%r310, %r309, 496;
	mov.u32 	%r311, _ZN6thrust24THRUST_300001_SM_1000_NS8cuda_cub4core6detail5shmemE;
	add.s32 	%r312, %r311, %r310;
	st.shared.f32 	[%r312+8], %f247;
	st.shared.u64 	[%r312+16], %rd355;
$L__BB5_82:
	bar.sync 	0;
	setp.ne.s32 	%p150, %r1, 0;
	@%p150 bra 	$L__BB5_203;
	setp.lt.s32 	%p151, %r37, 33;
	mov.f32 	%f209, %f247;
	mov.u64 	%rd316, %rd355;
	@%p151 bra 	$L__BB5_87;
	ld.shared.f32 	%f73, [_ZN6thrust24THRUST_300001_SM_1000_NS8cuda_cub4core6detail5shmemE+24];
	ld.shared.u64 	%rd77, [_ZN6thrust24THRUST_300001_SM_1000_NS8cuda_cub4core6detail5shmemE+32];
	setp.lt.f32 	%p152, %f247, %f73;
	mov.f32 	%f209, %f247;
	mov.u64 	%rd316, %rd355;
	@%p152 bra 	$L__BB5_87;
	setp.lt.f32 	%p153, %f73, %f247;
	mov.f32 	%f209, %f73;
	mov.u64 	%rd316, %rd77;
	@%p153 bra 	$L__BB5_87;
	setp.lt.s64 	%p154, %rd355, %rd77;
	selp.f32 	%f209, %f247, %f73, %p154;
	min.s64 	%rd316, %rd355, %rd77;
$L__BB5_87:
	setp.lt.s32 	%p155, %r37, 65;
	mov.f32 	%f210, %f209;
	mov.u64 	%rd317, %rd316;
	@%p155 bra 	$L__BB5_91;
	ld.shared.f32 	%f76, [_ZN6thrust24THRUST_300001_SM_1000_NS8cuda_cub4core6detail5shmemE+40];
	ld.shared.u64 	%rd80, [_ZN6thrust24THRUST_300001_SM_1000_NS8cuda_cub4core6detail5shmemE+48];
	setp.lt.f32 	%p156, %f209, %f76;
	mov.f32 	%f210, %f209;
	mov.u64 	%rd317, %rd316;
	@%p156 bra 	$L__BB5_91;
	setp.lt.f32 	%p157, %f76, %f209;
	mov.f32 	%f210, %f76;
	mov.u64 	%rd317, %rd80;
	@%p157 bra 	$L__BB5_91;
	setp.lt.s64 	%p158, %rd316, %rd80;
	selp.f32 	%f210, %f209, %f76, %p158;
	min.s64 	%rd317, %rd316, %rd80;
$L__BB5_91:
	setp.lt.s32 	%p159, %r37, 97;
	mov.f32 	%f211, %f210;
	mov.u64 	%rd318, %rd317;
	@%p159 bra 	$L__BB5_95;
	ld.shared.f32 	%f79, [_ZN6thrust24THRUST_300001_SM_1000_NS8cuda_cub4core6detail5shmemE+56];
	ld.shared.u64 	%rd83, [_ZN6thrust24THRUST_300001_SM_1000_NS8cuda_cub4core6detail5shmemE+64];
	setp.lt.f32 	%p160, %f210, %f79;
	mov.f32 	%f211, %f210;
	mov.u64 	%rd318, %rd317;
	@%p160 bra 	$L__BB5_95;
	setp.lt.f32 	%p161, %f79, %f210;
	mov.f32 	%f211, %f79;
	mov.u64 	%rd318, %rd83;
	@%p161 bra 	$L__BB5_95;
	setp.lt.s64 	%p162, %rd317, %rd83;
	selp.f32 	%f211, %f210, %f79, %p162;
	min.s64 	%rd318, %rd317, %rd83;
$L__BB5_95:
	setp.lt.s32 	%p163, %r37, 129;
	mov.f32 	%f212, %f211;
	mov.u64 	%rd319, %rd318;
	@%p163 bra 	$L__BB5_99;
	ld.shared.f32 	%f82, [_ZN6thrust24THRUST_300001_SM_1000_NS8cuda_cub4core6detail5shmemE+72];
	ld.shared.u64 	%rd86, [_ZN6thrust24THRUST_300001_SM_1000_NS8cuda_cub4core6detail5shmemE+80];
	setp.lt.f32 	%p164, %f211, %f82;
	mov.f32 	%f212, %f211;
	mov.u64 	%rd319, %rd318;
	@%p164 bra 	$L__BB5_99;
	setp.lt.f32 	%p165, %f82, %f211;
	mov.f32 	%f212, %f82;
	mov.u64 	%rd319, %rd86;
	@%p165 bra 	$L__BB5_99;
	setp.lt.s64 	%p166, %rd318, %rd86;
	selp.f32 	%f212, %f211, %f82, %p166;
	min.s64 	%rd319, %rd318, %rd86;
$L__BB5_99:
	setp.lt.s32 	%p167, %r37, 161;
	mov.f32 	%f213, %f212;
	mov.u64 	%rd320, %rd319;
	@%p167 bra 	$L__BB5_103;
	ld.shared.f32 	%f85, [_ZN6thrust24THRUST_300001_SM_1000_NS8cuda_cub4core6detail5shmemE+88];
	ld.shared.u64 	%rd89, [_ZN6thrust24THRUST_300001_SM_1000_NS8cuda_cub4core6detail5shmemE+96];
	setp.lt.f32 	%p168, %f212, %f85;
	mov.f32 	%f213, %f212;
	mov.u64 	%rd320, %rd319;
	@%p168 bra 	$L__BB5_103;
	setp.lt.f32 	%p169, %f85, %f212;
	mov.f32 	%f213, %f85;
	mov.u64 	%rd320, %rd89;
	@%p169 bra 	$L__BB5_103;
	setp.lt.s64 	%p170, %rd319, %rd89;
	selp.f32 	%f213, %f212, %f85, %p170;
	min.s64 	%rd320, %rd319, %rd89;
$L__BB5_103:
	setp.lt.s32 	%p171, %r37, 193;
	mov.f32 	%f214, %f213;
	mov.u64 	%rd321, %rd320;
	@%p171 bra 	$L__BB5_107;
	ld.shared.f32 	%f88, [_ZN6thrust24THRUST_300001_SM_1000_NS8cuda_cub4core6detail5shmemE+104];
	ld.shared.u64 	%rd92, [_ZN6thrust24THRUST_300001_SM_1000_NS8cuda_cub4core6detail5shmemE+112];
	setp.lt.f32 	%p172, %f213, %f88;
	mov.f32 	%f214, %f213;
	mov.u64 	%rd321, %rd320;
	@%p172 bra 	$L__BB5_107;
	setp.lt.f32 	%p173, %f88, %f213;
	mov.f32 	%f214, %f88;
	mov.u64 	%rd321, %rd92;
	@%p173 bra 	$L__BB5_107;
	setp.lt.s64 	%p174, %rd320, %rd92;
	selp.f32 	%f214, %f213, %f88, %p174;
	min.s64 	%rd321, %rd320, %rd92;
$L__BB5_107:
	setp.lt.s32 	%p175, %r37, 225;
	mov.f32 	%f247, %f214;
	mov.u64 	%rd355, %rd321;
	@%p175 bra 	$L__BB5_203;
	ld.shared.f32 	%f91, [_ZN6thrust24THRUST_300001_SM_1000_NS8cuda_cub4core6detail5shmemE+120];
	ld.shared.u64 	%rd95, [_ZN6thrust24THRUST_300001_SM_1000_NS8cuda_cub4core6detail5shmemE+128];
	setp.lt.f32 	%p176, %f214, %f91;
	mov.f32 	%f247, %f214;
	mov.u64 	%rd355, %rd321;
	@%p176 bra 	$L__BB5_203;
	setp.lt.f32 	%p177, %f91, %f214;
	mov.f32 	%f247, %f91;
	mov.u64 	%rd355, %rd95;
	@%p177 bra 	$L__BB5_203;
	setp.lt.s64 	%p178, %rd321, %rd95;
	selp.f32 	%f247, %f214, %f91, %p178;
	min.s64 	%rd355, %rd321, %rd95;
	bra.uni 	$L__BB5_203;
$L__BB5_111:
	mov.u32 	%r16, %tid.x;
	mul.wide.u32 	%rd208, %r16, 16;
	add.s64 	%rd189, %rd186, %rd208;
	// begin inline asm
	ld.global.nc.u64 %rd188, [%rd189];
	// end inline asm
	mov.b64 	{%r38, %r39}, %rd188;
	mov.b32 	%f93, %r38;
	add.s64 	%rd191, %rd189, 8;
	// begin inline asm
	ld.global.nc.u64 %rd190, [%rd191];
	// end inline asm
	add.s64 	%rd193, %rd189, 4096;
	// begin inline asm
	ld.global.nc.u64 %rd192, [%rd193];
	// end inline asm
	mov.b64 	{%r40, %r41}, %rd192;
	mov.b32 	%f94, %r40;
	add.s64 	%rd195, %rd189, 4104;
	// begin inline asm
	ld.global.nc.u64 %rd194, [%rd195];
	// end inline asm
	add.s64 	%rd197, %rd189, 8192;
	// begin inline asm
	ld.global.nc.u64 %rd196, [%rd197];
	// end inline asm
	mov.b64 	{%r42, %r43}, %rd196;
	mov.b32 	%f95, %r42;
	add.s64 	%rd199, %rd189, 8200;
	// begin inline asm
	ld.global.nc.u64 %rd198, [%rd199];
	// end inline asm
	add.s64 	%rd201, %rd189, 12288;
	// begin inline asm
	ld.global.nc.u64 %rd200, [%rd201];
	// end inline asm
	mov.b64 	{%r44, %r45}, %rd200;
	mov.b32 	%f96, %r44;
	add.s64 	%rd203, %rd189, 12296;
	// begin inline asm
	ld.global.nc.u64 %rd202, [%rd203];
	// end inline asm
	add.s64 	%rd205, %rd189, 16384;
	// begin inline asm
	ld.global.nc.u64 %rd204, [%rd205];
	// end inline asm
	mov.b64 	{%r46, %r47}, %rd204;
	mov.b32 	%f97, %r46;
	add.s64 	%rd207, %rd189, 16392;
	// begin inline asm
	ld.global.nc.u64 %rd206, [%rd207];
	// end inline asm
	setp.lt.f32 	%p3, %f93, %f94;
	mov.f32 	%f215, %f93;
	mov.u64 	%rd322, %rd190;
	@%p3 bra 	$L__BB5_114;
	setp.lt.f32 	%p4, %f94, %f93;
	mov.f32 	%f215, %f94;
	mov.u64 	%rd322, %rd194;
	@%p4 bra 	$L__BB5_114;
	setp.lt.s64 	%p5, %rd190, %rd194;
	selp.f32 	%f215, %f93, %f94, %p5;
	min.s64 	%rd322, %rd190, %rd194;
$L__BB5_114:
	setp.lt.f32 	%p6, %f215, %f95;
	mov.f32 	%f216, %f215;
	mov.u64 	%rd323, %rd322;
	@%p6 bra 	$L__BB5_117;
	setp.lt.f32 	%p7, %f95, %f215;
	mov.f32 	%f216, %f95;
	mov.u64 	%rd323, %rd198;
	@%p7 bra 	$L__BB5_117;
	setp.lt.s64 	%p8, %rd322, %rd198;
	selp.f32 	%f216, %f215, %f95, %p8;
	min.s64 	%rd323, %rd322, %rd198;
$L__BB5_117:
	setp.lt.f32 	%p9, %f216, %f96;
	mov.f32 	%f217, %f216;
	mov.u64 	%rd324, %rd323;
	@%p9 bra 	$L__BB5_120;
	setp.lt.f32 	%p10, %f96, %f216;
	mov.f32 	%f217, %f96;
	mov.u64 	%rd324, %rd202;
	@%p10 bra 	$L__BB5_120;
	setp.lt.s64 	%p11, %rd323, %rd202;
	selp.f32 	%f217, %f216, %f96, %p11;
	min.s64 	%rd324, %rd323, %rd202;
$L__BB5_120:
	setp.lt.f32 	%p12, %f217, %f97;
	mov.f32 	%f234, %f217;
	mov.u64 	%rd342, %rd324;
	@%p12 bra 	$L__BB5_123;
	setp.lt.f32 	%p13, %f97, %f217;
	mov.f32 	%f234, %f97;
	mov.u64 	%rd342, %rd206;
	@%p13 bra 	$L__BB5_123;
	setp.lt.s64 	%p14, %rd324, %rd206;
	selp.f32 	%f234, %f217, %f97, %p14;
	min.s64 	%rd342, %rd324, %rd206;
$L__BB5_123:
	setp.lt.u32 	%p15, %r37, 2560;
	mov.b32 	%r425, 1280;
	@%p15 bra 	$L__BB5_141;
	mov.b32 	%r425, 1280;
$L__BB5_125:
	mov.u32 	%r17, %r425;
	add.s32 	%r50, %r17, %r16;
	mul.wide.u32 	%rd229, %r50, 16;
	add.s64 	%rd210, %rd186, %rd229;
	// begin inline asm
	ld.global.nc.u64 %rd209, [%rd210];
	// end inline asm
	mov.b64 	{%r51, %r52}, %rd209;
	mov.b32 	%f107, %r51;
	add.s64 	%rd212, %rd210, 8;
	// begin inline asm
	ld.global.nc.u64 %rd211, [%rd212];
	// end inline asm
	add.s64 	%rd214, %rd210, 4096;
	// begin inline asm
	ld.global.nc.u64 %rd213, [%rd214];
	// end inline asm
	mov.b64 	{%r53, %r54}, %rd213;
	mov.b32 	%f108, %r53;
	add.s64 	%rd216, %rd210, 4104;
	// begin inline asm
	ld.global.nc.u64 %rd215, [%rd216];
	// end inline asm
	add.s64 	%rd218, %rd210, 8192;
	// begin inline asm
	ld.global.nc.u64 %rd217, [%rd218];
	// end inline asm
	mov.b64 	{%r55, %r56}, %rd217;
	mov.b32 	%f109, %r55;
	add.s64 	%rd220, %rd210, 8200;
	// begin inline asm
	ld.global.nc.u64 %rd219, [%rd220];
	// end inline asm
	add.s64 	%rd222, %rd210, 12288;
	// begin inline asm
	ld.global.nc.u64 %rd221, [%rd222];
	// end inline asm
	mov.b64 	{%r57, %r58}, %rd221;
	mov.b32 	%f110, %r57;
	add.s64 	%rd224, %rd210, 12296;
	// begin inline asm
	ld.global.nc.u64 %rd223, [%rd224];
	// end inline asm
	add.s64 	%rd226, %rd210, 16384;
	// begin inline asm
	ld.global.nc.u64 %rd225, [%rd226];
	// end inline asm
	mov.b64 	{%r59, %r60}, %rd225;
	mov.b32 	%f111, %r59;
	add.s64 	%rd228, %rd210, 16392;
	// begin inline asm
	ld.global.nc.u64 %rd227, [%rd228];
	// end inline asm
	setp.lt.f32 	%p16, %f234, %f107;
	mov.f32 	%f220, %f234;
	mov.u64 	%rd327, %rd342;
	@%p16 bra 	$L__BB5_128;
	setp.lt.f32 	%p17, %f107, %f234;
	mov.f32 	%f220, %f107;
	mov.u64 	%rd327, %rd211;
	@%p17 bra 	$L__BB5_128;
	setp.lt.s64 	%p18, %rd342, %rd211;
	selp.f32 	%f220, %f234, %f107, %p18;
	min.s64 	%rd327, %rd342, %rd211;
$L__BB5_128:
	setp.lt.f32 	%p19, %f220, %f108;
	mov.f32 	%f221, %f220;
	mov.u64 	%rd328, %rd327;
	@%p19 bra 	$L__BB5_131;
	setp.lt.f32 	%p20, %f108, %f220;
	mov.f32 	%f221, %f108;
	mov.u64 	%rd328, %rd215;
	@%p20 bra 	$L__BB5_131;
	setp.lt.s64 	%p21, %rd327, %rd215;
	selp.f32 	%f221, %f220, %f108, %p21;
	min.s64 	%rd328, %rd327, %rd215;
$L__BB5_131:
	setp.lt.f32 	%p22, %f221, %f109;
	mov.f32 	%f222, %f221;
	mov.u64 	%rd329, %rd328;
	@%p22 bra 	$L__BB5_134;
	setp.lt.f32 	%p23, %f109, %f221;
	mov.f32 	%f222, %f109;
	mov.u64 	%rd329, %rd219;
	@%p23 bra 	$L__BB5_134;
	setp.lt.s64 	%p24, %rd328, %rd219;
	selp.f32 	%f222, %f221, %f109, %p24;
	min.s64 	%rd329, %rd328, %rd219;
$L__BB5_134:
	setp.lt.f32 	%p25, %f222, %f110;
	mov.f32 	%f223, %f222;
	mov.u64 	%rd330, %rd329;
	@%p25 bra 	$L__BB5_137;
	setp.lt.f32 	%p26, %f110, %f222;
	mov.f32 	%f223, %f110;
	mov.u64 	%rd330, %rd223;
	@%p26 bra 	$L__BB5_137;
	setp.lt.s64 	%p27, %rd329, %rd223;
	selp.f32 	%f223, %f222, %f110, %p27;
	min.s64 	%rd330, %rd329, %rd223;
$L__BB5_137:
	setp.lt.f32 	%p28, %f223, %f111;
	mov.f32 	%f234, %f223;
	mov.u64 	%rd342, %rd330;
	@%p28 bra 	$L__BB5_140;
	setp.lt.f32 	%p29, %f111, %f223;
	mov.f32 	%f234, %f111;
	mov.u64 	%rd342, %rd227;
	@%p29 bra 	$L__BB5_140;
	setp.lt.s64 	%p30, %rd330, %rd227;
	selp.f32 	%f234, %f223, %f111, %p30;
	min.s64 	%rd342, %rd330, %rd227;
$L__BB5_140:
	add.s32 	%r425, %r17, 1280;
	add.s32 	%r61, %r17, 2560;
	setp.le.s32 	%p31, %r61, %r37;
	@%p31 bra 	$L__BB5_125;
$L__BB5_141:
	setp.le.s32 	%p32, %r37, %r425;
	@%p32 bra 	$L__BB5_164;
	sub.s32 	%r20, %r37, %r425;
	setp.ge.s32 	%p33, %r16, %r20;
	@%p33 bra 	$L__BB5_164;
	not.b32 	%r62, %r16;
	add.s32 	%r63, %r37, %r62;
	sub.s32 	%r21, %r63, %r425;
	and.b32  	%r64, %r21, 768;
	setp.eq.s32 	%p34, %r64, 768;
	mov.u32 	%r429, %r16;
	@%p34 bra 	$L__BB5_149;
	add.s32 	%r427, %r16, %r425;
	shr.u32 	%r65, %r21, 8;
	add.s32 	%r66, %r65, 1;
	and.b32  	%r67, %r66, 3;
	neg.s32 	%r426, %r67;
	mov.u32 	%r429, %r16;
$L__BB5_145:
	.pragma "nounroll";
	mov.u64 	%rd127, %rd342;
	mov.f32 	%f123, %f234;
	mul.wide.u32 	%rd235, %r427, 16;
	add.s64 	%rd232, %rd186, %rd235;
	// begin inline asm
	ld.global.nc.u64 %rd231, [%rd232];
	// end inline asm
	mov.b64 	{%r68, %r69}, %rd231;
	mov.b32 	%f124, %r68;
	add.s64 	%rd234, %rd232, 8;
	// begin inline asm
	ld.global.nc.u64 %rd233, [%rd234];
	// end inline asm
	setp.lt.f32 	%p35, %f123, %f124;
	@%p35 bra 	$L__BB5_148;
	setp.lt.f32 	%p36, %f124, %f123;
	mov.f32 	%f234, %f124;
	mov.u64 	%rd342, %rd233;
	@%p36 bra 	$L__BB5_148;
	setp.lt.s64 	%p37, %rd127, %rd233;
	selp.f32 	%f234, %f123, %f124, %p37;
	min.s64 	%rd342, %rd127, %rd233;
$L__BB5_148:
	add.s32 	%r429, %r429, 256;
	add.s32 	%r427, %r427, 256;
	add.s32 	%r426, %r426, 1;
	setp.ne.s32 	%p38, %r426, 0;
	@%p38 bra 	$L__BB5_145;
$L__BB5_149:
	setp.lt.u32 	%p39, %r21, 768;
	@%p39 bra 	$L__BB5_164;
	cvt.u64.u32 	%rd236, %r429;
	cvt.u64.u32 	%rd237, %r425;
	add.s64 	%rd238, %rd236, %rd237;
	shl.b64 	%rd239, %rd238, 4;
	add.s64 	%rd240, %rd239, %rd186;
	add.s64 	%rd337, %rd240, 12296;
	add.s32 	%r430, %r429, %r425;
$L__BB5_151:
	mul.wide.u32 	%rd245, %r430, 16;
	add.s64 	%rd242, %rd186, %rd245;
	// begin inline asm
	ld.global.nc.u64 %rd241, [%rd242];
	// end inline asm
	mov.b64 	{%r70, %r71}, %rd241;
	mov.b32 	%f130, %r70;
	add.s64 	%rd244, %rd242, 8;
	// begin inline asm
	ld.global.nc.u64 %rd243, [%rd244];
	// end inline asm
	setp.lt.f32 	%p40, %f234, %f130;
	mov.f32 	%f231, %f234;
	mov.u64 	%rd339, %rd342;
	@%p40 bra 	$L__BB5_154;
	setp.lt.f32 	%p41, %f130, %f234;
	mov.f32 	%f231, %f130;
	mov.u64 	%rd339, %rd243;
	@%p41 bra 	$L__BB5_154;
	setp.lt.s64 	%p42, %rd342, %rd243;
	selp.f32 	%f231, %f234, %f130, %p42;
	min.s64 	%rd339, %rd342, %rd243;
$L__BB5_154:
	add.s64 	%rd247, %rd337, -8200;
	// begin inline asm
	ld.global.nc.u64 %rd246, [%rd247];
	// end inline asm
	mov.b64 	{%r72, %r73}, %rd246;
	mov.b32 	%f133, %r72;
	add.s64 	%rd249, %rd337, -8192;
	// begin inline asm
	ld.global.nc.u64 %rd248, [%rd249];
	// end inline asm
	setp.lt.f32 	%p43, %f231, %f133;
	mov.f32 	%f232, %f231;
	mov.u64 	%rd340, %rd339;
	@%p43 bra 	$L__BB5_157;
	setp.lt.f32 	%p44, %f133, %f231;
	mov.f32 	%f232, %f133;
	mov.u64 	%rd340, %rd248;
	@%p44 bra 	$L__BB5_157;
	setp.lt.s64 	%p45, %rd339, %rd248;
	selp.f32 	%f232, %f231, %f133, %p45;
	min.s64 	%rd340, %rd339, %rd248;
$L__BB5_157:
	add.s64 	%rd251, %rd337, -4104;
	// begin inline asm
	ld.global.nc.u64 %rd250, [%rd251];
	// end inline asm
	mov.b64 	{%r74, %r75}, %rd250;
	mov.b32 	%f136, %r74;
	add.s64 	%rd253, %rd337, -4096;
	// begin inline asm
	ld.global.nc.u64 %rd252, [%rd253];
	// end inline asm
	setp.lt.f32 	%p46, %f232, %f136;
	mov.f32 	%f233, %f232;
	mov.u64 	%rd341, %rd340;
	@%p46 bra 	$L__BB5_160;
	setp.lt.f32 	%p47, %f136, %f232;
	mov.f32 	%f233, %f136;
	mov.u64 	%rd341, %rd252;
	@%p47 bra 	$L__BB5_160;
	setp.lt.s64 	%p48, %rd340, %rd252;
	selp.f32 	%f233, %f232, %f136, %p48;
	min.s64 	%rd341, %rd340, %rd252;
$L__BB5_160:
	add.s64 	%rd255, %rd337, -8;
	// begin inline asm
	ld.global.nc.u64 %rd254, [%rd255];
	// end inline asm
	mov.b64 	{%r76, %r77}, %rd254;
	mov.b32 	%f139, %r76;
	// begin inline asm
	ld.global.nc.u64 %rd256, [%rd337];
	// end inline asm
	setp.lt.f32 	%p49, %f233, %f139;
	mov.f32 	%f234, %f233;
	mov.u64 	%rd342, %rd341;
	@%p49 bra 	$L__BB5_163;
	setp.lt.f32 	%p50, %f139, %f233;
	mov.f32 	%f234, %f139;
	mov.u64 	%rd342, %rd256;
	@%p50 bra 	$L__BB5_163;
	setp.lt.s64 	%p51, %rd341, %rd256;
	selp.f32 	%f234, %f233, %f139, %p51;
	min.s64 	%rd342, %rd341, %rd256;
$L__BB5_163:
	add.s32 	%r429, %r429, 1024;
	add.s64 	%rd337, %rd337, 16384;
	add.s32 	%r430, %r430, 1024;
	setp.lt.s32 	%p52, %r429, %r20;
	@%p52 bra 	$L__BB5_151;
$L__BB5_164:
	// begin inline asm
	mov.u32 %r78, %laneid;
	// end inline asm
	mov.b32 	%r80, %f234;
	mov.b32 	%r96, 1;
	mov.b32 	%r97, 31;
	mov.b32 	%r98, -1;
	// begin inline asm
	shfl.sync.down.b32 %r79, %r80, %r96, %r97, %r98;
	// end inline asm
	mov.b32 	%f143, %r79;
	// begin inline asm
	shfl.sync.down.b32 %r84, %r85, %r96, %r97, %r98;
	// end inline asm
	mov.b64 	{%r90, %r95}, %rd342;
	// begin inline asm
	shfl.sync.down.b32 %r89, %r90, %r96, %r97, %r98;
	// end inline asm
	// begin inline asm
	shfl.sync.down.b32 %r94, %r95, %r96, %r97, %r98;
	// end inline asm
	mov.b64 	%rd150, {%r89, %r94};
	setp.gt.s32 	%p53, %r78, 30;
	setp.lt.f32 	%p54, %f234, %f143;
	or.pred  	%p55, %p53, %p54;
	mov.f32 	%f236, %f234;
	mov.u64 	%rd344, %rd342;
	@%p55 bra 	$L__BB5_167;
	setp.gt.f32 	%p56, %f234, %f143;
	mov.f32 	%f236, %f143;
	mov.u64 	%rd344, %rd150;
	@%p56 bra 	$L__BB5_167;
	setp.lt.s64 	%p57, %rd342, %rd150;
	selp.f32 	%f236, %f234, %f143, %p57;
	min.s64 	%rd344, %rd342, %rd150;
$L__BB5_167:
	mov.b32 	%r100, %f236;
	mov.b32 	%r116, 2;
	mov.b32 	%r117, 31;
	mov.b32 	%r118, -1;
	// begin inline asm
	shfl.sync.down.b32 %r99, %r100, %r116, %r117, %r118;
	// end inline asm
	mov.b32 	%f146, %r99;
	// begin inline asm
	shfl.sync.down.b32 %r104, %r105, %r116, %r117, %r118;
	// end inline asm
	mov.b64 	{%r110, %r115}, %rd344;
	// begin inline asm
	shfl.sync.down.b32 %r109, %r110, %r116, %r117, %r118;
	// end inline asm
	// begin inline asm
	shfl.sync.down.b32 %r114, %r115, %r116, %r117, %r118;
	// end inline asm
	mov.b64 	%rd153, {%r109, %r114};
	setp.gt.s32 	%p58, %r78, 29;
	setp.lt.f32 	%p59, %f236, %f146;
	or.pred  	%p60, %p58, %p59;
	mov.f32 	%f237, %f236;
	mov.u64 	%rd345, %rd344;
	@%p60 bra 	$L__BB5_170;
	setp.gt.f32 	%p61, %f236, %f146;
	mov.f32 	%f237, %f146;
	mov.u64 	%rd345, %rd153;
	@%p61 bra 	$L__BB5_170;
	setp.lt.s64 	%p62, %rd344, %rd153;
	selp.f32 	%f237, %f236, %f146, %p62;
	min.s64 	%rd345, %rd344, %rd153;
$L__BB5_170:
	mov.b32 	%r120, %f237;
	mov.b32 	%r136, 4;
	mov.b32 	%r137, 31;
	mov.b32 	%r138, -1;
	// begin inline asm
	shfl.sync.down.b32 %r119, %r120, %r136, %r137, %r138;
	// end inline asm
	mov.b32 	%f149, %r119;
	// begin inline asm
	shfl.sync.down.b32 %r124, %r125, %r136, %r137, %r138;
	// end inline asm
	mov.b64 	{%r130, %r135}, %rd345;
	// begin inline asm
	shfl.sync.down.b32 %r129, %r130, %r136, %r137, %r138;
	// end inline asm
	// begin inline asm
	shfl.sync.down.b32 %r134, %r135, %r136, %r137, %r138;
	// end inline asm
	mov.b64 	%rd156, {%r129, %r134};
	setp.gt.s32 	%p63, %r78, 27;
	setp.lt.f32 	%p64, %f237, %f149;
	or.pred  	%p65, %p63, %p64;
	mov.f32 	%f238, %f237;
	mov.u64 	%rd346, %rd345;
	@%p65 bra 	$L__BB5_173;
	setp.gt.f32 	%p66, %f237, %f149;
	mov.f32 	%f238, %f149;
	mov.u64 	%rd346, %rd156;
	@%p66 bra 	$L__BB5_173;
	setp.lt.s64 	%p67, %rd345, %rd156;
	selp.f32 	%f238, %f237, %f149, %p67;
	min.s64 	%rd346, %rd345, %rd156;
$L__BB5_173:
	mov.b32 	%r140, %f238;
	mov.b32 	%r156, 8;
	mov.b32 	%r157, 31;
	mov.b32 	%r158, -1;
	// begin inline asm
	shfl.sync.down.b32 %r139, %r140, %r156, %r157, %r158;
	// end inline asm
	mov.b32 	%f152, %r139;
	// begin inline asm
	shfl.sync.down.b32 %r144, %r145, %r156, %r157, %r158;
	// end inline asm
	mov.b64 	{%r150, %r155}, %rd346;
	// begin inline asm
	shfl.sync.down.b32 %r149, %r150, %r156, %r157, %r158;
	// end inline asm
	// begin inline asm
	shfl.sync.down.b32 %r154, %r155, %r156, %r157, %r158;
	// end inline asm
	mov.b64 	%rd159, {%r149, %r154};
	setp.gt.s32 	%p68, %r78, 23;
	setp.lt.f32 	%p69, %f238, %f152;
	or.pred  	%p70, %p68, %p69;
	mov.f32 	%f239, %f238;
	mov.u64 	%rd347, %rd346;
	@%p70 bra 	$L__BB5_176;
	setp.gt.f32 	%p71, %f238, %f152;
	mov.f32 	%f239, %f152;
	mov.u64 	%rd347, %rd159;
	@%p71 bra 	$L__BB5_176;
	setp.lt.s64 	%p72, %rd346, %rd159;
	selp.f32 	%f239, %f238, %f152, %p72;
	min.s64 	%rd347, %rd346, %rd159;
$L__BB5_176:
	mov.b32 	%r160, %f239;
	mov.b32 	%r176, 16;
	mov.b32 	%r177, 31;
	mov.b32 	%r178, -1;
	// begin inline asm
	shfl.sync.down.b32 %r159, %r160, %r176, %r177, %r178;
	// end inline asm
	mov.b32 	%f155, %r159;
	// begin inline asm
	shfl.sync.down.b32 %r164, %r165, %r176, %r177, %r178;
	// end inline asm
	mov.b64 	{%r170, %r175}, %rd347;
	// begin inline asm
	shfl.sync.down.b32 %r169, %r170, %r176, %r177, %r178;
	// end inline asm
	// begin inline asm
	shfl.sync.down.b32 %r174, %r175, %r176, %r177, %r178;
	// end inline asm
	mov.b64 	%rd162, {%r169, %r174};
	setp.gt.s32 	%p73, %r78, 15;
	setp.lt.f32 	%p74, %f239, %f155;
	or.pred  	%p75, %p73, %p74;
	mov.f32 	%f247, %f239;
	mov.u64 	%rd355, %rd347;
	@%p75 bra 	$L__BB5_179;
	setp.gt.f32 	%p76, %f239, %f155;
	mov.f32 	%f247, %f155;
	mov.u64 	%rd355, %rd162;
	@%p76 bra 	$L__BB5_179;
	setp.lt.s64 	%p77, %rd347, %rd162;
	selp.f32 	%f247, %f239, %f155, %p77;
	min.s64 	%rd355, %rd347, %rd162;
$L__BB5_179:
	setp.ne.s32 	%p78, %r78, 0;
	@%p78 bra 	$L__BB5_181;
	shr.u32 	%r179, %r16, 1;
	and.b32  	%r180, %r179, 496;
	mov.u32 	%r181, _ZN6thrust24THRUST_300001_SM_1000_NS8cuda_cub4core6detail5shmemE;
	add.s32 	%r182, %r181, %r180;
	st.shared.f32 	[%r182+8], %f247;
	st.shared.u64 	[%r182+16], %rd355;
$L__BB5_181:
	bar.sync 	0;
	setp.ne.s32 	%p79, %r16, 0;
	@%p79 bra 	$L__BB5_203;
	ld.shared.f32 	%f158, [_ZN6thrust24THRUST_300001_SM_1000_NS8cuda_cub4core6detail5shmemE+24];
	ld.shared.u64 	%rd165, [_ZN6thrust24THRUST_300001_SM_1000_NS8cuda_cub4core6detail5shmemE+32];
	setp.lt.f32 	%p80, %f247, %f158;
	mov.f32 	%f241, %f247;
	mov.u64 	%rd349, %rd355;
	@%p80 bra 	$L__BB5_185;
	setp.lt.f32 	%p81, %f158, %f247;
	mov.f32 	%f241, %f158;
	mov.u64 	%rd349, %rd165;
	@%p81 bra 	$L__BB5_185;
	setp.lt.s64 	%p82, %rd355, %rd165;
	selp.f32 	%f241, %f247, %f158, %p82;
	min.s64 	%rd349, %rd355, %rd165;
$L__BB5_185:
	ld.shared.f32 	%f161, [_ZN6thrust24THRUST_300001_SM_1000_NS8cuda_cub4core6detail5shmemE+40];
	ld.shared.u64 	%rd168, [_ZN6thrust24THRUST_300001_SM_1000_NS8cuda_cub4core6detail5shmemE+48];
	setp.lt.f32 	%p83, %f241, %f161;
	mov.f32 	%f242, %f241;
	mov.u64 	%rd350, %rd349;
	@%p83 bra 	$L__BB5_188;
	setp.lt.f32 	%p84, %f161, %f241;
	mov.f32 	%f242, %f161;
	mov.u64 	%rd350, %rd168;
	@%p84 bra 	$L__BB5_188;
	setp.lt.s64 	%p85, %rd349, %rd168;
	selp.f32 	%f242, %f241, %f161, %p85;
	min.s64 	%rd350, %rd349, %rd168;
$L__BB5_188:
	ld.shared.f32 	%f164, [_ZN6thrust24THRUST_300001_SM_1000_NS8cuda_cub4core6detail5shmemE+56];
	ld.shared.u64 	%rd171, [_ZN6thrust24THRUST_300001_SM_1000_NS8cuda_cub4core6detail5shmemE+64];
	setp.lt.f32 	%p86, %f242, %f164;
	mov.f32 	%f243, %f242;
	mov.u64 	%rd351, %rd350;
	@%p86 bra 	$L__BB5_191;
	setp.lt.f32 	%p87, %f164, %f242;
	mov.f32 	%f243, %f164;
	mov.u64 	%rd351, %rd171;
	@%p87 bra 	$L__BB5_191;
	setp.lt.s64 	%p88, %rd350, %rd171;
	selp.f32 	%f243, %f242, %f164, %p88;
	min.s64 	%rd351, %rd350, %rd171;
$L__BB5_191:
	ld.shared.f32 	%f167, [_ZN6thrust24THRUST_300001_SM_1000_NS8cuda_cub4core6detail5shmemE+72];
	ld.shared.u64 	%rd174, [_ZN6thrust24THRUST_300001_SM_1000_NS8cuda_cub4core6detail5shmemE+80];
	setp.lt.f32 	%p89, %f243, %f167;
	mov.f32 	%f244, %f243;
	mov.u64 	%rd352, %rd351;
	@%p89 bra 	$L__BB5_194;
	setp.lt.f32 	%p90, %f167, %f243;
	mov.f32 	%f244, %f167;
	mov.u64 	%rd352, %rd174;
	@%p90 bra 	$L__BB5_194;
	setp.lt.s64 	%p91, %rd351, %rd174;
	selp.f32 	%f244, %f243, %f167, %p91;
	min.s64 	%rd352, %rd351, %rd174;
$L__BB5_194:
	ld.shared.f32 	%f170, [_ZN6thrust24THRUST_300001_SM_1000_NS8cuda_cub4core6detail5shmemE+88];
	ld.shared.u64 	%rd177, [_ZN6thrust24THRUST_300001_SM_1000_NS8cuda_cub4core6detail5shmemE+96];
	setp.lt.f32 	%p92, %f244, %f170;
	mov.f32 	%f245, %f244;
	mov.u64 	%rd353, %rd352;
	@%p92 bra 	$L__BB5_197;
	setp.lt.f32 	%p93, %f170, %f244;
	mov.f32 	%f245, %f170;
	mov.u64 	%rd353, %rd177;
	@%p93 bra 	$L__BB5_197;
	setp.lt.s64 	%p94, %rd352, %rd177;
	selp.f32 	%f245, %f244, %f170, %p94;
	min.s64 	%rd353, %rd352, %rd177;
$L__BB5_197:
	ld.shared.f32 	%f173, [_ZN6thrust24THRUST_300001_SM_1000_NS8cuda_cub4core6detail5shmemE+104];
	ld.shared.u64 	%rd180, [_ZN6thrust24THRUST_300001_SM_1000_NS8cuda_cub4core6detail5shmemE+112];
	setp.lt.f32 	%p95, %f245, %f173;
	mov.f32 	%f246, %f245;
	mov.u64 	%rd354, %rd353;
	@%p95 bra 	$L__BB5_200;
	setp.lt.f32 	%p96, %f173, %f245;
	mov.f32 	%f246, %f173;
	mov.u64 	%rd354, %rd180;
	@%p96 bra 	$L__BB5_200;
	setp.lt.s64 	%p97, %rd353, %rd180;
	selp.f32 	%f246, %f245, %f173, %p97;
	min.s64 	%rd354, %rd353, %rd180;
$L__BB5_200:
	ld.shared.f32 	%f176, [_ZN6thrust24THRUST_300001_SM_1000_NS8cuda_cub4core6detail5shmemE+120];
	ld.shared.u64 	%rd183, [_ZN6thrust24THRUST_300001_SM_1000_NS8cuda_cub4core6detail5shmemE+128];
	setp.lt.f32 	%p98, %f246, %f176;
	mov.f32 	%f247, %f246;
	mov.u64 	%rd355, %rd354;
	@%p98 bra 	$L__BB5_203;
	setp.lt.f32 	%p99, %f176, %f246;
	mov.f32 	%f247, %f176;
	mov.u64 	%rd355, %rd183;
	@%p99 bra 	$L__BB5_203;
	setp.lt.s64 	%p100, %rd354, %rd183;
	selp.f32 	%f247, %f246, %f176, %p100;
	min.s64 	%rd355, %rd354, %rd183;
$L__BB5_203:
	mov.u32 	%r418, %tid.x;
	setp.ne.s32 	%p227, %r418, 0;
	@%p227 bra 	$L__BB5_205;
	cvta.to.global.u64 	%rd287, %rd187;
	st.global.f32 	[%rd287], %f247;
	st.global.u64 	[%rd287+8], %rd355;
$L__BB5_205:
	ret;

}
	// .globl	_ZN6thrust24THRUST_300001_SM_1000_NS8cuda_cub4core6detail13_kernel_agentINS1_8__reduce11ReduceAgentINS0_12zip_iteratorIN4cuda3std3__45tupleIJNS0_6detail15normal_iteratorINS0_10device_ptrIfEEEENS0_17counting_iteratorIlNS0_11use_defaultESI_SI_EEEEEEEPNSB_IJflEEESM_lNS1_9__extrema9arg_min_fIflNSA_4lessIfEEEEEEJSL_SN_lSS_EEEvDpT0_
.visible .entry _ZN6thrust24THRUST_300001_SM_1000_NS8cuda_cub4core6detail13_kernel_agentINS1_8__reduce11ReduceAgentINS0_12zip_iteratorIN4cuda3std3__45tupleIJNS0_6detail15normal_iteratorINS0_10device_ptrIfEEEENS0_17counting_iteratorIlNS0_11use_defaultESI_SI_EEEEEEEPNSB_IJflEEESM_lNS1_9__extrema9arg_min_fIflNSA_4lessIfEEEEEEJSL_SN_lSS_EEEvDpT0_(
	.param .align 8 .b8 _ZN6thrust24THRUST_300001_SM_1000_NS8cuda_cub4core6detail13_kernel_agentINS1_8__reduce11ReduceAgentINS0_12zip_iteratorIN4cuda3std3__45tupleIJNS0_6detail15normal_iteratorINS0_10device_ptrIfEEEENS0_17counting_iteratorIlNS0_11use_defaultESI_SI_EEEEEEEPNSB_IJflEEESM_lNS1_9__extrema9arg_min_fIflNSA_4lessIfEEEEEEJSL_SN_lSS_EEEvDpT0__param_0[16],
	.param .u64 .ptr .align 1 _ZN6thrust24THRUST_300001_SM_1000_NS8cuda_cub4core6detail13_kernel_agentINS1_8__reduce11ReduceAgentINS0_12zip_iteratorIN4cuda3std3__45tupleIJNS0_6detail15normal_iteratorINS0_10device_ptrIfEEEENS0_17counting_iteratorIlNS0_11use_defaultESI_SI_EEEEEEEPNSB_IJflEEESM_lNS1_9__extrema9arg_min_fIflNSA_4lessIfEEEEEEJSL_SN_lSS_EEEvDpT0__param_1,
	.param .u64 _ZN6thrust24THRUST_300001_SM_1000_NS8cuda_cub4core6detail13_kernel_agentINS1_8__reduce11ReduceAgentINS0_12zip_iteratorIN4cuda3std3__45tupleIJNS0_6detail15normal_iteratorINS0_10device_ptrIfEEEENS0_17counting_iteratorIlNS0_11use_defaultESI_SI_EEEEEEEPNSB_IJflEEESM_lNS1_9__extrema9arg_min_fIflNSA_4lessIfEEEEEEJSL_SN_lSS_EEEvDpT0__param_2,
	.param .align 1 .b8 _ZN6thrust24THRUST_300001_SM_1000_NS8cuda_cub4core6detail13_kernel_agentINS1_8__reduce11ReduceAgentINS0_12zip_iteratorIN4cuda3std3__45tupleIJNS0_6detail15normal_iteratorINS0_10device_ptrIfEEEENS0_17counting_iteratorIlNS0_11use_defaultESI_SI_EEEEEEEPNSB_IJflEEESM_lNS1_9__extrema9arg_min_fIflNSA_4lessIfEEEEEEJSL_SN_lSS_EEEvDpT0__param_3[1]
)
.maxntid 256
{
	.reg .pred 	%p<223>;
	.reg .b32 	%r<391>;
	.reg .b32 	%f<243>;
	.reg .b64 	%rd<308>;

	ld.param.u64 	%rd195, [_ZN6thrust24THRUST_300001_SM_1000_NS8cuda_cub4core6detail13_kernel_agentINS1_8__reduce11ReduceAgentINS0_12zip_iteratorIN4cuda3std3__45tupleIJNS0_6detail15normal_iteratorINS0_10device_ptrIfEEEENS0_17counting_iteratorIlNS0_11use_defaultESI_SI_EEEEEEEPNSB_IJflEEESM_lNS1_9__extrema9arg_min_fIflNSA_4lessIfEEEEEEJSL_SN_lSS_EEEvDpT0__param_0+8];
	ld.param.u64 	%rd194, [_ZN6thrust24THRUST_300001_SM_1000_NS8cuda_cub4core6detail13_kernel_agentINS1_8__reduce11ReduceAgentINS0_12zip_iteratorIN4cuda3std3__45tupleIJNS0_6detail15normal_iteratorINS0_10device_ptrIfEEEENS0_17counting_iteratorIlNS0_11use_defaultESI_SI_EEEEEEEPNSB_IJflEEESM_lNS1_9__extrema9arg_min_fIflNSA_4lessIfEEEEEEJSL_SN_lSS_EEEvDpT0__param_0];
	ld.param.u64 	%rd197, [_ZN6thrust24THRUST_300001_SM_1000_NS8cuda_cub4core6detail13_kernel_agentINS1_8__reduce11ReduceAgentINS0_12zip_iteratorIN4cuda3std3__45tupleIJNS0_6detail15normal_iteratorINS0_10device_ptrIfEEEENS0_17counting_iteratorIlNS0_11use_defaultESI_SI_EEEEEEEPNSB_IJflEEESM_lNS1_9__extrema9arg_min_fIflNSA_4lessIfEEEEEEJSL_SN_lSS_EEEvDpT0__param_2];
	setp.eq.s64 	%p1, %rd197, 0;
	@%p1 bra 	$L__BB6_200;
	cvta.to.global.u64 	%rd1, %rd194;
	setp.gt.s64 	%p2, %rd197, 1279;
	@%p2 bra 	$L__BB6_112;
	cvt.u32.u64 	%r1, %rd197;
	mov.u32 	%r2, %tid.x;
	setp.ge.s32 	%p96, %r2, %r1;
	mov.f32 	%f188, 0f00000000;
	mov.b64 	%rd249, 0;
	mov.u32 	%r385, %r2;
	@%p96 bra 	$L__BB6_4;
	cvt.u64.u32 	%rd225, %r2;
	mul.wide.u32 	%rd226, %r2, 4;
	add.s64 	%rd227, %rd1, %rd226;
	add.s64 	%rd249, %rd195, %rd225;
	ld.global.f32 	%f188, [%rd227];
	add.s32 	%r385, %r2, 256;
$L__BB6_4:
	setp.ge.s32 	%p97, %r385, %r1;
	@%p97 bra 	$L__BB6_26;
	not.b32 	%r154, %r385;
	add.s32 	%r5, %r154, %r1;
	and.b32  	%r155, %r5, 768;
	setp.eq.s32 	%p98, %r155, 768;
	@%p98 bra 	$L__BB6_11;
	cvt.u64.u32 	%rd229, %r385;
	add.s64 	%rd240, %rd195, %rd229;
	mul.wide.u32 	%rd230, %r385, 4;
	add.s64 	%rd239, %rd1, %rd230;
	shr.u32 	%r156, %r5, 8;
	add.s32 	%r157, %r156, 1;
	and.b32  	%r158, %r157, 3;
	neg.s32 	%r383, %r158;
$L__BB6_7:
	.pragma "nounroll";
	mov.u64 	%rd9, %rd249;
	mov.f32 	%f3, %f188;
	ld.global.f32 	%f4, [%rd239];
	setp.lt.f32 	%p99, %f3, %f4;
	@%p99 bra 	$L__BB6_10;
	setp.lt.f32 	%p100, %f4, %f3;
	mov.u64 	%rd249, %rd240;
	mov.f32 	%f188, %f4;
	@%p100 bra 	$L__BB6_10;
	setp.lt.s64 	%p101, %rd9, %rd240;
	min.s64 	%rd249, %rd9, %rd240;
	selp.f32 	%f188, %f3, %f4, %p101;
$L__BB6_10:
	add.s32 	%r385, %r385, 256;
	add.s64 	%rd240, %rd240, 256;
	add.s64 	%rd239, %rd239, 1024;
	add.s32 	%r383, %r383, 1;
	setp.ne.s32 	%p102, %r383, 0;
	@%p102 bra 	$L__BB6_7;
$L__BB6_11:
	setp.lt.u32 	%p103, %r5, 768;
	@%p103 bra 	$L__BB6_26;
	add.s32 	%r386, %r385, 512;
$L__BB6_13:
	mov.u32 	%r13, %r386;
	add.s32 	%r159, %r13, -512;
	cvt.s64.s32 	%rd231, %r159;
	mul.wide.s32 	%rd232, %r159, 4;
	add.s64 	%rd17, %rd1, %rd232;
	add.s64 	%rd18, %rd195, %rd231;
	ld.global.f32 	%f10, [%rd17];
	setp.lt.f32 	%p104, %f188, %f10;
	mov.u64 	%rd246, %rd249;
	mov.f32 	%f185, %f188;
	@%p104 bra 	$L__BB6_16;
	setp.lt.f32 	%p105, %f10, %f188;
	mov.u64 	%rd246, %rd18;
	mov.f32 	%f185, %f10;
	@%p105 bra 	$L__BB6_16;
	setp.lt.s64 	%p106, %rd249, %rd18;
	min.s64 	%rd246, %rd249, %rd18;
	selp.f32 	%f185, %f188, %f10, %p106;
$L__BB6_16:
	add.s32 	%r160, %r13, -256;
	cvt.s64.s32 	%rd233, %r160;
	add.s64 	%rd21, %rd195, %rd233;
	ld.global.f32 	%f13, [%rd17+1024];
	setp.lt.f32 	%p107, %f185, %f13;
	mov.u64 	%rd247, %rd246;
	mov.f32 	%f186, %f185;
	@%p107 bra 	$L__BB6_19;
	setp.lt.f32 	%p108, %f13, %f185;
	mov.u64 	%rd247, %rd21;
	mov.f32 	%f186, %f13;
	@%p108 bra 	$L__BB6_19;
	setp.lt.s64 	%p109, %rd246, %rd21;
	min.s64 	%rd247, %rd246, %rd21;
	selp.f32 	%f186, %f185, %f13, %p109;
$L__BB6_19:
	cvt.s64.s32 	%rd234, %r13;
	add.s64 	%rd24, %rd195, %rd234;
	ld.global.f32 	%f16, [%rd17+2048];
	setp.lt.f32 	%p110, %f186, %f16;
	mov.u64 	%rd248, %rd247;
	mov.f32 	%f187, %f186;
	@%p110 bra 	$L__BB6_22;
	setp.lt.f32 	%p111, %f16, %f186;
	mov.u64 	%rd248, %rd24;
	mov.f32 	%f187, %f16;
	@%p111 bra 	$L__BB6_22;
	setp.lt.s64 	%p112, %rd247, %rd24;
	min.s64 	%rd248, %rd247, %rd24;
	selp.f32 	%f187, %f186, %f16, %p112;
$L__BB6_22:
	add.s32 	%r161, %r13, 256;
	cvt.s64.s32 	%rd235, %r161;
	add.s64 	%rd27, %rd195, %rd235;
	ld.global.f32 	%f19, [%rd17+3072];
	setp.lt.f32 	%p113, %f187, %f19;
	mov.u64 	%rd249, %rd248;
	mov.f32 	%f188, %f187;
	@%p113 bra 	$L__BB6_25;
	setp.lt.f32 	%p114, %f19, %f187;
	mov.u64 	%rd249, %rd27;
	mov.f32 	%f188, %f19;
	@%p114 bra 	$L__BB6_25;
	setp.lt.s64 	%p115, %rd248, %rd27;
	min.s64 	%rd249, %rd248, %rd27;
	selp.f32 	%f188, %f187, %f19, %p115;
$L__BB6_25:
	add.s32 	%r386, %r13, 1024;
	add.s32 	%r162, %r13, 512;
	setp.lt.s32 	%p116, %r162, %r1;
	@%p116 bra 	$L__BB6_13;
$L__BB6_26:
	setp.lt.s32 	%p117, %r1, 256;
	@%p117 bra 	$L__BB6_66;
	// begin inline asm
	mov.u32 %r276, %laneid;
	// end inline asm
	mov.b32 	%r278, %f188;
	mov.b32 	%r294, 1;
	mov.b32 	%r295, 31;
	mov.b32 	%r296, -1;
	// begin inline asm
	shfl.sync.down.b32 %r277, %r278, %r294, %r295, %r296;
	// end inline asm
	mov.b32 	%f23, %r277;
	// begin inline asm
	shfl.sync.down.b32 %r282, %r283, %r294, %r295, %r296;
	// end inline asm
	mov.b64 	{%r288, %r293}, %rd249;
	// begin inline asm
	shfl.sync.down.b32 %r287, %r288, %r294, %r295, %r296;
	// end inline asm
	// begin inline asm
	shfl.sync.down.b32 %r292, %r293, %r294, %r295, %r296;
	// end inline asm
	mov.b64 	%rd31, {%r287, %r292};
	setp.gt.s32 	%p174, %r276, 30;
	setp.lt.f32 	%p175, %f188, %f23;
	or.pred  	%p176, %p174, %p175;
	mov.u64 	%rd251, %rd249;
	mov.f32 	%f190, %f188;
	@%p176 bra 	$L__BB6_30;
	setp.gt.f32 	%p177, %f188, %f23;
	mov.u64 	%rd251, %rd31;
	mov.f32 	%f190, %f23;
	@%p177 bra 	$L__BB6_30;
	setp.lt.s64 	%p178, %rd249, %rd31;
	min.s64 	%rd251, %rd249, %rd31;
	selp.f32 	%f190, %f188, %f23, %p178;
$L__BB6_30:
	mov.b32 	%r298, %f190;
	mov.b32 	%r314, 2;
	mov.b32 	%r315, 31;
	mov.b32 	%r316, -1;
	// begin inline asm
	shfl.sync.down.b32 %r297, %r298, %r314, %r315, %r316;
	// end inline asm
	mov.b32 	%f26, %r297;
	// begin inline asm
	shfl.sync.down.b32 %r302, %r303, %r314, %r315, %r316;
	// end inline asm
	mov.b64 	{%r308, %r313}, %rd251;
	// begin inline asm
	shfl.sync.down.b32 %r307, %r308, %r314, %r315, %r316;
	// end inline asm
	// begin inline asm
	shfl.sync.down.b32 %r312, %r313, %r314, %r315, %r316;
	// end inline asm
	mov.b64 	%rd34, {%r307, %r312};
	setp.gt.s32 	%p179, %r276, 29;
	setp.lt.f32 	%p180, %f190, %f26;
	or.pred  	%p181, %p179, %p180;
	mov.u64 	%rd252, %rd251;
	mov.f32 	%f191, %f190;
	@%p181 bra 	$L__BB6_33;
	setp.gt.f32 	%p182, %f190, %f26;
	mov.u64 	%rd252, %rd34;
	mov.f32 	%f191, %f26;
	@%p182 bra 	$L__BB6_33;
	setp.lt.s64 	%p183, %rd251, %rd34;
	min.s64 	%rd252, %rd251, %rd34;
	selp.f32 	%f191, %f190, %f26, %p183;
$L__BB6_33:
	mov.b32 	%r318, %f191;
	mov.b32 	%r334, 4;
	mov.b32 	%r335, 31;
	mov.b32 	%r336, -1;
	// begin inline asm
	shfl.sync.down.b32 %r317, %r318, %r334, %r335, %r336;
	// end inline asm
	mov.b32 	%f29, %r317;
	// begin inline asm
	shfl.sync.down.b32 %r322, %r323, %r334, %r335, %r336;
	// end inline asm
	mov.b64 	{%r328, %r333}, %rd252;
	// begin inline asm
	shfl.sync.down.b32 %r327, %r328, %r334, %r335, %r336;
	// end inline asm
	// begin inline asm
	shfl.sync.down.b32 %r332, %r333, %r334, %r335, %r336;
	// end inline asm
	mov.b64 	%rd37, {%r327, %r332};
	setp.gt.s32 	%p184, %r276, 27;
	setp.lt.f32 	%p185, %f191, %f29;
	or.pred  	%p186, %p184, %p185;
	mov.u64 	%rd253, %rd252;
	mov.f32 	%f192, %f191;
	@%p186 bra 	$L__BB6_36;
	setp.gt.f32 	%p187, %f191, %f29;
	mov.u64 	%rd253, %rd37;
	mov.f32 	%f192, %f29;
	@%p187 bra 	$L__BB6_36;
	setp.lt.s64 	%p188, %rd252, %rd37;
	min.s64 	%rd253, %rd252, %rd37;
	selp.f32 	%f192, %f191, %f29, %p188;
$L__BB6_36:
	mov.b32 	%r338, %f192;
	mov.b32 	%r354, 8;
	mov.b32 	%r355, 31;
	mov.b32 	%r356, -1;
	// begin inline asm
	shfl.sync.down.b32 %r337, %r338, %r354, %r355, %r356;
	// end inline asm
	mov.b32 	%f32, %r337;
	// begin inline asm
	shfl.sync.down.b32 %r342, %r343, %r354, %r355, %r356;
	// end inline asm
	mov.b64 	{%r348, %r353}, %rd253;
	// begin inline asm
	shfl.sync.down.b32 %r347, %r348, %r354, %r355, %r356;
	// end inline asm
	// begin inline asm
	shfl.sync.down.b32 %r352, %r353, %r354, %r355, %r356;
	// end inline asm
	mov.b64 	%rd40, {%r347, %r352};
	setp.gt.s32 	%p189, %r276, 23;
	setp.lt.f32 	%p190, %f192, %f32;
	or.pred  	%p191, %p189, %p190;
	mov.u64 	%rd254, %rd253;
	mov.f32 	%f193, %f192;
	@%p191 bra 	$L__BB6_39;
	setp.gt.f32 	%p192, %f192, %f32;
	mov.u64 	%rd254, %rd40;
	mov.f32 	%f193, %f32;
	@%p192 bra 	$L__BB6_39;
	setp.lt.s64 	%p193, %rd253, %rd40;
	min.s64 	%rd254, %rd253, %rd40;
	selp.f32 	%f193, %f192, %f32, %p193;
$L__BB6_39:
	mov.b32 	%r358, %f193;
	mov.b32 	%r374, 16;
	mov.b32 	%r375, 31;
	mov.b32 	%r376, -1;
	// begin inline asm
	shfl.sync.down.b32 %r357, %r358, %r374, %r375, %r376;
	// end inline asm
	mov.b32 	%f35, %r357;
	// begin inline asm
	shfl.sync.down.b32 %r362, %r363, %r374, %r375, %r376;
	// end inline asm
	mov.b64 	{%r368, %r373}, %rd254;
	// begin inline asm
	shfl.sync.down.b32 %r367, %r368, %r374, %r375, %r376;
	// end inline asm
	// begin inline asm
	shfl.sync.down.b32 %r372, %r373, %r374, %r375, %r376;
	// end inline asm
	mov.b64 	%rd43, {%r367, %r372};
	setp.gt.s32 	%p194, %r276, 15;
	setp.lt.f32 	%p195, %f193, %f35;
	or.pred  	%p196, %p194, %p195;
	mov.u64 	%rd307, %rd254;
	mov.f32 	%f242, %f193;
	@%p196 bra 	$L__BB6_42;
	setp.gt.f32 	%p197, %f193, %f35;
	mov.u64 	%rd307, %rd43;
	mov.f32 	%f242, %f35;
	@%p197 bra 	$L__BB6_42;
	setp.lt.s64 	%p198, %rd254, %rd43;
	min.s64 	%rd307, %rd254, %rd43;
	selp.f32 	%f242, %f193, %f35, %p198;
$L__BB6_42:
	setp.ne.s32 	%p199, %r276, 0;
	@%p199 bra 	$L__BB6_44;
	shr.u32 	%r377, %r2, 1;
	and.b32  	%r378, %r377, 496;
	mov.u32 	%r379, _ZN6thrust24THRUST_300001_SM_1000_NS8cuda_cub4core6detail5shmemE;
	add.s32 	%r380, %r379, %r378;
	st.shared.f32 	[%r380+8], %f242;
	st.shared.u64 	[%r380+16], %rd307;
$L__BB6_44:
	bar.sync 	0;
	setp.ne.s32 	%p200, %r2, 0;
	@%p200 bra 	$L__BB6_198;
	ld.shared.f32 	%f38, [_ZN6thrust24THRUST_300001_SM_1000_NS8cuda_cub4core6detail5shmemE+24];
	ld.shared.u64 	%rd46, [_ZN6thrust24THRUST_300001_SM_1000_NS8cuda_cub4core6detail5shmemE+32];
	setp.lt.f32 	%p201, %f242, %f38;
	mov.u64 	%rd256, %rd307;
	mov.f32 	%f195, %f242;
	@%p201 bra 	$L__BB6_48;
	setp.lt.f32 	%p202, %f38, %f242;
	mov.u64 	%rd256, %rd46;
	mov.f32 	%f195, %f38;
	@%p202 bra 	$L__BB6_48;
	setp.lt.s64 	%p203, %rd307, %rd46;
	min.s64 	%rd256, %rd307, %rd46;
	selp.f32 	%f195, %f242, %f38, %p203;
$L__BB6_48:
	ld.shared.f32 	%f41, [_ZN6thrust24THRUST_300001_SM_1000_NS8cuda_cub4core6detail5shmemE+40];
	ld.shared.u64 	%rd49, [_ZN6thrust24THRUST_300001_SM_1000_NS8cuda_cub4core6detail5shmemE+48];
	setp.lt.f32 	%p204, %f195, %f41;
	mov.u64 	%rd257, %rd256;
	mov.f32 	%f196, %f195;
	@%p204 bra 	$L__BB6_51;
	setp.lt.f32 	%p205, %f41, %f195;
	mov.u64 	%rd257, %rd49;
	mov.f32 	%f196, %f41;
	@%p205 bra 	$L__BB6_51;
	setp.lt.s64 	%p206, %rd256, %rd49;
	min.s64 	%rd257, %rd256, %rd49;
	selp.f32 	%f196, %f195, %f41, %p206;
$L__BB6_51:
	ld.shared.f32 	%f44, [_ZN6thrust24THRUST_300001_SM_1000_NS8cuda_cub4core6detail5shmemE+56];
	ld.shared.u64 	%rd52, [_ZN6thrust24THRUST_300001_SM_1000_NS8cuda_cub4core6detail5shmemE+64];
	setp.lt.f32 	%p207, %f196, %f44;
	mov.u64 	%rd258, %rd257;
	mov.f32 	%f197, %f196;
	@%p207 bra 	$L__BB6_54;
	setp.lt.f32 	%p208, %f44, %f196;
	mov.u64 	%rd258, %rd52;
	mov.f32 	%f197, %f44;
	@%p208 bra 	$L__BB6_54;
	setp.lt.s64 	%p209, %rd257, %rd52;
	min.s64 	%rd258, %rd257, %rd52;
	selp.f32 	%f197, %f196, %f44, %p209;
$L__BB6_54:
	ld.shared.f32 	%f47, [_ZN6thrust24THRUST_300001_SM_1000_NS8cuda_cub4core6detail5shmemE+72];
	ld.shared.u64 	%rd55, [_ZN6thrust24THRUST_300001_SM_1000_NS8cuda_cub4core6detail5shmemE+80];
	setp.lt.f32 	%p210, %f197, %f47;
	mov.u64 	%rd259, %rd258;
	mov.f32 	%f198, %f197;
	@%p210 bra 	$L__BB6_57;
	setp.lt.f32 	%p211, %f47, %f197;
	mov.u64 	%rd259, %rd55;
	mov.f32 	%f198, %f47;
	@%p211 bra 	$L__BB6_57;
	setp.lt.s64 	%p212, %rd258, %rd55;
	min.s64 	%rd259, %rd258, %rd55;
	selp.f32 	%f198, %f197, %f47, %p212;
$L__BB6_57:
	ld.shared.f32 	%f50, [_ZN6thrust24THRUST_300001_SM_1000_NS8cuda_cub4core6detail5shmemE+88];
	ld.shared.u64 	%rd58, [_ZN6thrust24THRUST_300001_SM_1000_NS8cuda_cub4core6detail5shmemE+96];
	setp.lt.f32 	%p213, %f198, %f50;
	mov.u64 	%rd260, %rd259;
	mov.f32 	%f199, %f198;
	@%p213 bra 	$L__BB6_60;
	setp.lt.f32 	%p214, %f50, %f198;
	mov.u64 	%rd260, %rd58;
	mov.f32 	%f199, %f50;
	@%p214 bra 	$L__BB6_60;
	setp.lt.s64 	%p215, %rd259, %rd58;
	min.s64 	%rd260, %rd259, %rd58;
	selp.f32 	%f199, %f198, %f50, %p215;
$L__BB6_60:
	ld.shared.f32 	%f53, [_ZN6thrust24THRUST_300001_SM_1000_NS8cuda_cub4core6detail5shmemE+104];
	ld.shared.u64 	%rd61, [_ZN6thrust24THRUST_300001_SM_1000_NS8cuda_cub4core6detail5shmemE+112];
	setp.lt.f32 	%p216, %f199, %f53;
	mov.u64 	%rd261, %rd260;
	mov.f32 	%f200, %f199;
	@%p216 bra 	$L__BB6_63;
	setp.lt.f32 	%p217, %f53, %f199;
	mov.u64 	%rd261, %rd61;
	mov.f32 	%f200, %f53;
	@%p217 bra 	$L__BB6_63;
	setp.lt.s64 	%p218, %rd260, %rd61;
	min.s64 	%rd261, %rd260, %rd61;
	selp.f32 	%f200, %f199, %f53, %p218;
$L__BB6_63:
	ld.shared.f32 	%f56, [_ZN6thrust24THRUST_300001_SM_1000_NS8cuda_cub4core6detail5shmemE+120];
	ld.shared.u64 	%rd64, [_ZN6thrust24THRUST_300001_SM_1000_NS8cuda_cub4core6detail5shmemE+128];
	setp.lt.f32 	%p219, %f200, %f56;
	mov.f32 	%f242, %f200;
	mov.u64 	%rd307, %rd261;
	@%p219 bra 	$L__BB6_198;
	setp.lt.f32 	%p220, %f56, %f200;
	mov.f32 	%f242, %f56;
	mov.u64 	%rd307, %rd64;
	@%p220 bra 	$L__BB6_198;
	setp.lt.s64 	%p221, %rd261, %rd64;
	min.s64 	%rd307, %rd261, %rd64;
	selp.f32 	%f242, %f200, %f56, %p221;
	bra.uni 	$L__BB6_198;
$L__BB6_66:
	// begin inline asm
	mov.u32 %r163, %laneid;
	// end inline asm
	and.b32  	%r184, %r2, 992;
	add.s32 	%r185, %r184, 32;
	setp.gt.s32 	%p118, %r185, %r1;
	not.b32 	%r186, %r184;
	add.s32 	%r187, %r1, %r186;
	selp.b32 	%r182, %r187, 31, %p118;
	mov.b32 	%r165, %f188;
	mov.b32 	%r181, 1;
	mov.b32 	%r183, -1;
	// begin inline asm
	shfl.sync.down.b32 %r164, %r165, %r181, %r182, %r183;
	// end inline asm
	mov.b32 	%f58, %r164;
	// begin inline asm
	shfl.sync.down.b32 %r169, %r170, %r181, %r182, %r183;
	// end inline asm
	mov.b64 	{%r175, %r180}, %rd249;
	// begin inline asm
	shfl.sync.down.b32 %r174, %r175, %r181, %r182, %r183;
	// end inline asm
	// begin inline asm
	shfl.sync.down.b32 %r179, %r180, %r181, %r182, %r183;
	// end inline asm
	mov.b64 	%rd66, {%r174, %r179};
	setp.ge.s32 	%p119, %r163, %r182;
	setp.lt.f32 	%p120, %f188, %f58;
	or.pred  	%p121, %p119, %p120;
	mov.f32 	%f201, %f188;
	mov.u64 	%rd262, %rd249;
	@%p121 bra 	$L__BB6_69;
	setp.gt.f32 	%p122, %f188, %f58;
	mov.f32 	%f201, %f58;
	mov.u64 	%rd262, %rd66;
	@%p122 bra 	$L__BB6_69;
	setp.lt.s64 	%p123, %rd249, %rd66;
	selp.f32 	%f201, %f188, %f58, %p123;
	min.s64 	%rd262, %rd249, %rd66;
$L__BB6_69:
	mov.b32 	%r189, %f201;
	mov.b32 	%r205, 2;
	mov.b32 	%r207, -1;
	// begin inline asm
	shfl.sync.down.b32 %r188, %r189, %r205, %r182, %r207;
	// end inline asm
	mov.b32 	%f61, %r188;
	// begin inline asm
	shfl.sync.down.b32 %r193, %r194, %r205, %r182, %r207;
	// end inline asm
	mov.b64 	{%r199, %r204}, %rd262;
	// begin inline asm
	shfl.sync.down.b32 %r198, %r199, %r205, %r182, %r207;
	// end inline asm
	// begin inline asm
	shfl.sync.down.b32 %r203, %r204, %r205, %r182, %r207;
	// end inline asm
	mov.b64 	%rd69, {%r198, %r203};
	add.s32 	%r208, %r163, 2;
	setp.gt.s32 	%p124, %r208, %r182;
	setp.lt.f32 	%p125, %f201, %f61;
	or.pred  	%p126, %p124, %p125;
	mov.f32 	%f202, %f201;
	mov.u64 	%rd263, %rd262;
	@%p126 bra 	$L__BB6_72;
	setp.gt.f32 	%p127, %f201, %f61;
	mov.f32 	%f202, %f61;
	mov.u64 	%rd263, %rd69;
	@%p127 bra 	$L__BB6_72;
	setp.lt.s64 	%p128, %rd262, %rd69;
	selp.f32 	%f202, %f201, %f61, %p128;
	min.s64 	%rd263, %rd262, %rd69;
$L__BB6_72:
	mov.b32 	%r210, %f202;
	mov.b32 	%r226, 4;
	mov.b32 	%r228, -1;
	// begin inline asm
	shfl.sync.down.b32 %r209, %r210, %r226, %r182, %r228;
	// end inline asm
	mov.b32 	%f64, %r209;
	// begin inline asm
	shfl.sync.down.b32 %r214, %r215, %r226, %r182, %r228;
	// end inline asm
	mov.b64 	{%r220, %r225}, %rd263;
	// begin inline asm
	shfl.sync.down.b32 %r219, %r220, %r226, %r182, %r228;
	// end inline asm
	// begin inline asm
	shfl.sync.down.b32 %r224, %r225, %r226, %r182, %r228;
	// end inline asm
	mov.b64 	%rd72, {%r219, %r224};
	add.s32 	%r229, %r163, 4;
	setp.gt.s32 	%p129, %r229, %r182;
	setp.lt.f32 	%p130, %f202, %f64;
	or.pred  	%p131, %p129, %p130;
	mov.f32 	%f203, %f202;
	mov.u64 	%rd264, %rd263;
	@%p131 bra 	$L__BB6_75;
	setp.gt.f32 	%p132, %f202, %f64;
	mov.f32 	%f203, %f64;
	mov.u64 	%rd264, %rd72;
	@%p132 bra 	$L__BB6_75;
	setp.lt.s64 	%p133, %rd263, %rd72;
	selp.f32 	%f203, %f202, %f64, %p133;
	min.s64 	%rd264, %rd263, %rd72;
$L__BB6_75:
	mov.b32 	%r231, %f203;
	mov.b32 	%r247, 8;
	mov.b32 	%r249, -1;
	// begin inline asm
	shfl.sync.down.b32 %r230, %r231, %r247, %r182, %r249;
	// end inline asm
	mov.b32 	%f67, %r230;
	// begin inline asm
	shfl.sync.down.b32 %r235, %r236, %r247, %r182, %r249;
	// end inline asm
	mov.b64 	{%r241, %r246}, %rd264;
	// begin inline asm
	shfl.sync.down.b32 %r240, %r241, %r247, %r182, %r249;
	// end inline asm
	// begin inline asm
	shfl.sync.down.b32 %r245, %r246, %r247, %r182, %r249;
	// end inline asm
	mov.b64 	%rd75, {%r240, %r245};
	add.s32 	%r250, %r163, 8;
	setp.gt.s32 	%p134, %r250, %r182;
	setp.lt.f32 	%p135, %f203, %f67;
	or.pred  	%p136, %p134, %p135;
	mov.f32 	%f204, %f203;
	mov.u64 	%rd265, %rd264;
	@%p136 bra 	$L__BB6_78;
	setp.gt.f32 	%p137, %f203, %f67;
	mov.f32 	%f204, %f67;
	mov.u64 	%rd265, %rd75;
	@%p137 bra 	$L__BB6_78;
	setp.lt.s64 	%p138, %rd264, %rd75;
	selp.f32 	%f204, %f203, %f67, %p138;
	min.s64 	%rd265, %rd264, %rd75;
$L__BB6_78:
	mov.b32 	%r252, %f204;
	mov.b32 	%r268, 16;
	mov.b32 	%r270, -1;
	// begin inline asm
	shfl.sync.down.b32 %r251, %r252, %r268, %r182, %r270;
	// end inline asm
	mov.b32 	%f70, %r251;
	// begin inline asm
	shfl.sync.down.b32 %r256, %r257, %r268, %r182, %r270;
	// end inline asm
	mov.b64 	{%r262, %r267}, %rd265;
	// begin inline asm
	shfl.sync.down.b32 %r261, %r262, %r268, %r182, %r270;
	// end inline asm
	// begin inline asm
	shfl.sync.down.b32 %r266, %r267, %r268, %r182, %r270;
	// end inline asm
	mov.b64 	%rd78, {%r261, %r266};
	add.s32 	%r271, %r163, 16;
	setp.gt.s32 	%p139, %r271, %r182;
	setp.lt.f32 	%p140, %f204, %f70;
	or.pred  	%p141, %p139, %p140;
	mov.f32 	%f242, %f204;
	mov.u64 	%rd307, %rd265;
	@%p141 bra 	$L__BB6_81;
	setp.gt.f32 	%p142, %f204, %f70;
	mov.f32 	%f242, %f70;
	mov.u64 	%rd307, %rd78;
	@%p142 bra 	$L__BB6_81;
	setp.lt.s64 	%p143, %rd265, %rd78;
	selp.f32 	%f242, %f204, %f70, %p143;
	min.s64 	%rd307, %rd265, %rd78;
$L__BB6_81:
	setp.ne.s32 	%p144, %r163, 0;
	@%p144 bra 	$L__BB6_83;
	shr.u32 	%r272, %r2, 1;
	and.b32  	%r273, %r272, 496;
	mov.u32 	%r274, _ZN6thrust24THRUST_300001_SM_1000_NS8cuda_cub4core6detail5shmemE;
	add.s32 	%r275, %r274, %r273;
	st.shared.f32 	[%r275+8], %f242;
	st.shared.u64 	[%r275+16], %rd307;
$L__BB6_83:
	bar.sync 	0;
	setp.ne.s32 	%p145, %r2, 0;
	@%p145 bra 	$L__BB6_198;
	setp.lt.s32 	%p146, %r1, 33;
	mov.f32 	%f206, %f242;
	mov.u64 	%rd267, %rd307;
	@%p146 bra 	$L__BB6_88;
	ld.shared.f32 	%f73, [_ZN6thrust24THRUST_300001_SM_1000_NS8cuda_cub4core6detail5shmemE+24];
	ld.shared.u64 	%rd81, [_ZN6thrust24THRUST_300001_SM_1000_NS8cuda_cub4core6detail5shmemE+32];
	setp.lt.f32 	%p147, %f242, %f73;
	mov.f32 	%f206, %f242;
	mov.u64 	%rd267, %rd307;
	@%p147 bra 	$L__BB6_88;
	setp.lt.f32 	%p148, %f73, %f242;
	mov.f32 	%f206, %f73;
	mov.u64 	%rd267, %rd81;
	@%p148 bra 	$L__BB6_88;
	setp.lt.s64 	%p149, %rd307, %rd81;
	selp.f32 	%f206, %f242, %f73, %p149;
	min.s64 	%rd267, %rd307, %rd81;
$L__BB6_88:
	setp.lt.s32 	%p150, %r1, 65;
	mov.f32 	%f207, %f206;
	mov.u64 	%rd268, %rd267;
	@%p150 bra 	$L__BB6_92;
	ld.shared.f32 	%f76, [_ZN6thrust24THRUST_300001_SM_1000_NS8cuda_cub4core6detail5shmemE+40];
	ld.shared.u64 	%rd84, [_ZN6thrust24THRUST_300001_SM_1000_NS8cuda_cub4core6detail5shmemE+48];
	setp.lt.f32 	%p151, %f206, %f76;
	mov.f32 	%f207, %f206;
	mov.u64 	%rd268, %rd267;
	@%p151 bra 	$L__BB6_92;
	setp.lt.f32 	%p152, %f76, %f206;
	mov.f32 	%f207, %f76;
	mov.u64 	%rd268, %rd84;
	@%p152 bra 	$L__BB6_92;
	setp.lt.s64 	%p153, %rd267, %rd84;
	selp.f32 	%f207, %f206, %f76, %p153;
	min.s64 	%rd268, %rd267, %rd84;
$L__BB6_92:
	setp.lt.s32 	%p154, %r1, 97;
	mov.f32 	%f208, %f207;
	mov.u64 	%rd269, %rd268;
	@%p154 bra 	$L__BB6_96;
	ld.shared.f32 	%f79, [_ZN6thrust24THRUST_300001_SM_1000_NS8cuda_cub4core6detail5shmemE+56];
	ld.shared.u64 	%rd87, [_ZN6thrust24THRUST_300001_SM_1000_NS8cuda_cub4core6detail5shmemE+64];
	setp.lt.f32 	%p155, %f207, %f79;
	mov.f32 	%f208, %f207;
	mov.u64 	%rd269, %rd268;
	@%p155 bra 	$L__BB6_96;
	setp.lt.f32 	%p156, %f79, %f207;
	mov.f32 	%f208, %f79;
	mov.u64 	%rd269, %rd87;
	@%p156 bra 	$L__BB6_96;
	setp.lt.s64 	%p157, %rd268, %rd87;
	selp.f32 	%f208, %f207, %f79, %p157;
	min.s64 	%rd269, %rd268, %rd87;
$L__BB6_96:
	setp.lt.s32 	%p158, %r1, 129;
	mov.f32 	%f209, %f208;
	mov.u64 	%rd270, %rd269;
	@%p158 bra 	$L__BB6_100;
	ld.shared.f32 	%f82, [_ZN6thrust24THRUST_300001_SM_1000_NS8cuda_cub4core6detail5shmemE+72];
	ld.shared.u64 	%rd90, [_ZN6thrust24THRUST_300001_SM_1000_NS8cuda_cub4core6detail5shmemE+80];
	setp.lt.f32 	%p159, %f208, %f82;
	mov.f32 	%f209, %f208;
	mov.u64 	%rd270, %rd269;
	@%p159 bra 	$L__BB6_100;
	setp.lt.f32 	%p160, %f82, %f208;
	mov.f32 	%f209, %f82;
	mov.u64 	%rd270, %rd90;
	@%p160 bra 	$L__BB6_100;
	setp.lt.s64 	%p161, %rd269, %rd90;
	selp.f32 	%f209, %f208, %f82, %p161;
	min.s64 	%rd270, %rd269, %rd90;
$L__BB6_100:
	setp.lt.s32 	%p162, %r1, 161;
	mov.f32 	%f210, %f209;
	mov.u64 	%rd271, %rd270;
	@%p162 bra 	$L__BB6_104;
	ld.shared.f32 	%f85, [_ZN6thrust24THRUST_300001_SM_1000_NS8cuda_cub4core6detail5shmemE+88];
	ld.shared.u64 	%rd93, [_ZN6thrust24THRUST_300001_SM_1000_NS8cuda_cub4core6detail5shmemE+96];
	setp.lt.f32 	%p163, %f209, %f85;
	mov.f32 	%f210, %f209;
	mov.u64 	%rd271, %rd270;
	@%p163 bra 	$L__BB6_104;
	setp.lt.f32 	%p164, %f85, %f209;
	mov.f32 	%f210, %f85;
	mov.u64 	%rd271, %rd93;
	@%p164 bra 	$L__BB6_104;
	setp.lt.s64 	%p165, %rd270, %rd93;
	selp.f32 	%f210, %f209, %f85, %p165;
	min.s64 	%rd271, %rd270, %rd93;
$L__BB6_104:
	setp.lt.s32 	%p166, %r1, 193;
	mov.f32 	%f211, %f210;
	mov.u64 	%rd272, %rd271;
	@%p166 bra 	$L__BB6_108;
	ld.shared.f32 	%f88, [_ZN6thrust24THRUST_300001_SM_1000_NS8cuda_cub4core6detail5shmemE+104];
	ld.shared.u64 	%rd96, [_ZN6thrust24THRUST_300001_SM_1000_NS8cuda_cub4core6detail5shmemE+112];
	setp.lt.f32 	%p167, %f210, %f88;
	mov.f32 	%f211, %f210;
	mov.u64 	%rd272, %rd271;
	@%p167 bra 	$L__BB6_108;
	setp.lt.f32 	%p168, %f88, %f210;
	mov.f32 	%f211, %f88;
	mov.u64 	%rd272, %rd96;
	@%p168 bra 	$L__BB6_108;
	setp.lt.s64 	%p169, %rd271, %rd96;
	selp.f32 	%f211, %f210, %f88, %p169;
	min.s64 	%rd272, %rd271, %rd96;
$L__BB6_108:
	setp.lt.s32 	%p170, %r1, 225;
	mov.f32 	%f242, %f211;
	mov.u64 	%rd307, %rd272;
	@%p170 bra 	$L__BB6_198;
	ld.shared.f32 	%f91, [_ZN6thrust24THRUST_300001_SM_1000_NS8cuda_cub4core6detail5shmemE+120];
	ld.shared.u64 	%rd99, [_ZN6thrust24THRUST_300001_SM_1000_NS8cuda_cub4core6detail5shmemE+128];
	setp.lt.f32 	%p171, %f211, %f91;
	mov.f32 	%f242, %f211;
	mov.u64 	%rd307, %rd272;
	@%p171 bra 	$L__BB6_198;
	setp.lt.f32 	%p172, %f91, %f211;
	mov.f32 	%f242, %f91;
	mov.u64 	%rd307, %rd99;
	@%p172 bra 	$L__BB6_198;
	setp.lt.s64 	%p173, %rd272, %rd99;
	selp.f32 	%f242, %f211, %f91, %p173;
	min.s64 	%rd307, %rd272, %rd99;
	bra.uni 	$L__BB6_198;
$L__BB6_112:
	mov.u32 	%r18, %tid.x;
	cvt.u64.u32 	%rd101, %r18;
	mul.wide.u32 	%rd198, %r18, 4;
	add.s64 	%rd102, %rd1, %rd198;
	ld.global.f32 	%f172, [%rd102];
	add.s32 	%r31, %r18, 256;
	cvt.u64.u32 	%rd199, %r31;
	ld.global.f32 	%f173, [%rd102+1024];
	add.s32 	%r32, %r18, 512;
	cvt.u64.u32 	%rd200, %r32;
	ld.global.f32 	%f174, [%rd102+2048];
	ld.global.f32 	%f93, [%rd102+3072];
	or.b32  	%r33, %r18, 1024;
	cvt.u64.u32 	%rd103, %r33;
	add.s64 	%rd104, %rd195, %rd103;
	ld.global.f32 	%f94, [%rd102+4096];
	setp.lt.f32 	%p3, %f173, %f172;
	selp.f32 	%f175, %f173, %f172, %p3;
	selp.b64 	%rd201, %rd199, %rd101, %p3;
	setp.lt.f32 	%p4, %f174, %f175;
	selp.f32 	%f95, %f174, %f175, %p4;
	selp.b64 	%rd105, %rd200, %rd201, %p4;
	setp.lt.f32 	%p5, %f95, %f93;
	mov.f32 	%f212, %f95;
	mov.u64 	%rd273, %rd105;
	@%p5 bra 	$L__BB6_115;
	add.s32 	%r34, %r18, 768;
	cvt.u64.u32 	%rd273, %r34;
	setp.lt.f32 	%p6, %f93, %f95;
	mov.f32 	%f212, %f93;
	@%p6 bra 	$L__BB6_115;
	mov.f32 	%f212, %f95;
	mov.u64 	%rd273, %rd105;
$L__BB6_115:
	add.s64 	%rd108, %rd195, %rd273;
	setp.lt.f32 	%p7, %f212, %f94;
	mov.f32 	%f229, %f212;
	mov.u64 	%rd294, %rd108;
	@%p7 bra 	$L__BB6_118;
	setp.lt.f32 	%p8, %f94, %f212;
	mov.f32 	%f229, %f94;
	mov.u64 	%rd294, %rd104;
	@%p8 bra 	$L__BB6_118;
	setp.lt.s64 	%p9, %rd273, %rd103;
	selp.f32 	%f229, %f212, %f94, %p9;
	selp.b64 	%rd294, %rd108, %rd104, %p9;
$L__BB6_118:
	setp.lt.u64 	%p10, %rd197, 2560;
	mov.b64 	%rd283, 1280;
	@%p10 bra 	$L__BB6_136;
	mov.b64 	%rd283, 1280;
$L__BB6_120:
	mov.u64 	%rd111, %rd283;
	add.s64 	%rd204, %rd111, %rd101;
	shl.b64 	%rd205, %rd111, 2;
	add.s64 	%rd206, %rd102, %rd205;
	add.s64 	%rd113, %rd204, %rd195;
	ld.global.f32 	%f100, [%rd206];
	ld.global.f32 	%f101, [%rd206+1024];
	add.s64 	%rd114, %rd113, 512;
	ld.global.f32 	%f102, [%rd206+2048];
	add.s64 	%rd115, %rd113, 768;
	ld.global.f32 	%f103, [%rd206+3072];
	ld.global.f32 	%f104, [%rd206+4096];
	setp.lt.f32 	%p11, %f229, %f100;
	mov.f32 	%f215, %f229;
	mov.u64 	%rd277, %rd294;
	@%p11 bra 	$L__BB6_123;
	setp.lt.f32 	%p12, %f100, %f229;
	mov.f32 	%f215, %f100;
	mov.u64 	%rd277, %rd113;
	@%p12 bra 	$L__BB6_123;
	setp.lt.s64 	%p13, %rd294, %rd113;
	selp.f32 	%f215, %f229, %f100, %p13;
	min.s64 	%rd277, %rd294, %rd113;
$L__BB6_123:
	setp.lt.f32 	%p14, %f215, %f101;
	mov.f32 	%f216, %f215;
	mov.u64 	%rd278, %rd277;
	@%p14 bra 	$L__BB6_126;
	add.s64 	%rd208, %rd204, %rd195;
	add.s64 	%rd278, %rd208, 256;
	setp.lt.f32 	%p15, %f101, %f215;
	mov.f32 	%f216, %f101;
	@%p15 bra 	$L__BB6_126;
	setp.lt.s64 	%p16, %rd277, %rd278;
	selp.f32 	%f216, %f215, %f101, %p16;
	min.s64 	%rd278, %rd277, %rd278;
$L__BB6_126:
	setp.lt.f32 	%p17, %f216, %f102;
	mov.f32 	%f217, %f216;
	mov.u64 	%rd279, %rd278;
	@%p17 bra 	$L__BB6_129;
	setp.lt.f32 	%p18, %f102, %f216;
	mov.f32 	%f217, %f102;
	mov.u64 	%rd279, %rd114;
	@%p18 bra 	$L__BB6_129;
	setp.lt.s64 	%p19, %rd278, %rd114;
	selp.f32 	%f217, %f216, %f102, %p19;
	min.s64 	%rd279, %rd278, %rd114;
$L__BB6_129:
	setp.lt.f32 	%p20, %f217, %f103;
	mov.f32 	%f218, %f217;
	mov.u64 	%rd280, %rd279;
	@%p20 bra 	$L__BB6_132;
	setp.lt.f32 	%p21, %f103, %f217;
	mov.f32 	%f218, %f103;
	mov.u64 	%rd280, %rd115;
	@%p21 bra 	$L__BB6_132;
	setp.lt.s64 	%p22, %rd279, %rd115;
	selp.f32 	%f218, %f217, %f103, %p22;
	min.s64 	%rd280, %rd279, %rd115;
$L__BB6_132:
	setp.lt.f32 	%p23, %f218, %f104;
	mov.f32 	%f229, %f218;
	mov.u64 	%rd294, %rd280;
	@%p23 bra 	$L__BB6_135;
	add.s64 	%rd210, %rd204, %rd195;
	add.s64 	%rd294, %rd210, 1024;
	setp.lt.f32 	%p24, %f104, %f218;
	mov.f32 	%f229, %f104;
	@%p24 bra 	$L__BB6_135;
	setp.lt.s64 	%p25, %rd280, %rd294;
	selp.f32 	%f229, %f218, %f104, %p25;
	min.s64 	%rd294, %rd280, %rd294;
$L__BB6_135:
	add.s64 	%rd283, %rd111, 1280;
	add.s64 	%rd211, %rd111, 2560;
	setp.le.s64 	%p26, %rd211, %rd197;
	@%p26 bra 	$L__BB6_120;
$L__BB6_136:
	setp.le.s64 	%p27, %rd197, %rd283;
	@%p27 bra 	$L__BB6_159;
	cvt.u32.u64 	%r35, %rd283;
	cvt.u32.u64 	%r36, %rd197;
	sub.s32 	%r19, %r36, %r35;
	setp.ge.s32 	%p28, %r18, %r19;
	@%p28 bra 	$L__BB6_159;
	cvta.to.global.u64 	%rd131, %rd194;
	not.b32 	%r38, %r18;
	add.s32 	%r39, %r38, %r36;
	sub.s32 	%r20, %r39, %r35;
	and.b32  	%r41, %r20, 768;
	setp.eq.s32 	%p29, %r41, 768;
	mov.u32 	%r389, %r18;
	@%p29 bra 	$L__BB6_144;
	add.s64 	%rd213, %rd283, %rd101;
	add.s64 	%rd285, %rd213, %rd195;
	shl.b64 	%rd214, %rd213, 2;
	add.s64 	%rd284, %rd131, %rd214;
	shr.u32 	%r42, %r20, 8;
	add.s32 	%r43, %r42, 1;
	and.b32  	%r44, %r43, 3;
	neg.s32 	%r387, %r44;
	mov.u32 	%r389, %r18;
$L__BB6_140:
	.pragma "nounroll";
	mov.u64 	%rd136, %rd294;
	mov.f32 	%f116, %f229;
	ld.global.f32 	%f117, [%rd284];
	setp.lt.f32 	%p30, %f116, %f117;
	@%p30 bra 	$L__BB6_143;
	setp.lt.f32 	%p31, %f117, %f116;
	mov.f32 	%f229, %f117;
	mov.u64 	%rd294, %rd285;
	@%p31 bra 	$L__BB6_143;
	setp.lt.s64 	%p32, %rd136, %rd285;
	selp.f32 	%f229, %f116, %f117, %p32;
	min.s64 	%rd294, %rd136, %rd285;
$L__BB6_143:
	add.s32 	%r389, %r389, 256;
	add.s64 	%rd285, %rd285, 256;
	add.s64 	%rd284, %rd284, 1024;
	add.s32 	%r387, %r387, 1;
	setp.ne.s32 	%p33, %r387, 0;
	@%p33 bra 	$L__BB6_140;
$L__BB6_144:
	setp.lt.u32 	%p34, %r20, 768;
	@%p34 bra 	$L__BB6_159;
	add.s32 	%r390, %r389, 512;
$L__BB6_146:
	mov.u32 	%r28, %r390;
	add.s32 	%r45, %r28, -512;
	cvt.u64.u32 	%rd215, %r45;
	add.s64 	%rd216, %rd283, %rd215;
	shl.b64 	%rd217, %rd216, 2;
	add.s64 	%rd144, %rd131, %rd217;
	add.s64 	%rd145, %rd216, %rd195;
	ld.global.f32 	%f123, [%rd144];
	setp.lt.f32 	%p35, %f229, %f123;
	mov.f32 	%f226, %f229;
	mov.u64 	%rd291, %rd294;
	@%p35 bra 	$L__BB6_149;
	setp.lt.f32 	%p36, %f123, %f229;
	mov.f32 	%f226, %f123;
	mov.u64 	%rd291, %rd145;
	@%p36 bra 	$L__BB6_149;
	setp.lt.s64 	%p37, %rd294, %rd145;
	selp.f32 	%f226, %f229, %f123, %p37;
	min.s64 	%rd291, %rd294, %rd145;
$L__BB6_149:
	add.s32 	%r46, %r28, -256;
	cvt.u64.u32 	%rd218, %r46;
	add.s64 	%rd219, %rd283, %rd218;
	add.s64 	%rd148, %rd219, %rd195;
	ld.global.f32 	%f126, [%rd144+1024];
	setp.lt.f32 	%p38, %f226, %f126;
	mov.f32 	%f227, %f226;
	mov.u64 	%rd292, %rd291;
	@%p38 bra 	$L__BB6_152;
	setp.lt.f32 	%p39, %f126, %f226;
	mov.f32 	%f227, %f126;
	mov.u64 	%rd292, %rd148;
	@%p39 bra 	$L__BB6_152;
	setp.lt.s64 	%p40, %rd291, %rd148;
	selp.f32 	%f227, %f226, %f126, %p40;
	min.s64 	%rd292, %rd291, %rd148;
$L__BB6_152:
	cvt.u64.u32 	%rd220, %r28;
	add.s64 	%rd221, %rd283, %rd220;
	add.s64 	%rd151, %rd221, %rd195;
	ld.global.f32 	%f129, [%rd144+2048];
	setp.lt.f32 	%p41, %f227, %f129;
	mov.f32 	%f228, %f227;
	mov.u64 	%rd293, %rd292;
	@%p41 bra 	$L__BB6_155;
	setp.lt.f32 	%p42, %f129, %f227;
	mov.f32 	%f228, %f129;
	mov.u64 	%rd293, %rd151;
	@%p42 bra 	$L__BB6_155;
	setp.lt.s64 	%p43, %rd292, %rd151;
	selp.f32 	%f228, %f227, %f129, %p43;
	min.s64 	%rd293, %rd292, %rd151;
$L__BB6_155:
	add.s32 	%r47, %r28, 256;
	cvt.u64.u32 	%rd222, %r47;
	add.s64 	%rd223, %rd283, %rd222;
	add.s64 	%rd154, %rd223, %rd195;
	ld.global.f32 	%f132, [%rd144+3072];
	setp.lt.f32 	%p44, %f228, %f132;
	mov.f32 	%f229, %f228;
	mov.u64 	%rd294, %rd293;
	@%p44 bra 	$L__BB6_158;
	setp.lt.f32 	%p45, %f132, %f228;
	mov.f32 	%f229, %f132;
	mov.u64 	%rd294, %rd154;
	@%p45 bra 	$L__BB6_158;
	setp.lt.s64 	%p46, %rd293, %rd154;
	selp.f32 	%f229, %f228, %f132, %p46;
	min.s64 	%rd294, %rd293, %rd154;
$L__BB6_158:
	add.s32 	%r390, %r28, 1024;
	add.s32 	%r48, %r28, 512;
	setp.lt.s32 	%p47, %r48, %r19;
	@%p47 bra 	$L__BB6_146;
$L__BB6_159:
	// begin inline asm
	mov.u32 %r49, %laneid;
	// end inline asm
	mov.b32 	%r51, %f229;
	mov.b32 	%r67, 1;
	mov.b32 	%r68, 31;
	mov.b32 	%r69, -1;
	// begin inline asm
	shfl.sync.down.b32 %r50, %r51, %r67, %r68, %r69;
	// end inline asm
	mov.b32 	%f136, %r50;
	// begin inline asm
	shfl.sync.down.b32 %r55, %r56, %r67, %r68, %r69;
	// end inline asm
	mov.b64 	{%r61, %r66}, %rd294;
	// begin inline asm
	shfl.sync.down.b32 %r60, %r61, %r67, %r68, %r69;
	// end inline asm
	// begin inline asm
	shfl.sync.down.b32 %r65, %r66, %r67, %r68, %r69;
	// end inline asm
	mov.b64 	%rd158, {%r60, %r65};
	setp.gt.s32 	%p48, %r49, 30;
	setp.lt.f32 	%p49, %f229, %f136;
	or.pred  	%p50, %p48, %p49;
	mov.f32 	%f231, %f229;
	mov.u64 	%rd296, %rd294;
	@%p50 bra 	$L__BB6_162;
	setp.gt.f32 	%p51, %f229, %f136;
	mov.f32 	%f231, %f136;
	mov.u64 	%rd296, %rd158;
	@%p51 bra 	$L__BB6_162;
	setp.lt.s64 	%p52, %rd294, %rd158;
	selp.f32 	%f231, %f229, %f136, %p52;
	min.s64 	%rd296, %rd294, %rd158;
$L__BB6_162:
	mov.b32 	%r71, %f231;
	mov.b32 	%r87, 2;
	mov.b32 	%r88, 31;
	mov.b32 	%r89, -1;
	// begin inline asm
	shfl.sync.down.b32 %r70, %r71, %r87, %r88, %r89;
	// end inline asm
	mov.b32 	%f139, %r70;
	// begin inline asm
	shfl.sync.down.b32 %r75, %r76, %r87, %r88, %r89;
	// end inline asm
	mov.b64 	{%r81, %r86}, %rd296;
	// begin inline asm
	shfl.sync.down.b32 %r80, %r81, %r87, %r88, %r89;
	// end inline asm
	// begin inline asm
	shfl.sync.down.b32 %r85, %r86, %r87, %r88, %r89;
	// end inline asm
	mov.b64 	%rd161, {%r80, %r85};
	setp.gt.s32 	%p53, %r49, 29;
	setp.lt.f32 	%p54, %f231, %f139;
	or.pred  	%p55, %p53, %p54;
	mov.f32 	%f232, %f231;
	mov.u64 	%rd297, %rd296;
	@%p55 bra 	$L__BB6_165;
	setp.gt.f32 	%p56, %f231, %f139;
	mov.f32 	%f232, %f139;
	mov.u64 	%rd297, %rd161;
	@%p56 bra 	$L__BB6_165;
	setp.lt.s64 	%p57, %rd296, %rd161;
	selp.f32 	%f232, %f231, %f139, %p57;
	min.s64 	%rd297, %rd296, %rd161;
$L__BB6_165:
	mov.b32 	%r91, %f232;
	mov.b32 	%r107, 4;
	mov.b32 	%r108, 31;
	mov.b32 	%r109, -1;
	// begin inline asm
	shfl.sync.down.b32 %r90, %r91, %r107, %r108, %r109;
	// end inline asm
	mov.b32 	%f142, %r90;
	// begin inline asm
	shfl.sync.down.b32 %r95, %r96, %r107, %r108, %r109;
	// end inline asm
	mov.b64 	{%r101, %r106}, %rd297;
	// begin inline asm
	shfl.sync.down.b32 %r100, %r101, %r107, %r108, %r109;
	// end inline asm
	// begin inline asm
	shfl.sync.down.b32 %r105, %r106, %r107, %r108, %r109;
	// end inline asm
	mov.b64 	%rd164, {%r100, %r105};
	setp.gt.s32 	%p58, %r49, 27;
	setp.lt.f32 	%p59, %f232, %f142;
	or.pred  	%p60, %p58, %p59;
	mov.f32 	%f233, %f232;
	mov.u64 	%rd298, %rd297;
	@%p60 bra 	$L__BB6_168;
	setp.gt.f32 	%p61, %f232, %f142;
	mov.f32 	%f233, %f142;
	mov.u64 	%rd298, %rd164;
	@%p61 bra 	$L__BB6_168;
	setp.lt.s64 	%p62, %rd297, %rd164;
	selp.f32 	%f233, %f232, %f142, %p62;
	min.s64 	%rd298, %rd297, %rd164;
$L__BB6_168:
	mov.b32 	%r111, %f233;
	mov.b32 	%r127, 8;
	mov.b32 	%r128, 31;
	mov.b32 	%r129, -1;
	// begin inline asm
	shfl.sync.down.b32 %r110, %r111, %r127, %r128, %r129;
	// end inline asm
	mov.b32 	%f145, %r110;
	// begin inline asm
	shfl.sync.down.b32 %r115, %r116, %r127, %r128, %r129;
	// end inline asm
	mov.b64 	{%r121, %r126}, %rd298;
	// begin inline asm
	shfl.sync.down.b32 %r120, %r121, %r127, %r128, %r129;
	// end inline asm
	// begin inline asm
	shfl.sync.down.b32 %r125, %r126, %r127, %r128, %r129;
	// end inline asm
	mov.b64 	%rd167, {%r120, %r125};
	setp.gt.s32 	%p63, %r49, 23;
	setp.lt.f32 	%p64, %f233, %f145;
	or.pred  	%p65, %p63, %p64;
	mov.f32 	%f234, %f233;
	mov.u64 	%rd299, %rd298;
	@%p65 bra 	$L__BB6_171;
	setp.gt.f32 	%p66, %f233, %f145;
	mov.f32 	%f234, %f145;
	mov.u64 	%rd299, %rd167;
	@%p66 bra 	$L__BB6_171;
	setp.lt.s64 	%p67, %rd298, %rd167;
	selp.f32 	%f234, %f233, %f145, %p67;
	min.s64 	%rd299, %rd298, %rd167;
$L__BB6_171:
	mov.b32 	%r131, %f234;
	mov.b32 	%r147, 16;
	mov.b32 	%r148, 31;
	mov.b32 	%r149, -1;
	// begin inline asm
	shfl.sync.down.b32 %r130, %r131, %r147, %r148, %r149;
	// end inline asm
	mov.b32 	%f148, %r130;
	// begin inline asm
	shfl.sync.down.b32 %r135, %r136, %r147, %r148, %r149;
	// end inline asm
	mov.b64 	{%r141, %r146}, %rd299;
	// begin inline asm
	shfl.sync.down.b32 %r140, %r141, %r147, %r148, %r149;
	// end inline asm
	// begin inline asm
	shfl.sync.down.b32 %r145, %r146, %r147, %r148, %r149;
	// end inline asm
	mov.b64 	%rd170, {%r140, %r145};
	setp.gt.s32 	%p68, %r49, 15;
	setp.lt.f32 	%p69, %f234, %f148;
	or.pred  	%p70, %p68, %p69;
	mov.f32 	%f242, %f234;
	mov.u64 	%rd307, %rd299;
	@%p70 bra 	$L__BB6_174;
	setp.gt.f32 	%p71, %f234, %f148;
	mov.f32 	%f242, %f148;
	mov.u64 	%rd307, %rd170;
	@%p71 bra 	$L__BB6_174;
	setp.lt.s64 	%p72, %rd299, %rd170;
	selp.f32 	%f242, %f234, %f148, %p72;
	min.s64 	%rd307, %rd299, %rd170;
$L__BB6_174:
	setp.ne.s32 	%p73, %r49, 0;
	@%p73 bra 	$L__BB6_176;
	shr.u32 	%r150, %r18, 1;
	and.b32  	%r151, %r150, 496;
	mov.u32 	%r152, _ZN6thrust24THRUST_300001_SM_1000_NS8cuda_cub4core6detail5shmemE;
	add.s32 	%r153, %r152, %r151;
	st.shared.f32 	[%r153+8], %f242;
	st.shared.u64 	[%r153+16], %rd307;
$L__BB6_176:
	bar.sync 	0;
	setp.ne.s32 	%p74, %r18, 0;
	@%p74 bra 	$L__BB6_198;
	ld.shared.f32 	%f151, [_ZN6thrust24THRUST_300001_SM_1000_NS8cuda_cub4core6detail5shmemE+24];
	ld.shared.u64 	%rd173, [_ZN6thrust24THRUST_300001_SM_1000_NS8cuda_cub4core6detail5shmemE+32];
	setp.lt.f32 	%p75, %f242, %f151;
	mov.f32 	%f236, %f242;
	mov.u64 	%rd301, %rd307;
	@%p75 bra 	$L__BB6_180;
	setp.lt.f32 	%p76, %f151, %f242;
	mov.f32 	%f236, %f151;
	mov.u64 	%rd301, %rd173;
	@%p76 bra 	$L__BB6_180;
	setp.lt.s64 	%p77, %rd307, %rd173;
	selp.f32 	%f236, %f242, %f151, %p77;
	min.s64 	%rd301, %rd307, %rd173;
$L__BB6_180:
	ld.shared.f32 	%f154, [_ZN6thrust24THRUST_300001_SM_1000_NS8cuda_cub4core6detail5shmemE+40];
	ld.shared.u64 	%rd176, [_ZN6thrust24THRUST_300001_SM_1000_NS8cuda_cub4core6detail5shmemE+48];
	setp.lt.f32 	%p78, %f236, %f154;
	mov.f32 	%f237, %f236;
	mov.u64 	%rd302, %rd301;
	@%p78 bra 	$L__BB6_183;
	setp.lt.f32 	%p79, %f154, %f236;
	mov.f32 	%f237, %f154;
	mov.u64 	%rd302, %rd176;
	@%p79 bra 	$L__BB6_183;
	setp.lt.s64 	%p80, %rd301, %rd176;
	selp.f32 	%f237, %f236, %f154, %p80;
	min.s64 	%rd302, %rd301, %rd176;
$L__BB6_183:
	ld.shared.f32 	%f157, [_ZN6thrust24THRUST_300001_SM_1000_NS8cuda_cub4core6detail5shmemE+56];
	ld.shared.u64 	%rd179, [_ZN6thrust24THRUST_300001_SM_1000_NS8cuda_cub4core6detail5shmemE+64];
	setp.lt.f32 	%p81, %f237, %f157;
	mov.f32 	%f238, %f237;
	mov.u64 	%rd303, %rd302;
	@%p81 bra 	$L__BB6_186;
	setp.lt.f32 	%p82, %f157, %f237;
	mov.f32 	%f238, %f157;
	mov.u64 	%rd303, %rd179;
	@%p82 bra 	$L__BB6_186;
	setp.lt.s64 	%p83, %rd302, %rd179;
	selp.f32 	%f238, %f237, %f157, %p83;
	min.s64 	%rd303, %rd302, %rd179;
$L__BB6_186:
	ld.shared.f32 	%f160, [_ZN6thrust24THRUST_300001_SM_1000_NS8cuda_cub4core6detail5shmemE+72];
	ld.shared.u64 	%rd182, [_ZN6thrust24THRUST_300001_SM_1000_NS8cuda_cub4core6detail5shmemE+80];
	setp.lt.f32 	%p84, %f238, %f160;
	mov.f32 	%f239, %f238;
	mov.u64 	%rd304, %rd303;
	@%p84 bra 	$L__BB6_189;
	setp.lt.f32 	%p85, %f160, %f238;
	mov.f32 	%f239, %f160;
	mov.u64 	%rd304, %rd182;
	@%p85 bra 	$L__BB6_189;
	setp.lt.s64 	%p86, %rd303, %rd182;
	selp.f32 	%f239, %f238, %f160, %p86;
	min.s64 	%rd304, %rd303, %rd182;
$L__BB6_189:
	ld.shared.f32 	%f163, [_ZN6thrust24THRUST_300001_SM_1000_NS8cuda_cub4core6detail5shmemE+88];
	ld.shared.u64 	%rd185, [_ZN6thrust24THRUST_300001_SM_1000_NS8cuda_cub4core6detail5shmemE+96];
	setp.lt.f32 	%p87, %f239, %f163;
	mov.f32 	%f240, %f239;
	mov.u64 	%rd305, %rd304;
	@%p87 bra 	$L__BB6_192;
	setp.lt.f32 	%p88, %f163, %f239;
	mov.f32 	%f240, %f163;
	mov.u64 	%rd305, %rd185;
	@%p88 bra 	$L__BB6_192;
	setp.lt.s64 	%p89, %rd304, %rd185;
	selp.f32 	%f240, %f239, %f163, %p89;
	min.s64 	%rd305, %rd304, %rd185;
$L__BB6_192:
	ld.shared.f32 	%f166, [_ZN6thrust24THRUST_300001_SM_1000_NS8cuda_cub4core6detail5shmemE+104];
	ld.shared.u64 	%rd188, [_ZN6thrust24THRUST_300001_SM_1000_NS8cuda_cub4core6detail5shmemE+112];
	setp.lt.f32 	%p90, %f240, %f166;
	mov.f32 	%f241, %f240;
	mov.u64 	%rd306, %rd305;
	@%p90 bra 	$L__BB6_195;
	setp.lt.f32 	%p91, %f166, %f240;
	mov.f32 	%f241, %f166;
	mov.u64 	%rd306, %rd188;
	@%p91 bra 	$L__BB6_195;
	setp.lt.s64 	%p92, %rd305, %rd188;
	selp.f32 	%f241, %f240, %f166, %p92;
	min.s64 	%rd306, %rd305, %rd188;
$L__BB6_195:
	ld.shared.f32 	%f169, [_ZN6thrust24THRUST_300001_SM_1000_NS8cuda_cub4core6detail5shmemE+120];
	ld.shared.u64 	%rd191, [_ZN6thrust24THRUST_300001_SM_1000_NS8cuda_cub4core6detail5shmemE+128];
	setp.lt.f32 	%p93, %f241, %f169;
	mov.f32 	%f242, %f241;
	mov.u64 	%rd307, %rd306;
	@%p93 bra 	$L__BB6_198;
	setp.lt.f32 	%p94, %f169, %f241;
	mov.f32 	%f242, %f169;
	mov.u64 	%rd307, %rd191;
	@%p94 bra 	$L__BB6_198;
	setp.lt.s64 	%p95, %rd306, %rd191;
	selp.f32 	%f242, %f241, %f169, %p95;
	min.s64 	%rd307, %rd306, %rd191;
$L__BB6_198:
	mov.u32 	%r381, %tid.x;
	setp.ne.s32 	%p222, %r381, 0;
	@%p222 bra 	$L__BB6_200;
	ld.param.u64 	%rd237, [_ZN6thrust24THRUST_300001_SM_1000_NS8cuda_cub4core6detail13_kernel_agentINS1_8__reduce11ReduceAgentINS0_12zip_iteratorIN4cuda3std3__45tupleIJNS0_6detail15normal_iteratorINS0_10device_ptrIfEEEENS0_17counting_iteratorIlNS0_11use_defaultESI_SI_EEEEEEEPNSB_IJflEEESM_lNS1_9__extrema9arg_min_fIflNSA_4lessIfEEEEEEJSL_SN_lSS_EEEvDpT0__param_1];
	cvta.to.global.u64 	%rd236, %rd237;
	st.global.f32 	[%rd236], %f242;
	st.global.u64 	[%rd236+8], %rd307;
$L__BB6_200:
	ret;

}
	// .globl	_ZN6thrust24THRUST_300001_SM_1000_NS8cuda_cub4core6detail13_kernel_agentINS1_8__reduce11ReduceAgentINS0_12zip_iteratorIN4cuda3std3__45tupleIJNS0_6detail15normal_iteratorINS0_10device_ptrIfEEEENS0_17counting_iteratorIlNS0_11use_defaultESI_SI_EEEEEEEPNSB_IJflEEESM_lNS1_9__extrema9arg_min_fIflNSA_4lessIfEEEEEEJSL_SN_lN3cub18CUB_300001_SM_100013GridEvenShareIlEENSV_9GridQueueIyEESS_EEEvDpT0_
.visible .entry _ZN6thrust24THRUST_300001_SM_1000_NS8cuda_cub4core6detail13_kernel_agentINS1_8__reduce11ReduceAgentINS0_12zip_iteratorIN4cuda3std3__45tupleIJNS0_6detail15normal_iteratorINS0_10device_ptrIfEEEENS0_17counting_iteratorIlNS0_11use_defaultESI_SI_EEEEEEEPNSB_IJflEEESM_lNS1_9__extrema9arg_min_fIflNSA_4lessIfEEEEEEJSL_SN_lN3cub18CUB_300001_SM_100013GridEvenShareIlEENSV_9GridQueueIyEESS_EEEvDpT0_(
	.param .align 8 .b8 _ZN6thrust24THRUST_300001_SM_1000_NS8cuda_cub4core6detail13_kernel_agentINS1_8__reduce11ReduceAgentINS0_12zip_iteratorIN4cuda3std3__45tupleIJNS0_6detail15normal_iteratorINS0_10device_ptrIfEEEENS0_17counting_iteratorIlNS0_11use_defaultESI_SI_EEEEEEEPNSB_IJflEEESM_lNS1_9__extrema9arg_min_fIflNSA_4lessIfEEEEEEJSL_SN_lN3cub18CUB_300001_SM_100013GridEvenShareIlEENSV_9GridQueueIyEESS_EEEvDpT0__param_0[16],
	.param .u64 .ptr .align 1 _ZN6thrust24THRUST_300001_SM_1000_NS8cuda_cub4core6detail13_kernel_agentINS1_8__reduce11ReduceAgentINS0_12zip_iteratorIN4cuda3std3__45tupleIJNS0_6detail15normal_iteratorINS0_10device_ptrIfEEEENS0_17counting_iteratorIlNS0_11use_defaultESI_SI_EEEEEEEPNSB_IJflEEESM_lNS1_9__extrema9arg_min_fIflNSA_4lessIfEEEEEEJSL_SN_lN3cub18CUB_300001_SM_100013GridEvenShareIlEENSV_9GridQueueIyEESS_EEEvDpT0__param_1,
	.param .u64 _ZN6thrust24THRUST_300001_SM_1000_NS8cuda_cub4core6detail13_kernel_agentINS1_8__reduce11ReduceAgentINS0_12zip_iteratorIN4cuda3std3__45tupleIJNS0_6detail15normal_iteratorINS0_10device_ptrIfEEEENS0_17counting_iteratorIlNS0_11use_defaultESI_SI_EEEEEEEPNSB_IJflEEESM_lNS1_9__extrema9arg_min_fIflNSA_4lessIfEEEEEEJSL_SN_lN3cub18CUB_300001_SM_100013GridEvenShareIlEENSV_9GridQueueIyEESS_EEEvDpT0__param_2,
	.param .align 8 .b8 _ZN6thrust24THRUST_300001_SM_1000_NS8cuda_cub4core6detail13_kernel_agentINS1_8__reduce11ReduceAgentINS0_12zip_iteratorIN4cuda3std3__45tupleIJNS0_6detail15normal_iteratorINS0_10device_ptrIfEEEENS0_17counting_iteratorIlNS0_11use_defaultESI_SI_EEEEEEEPNSB_IJflEEESM_lNS1_9__extrema9arg_min_fIflNSA_4lessIfEEEEEEJSL_SN_lN3cub18CUB_300001_SM_100013GridEvenShareIlEENSV_9GridQueueIyEESS_EEEvDpT0__param_3[72],
	.param .align 8 .b8 _ZN6thrust24THRUST_300001_SM_1000_NS8cuda_cub4core6detail13_kernel_agentINS1_8__reduce11ReduceAgentINS0_12zip_iteratorIN4cuda3std3__45tupleIJNS0_6detail15normal_iteratorINS0_10device_ptrIfEEEENS0_17counting_iteratorIlNS0_11use_defaultESI_SI_EEEEEEEPNSB_IJflEEESM_lNS1_9__extrema9arg_min_fIflNSA_4lessIfEEEEEEJSL_SN_lN3cub18CUB_300001_SM_100013GridEvenShareIlEENSV_9GridQueueIyEESS_EEEvDpT0__param_4[8],
	.param .align 1 .b8 _ZN6thrust24THRUST_300001_SM_1000_NS8cuda_cub4core6detail13_kernel_agentINS1_8__reduce11ReduceAgentINS0_12zip_iteratorIN4cuda3std3__45tupleIJNS0_6detail15normal_iteratorINS0_10device_ptrIfEEEENS0_17counting_iteratorIlNS0_11use_defaultESI_SI_EEEEEEEPNSB_IJflEEESM_lNS1_9__extrema9arg_min_fIflNSA_4lessIfEEEEEEJSL_SN_lN3cub18CUB_300001_SM_100013GridEvenShareIlEENSV_9GridQueueIyEESS_EEEvDpT0__param_5[1]
)
.maxntid 256
{
	.reg .pred 	%p<225>;
	.reg .b32 	%r<399>;
	.reg .b32 	%f<243>;
	.reg .b64 	%rd<325>;

	ld.param.u64 	%rd199, [_ZN6thrust24THRUST_300001_SM_1000_NS8cuda_cub4core6detail13_kernel_agentINS1_8__reduce11ReduceAgentINS0_12zip_iteratorIN4cuda3std3__45tupleIJNS0_6detail15normal_iteratorINS0_10device_ptrIfEEEENS0_17counting_iteratorIlNS0_11use_defaultESI_SI_EEEEEEEPNSB_IJflEEESM_lNS1_9__extrema9arg_min_fIflNSA_4lessIfEEEEEEJSL_SN_lN3cub18CUB_300001_SM_100013GridEvenShareIlEENSV_9GridQueueIyEESS_EEEvDpT0__param_0+8];
	ld.param.u64 	%rd198, [_ZN6thrust24THRUST_300001_SM_1000_NS8cuda_cub4core6detail13_kernel_agentINS1_8__reduce11ReduceAgentINS0_12zip_iteratorIN4cuda3std3__45tupleIJNS0_6detail15normal_iteratorINS0_10device_ptrIfEEEENS0_17counting_iteratorIlNS0_11use_defaultESI_SI_EEEEEEEPNSB_IJflEEESM_lNS1_9__extrema9arg_min_fIflNSA_4lessIfEEEEEEJSL_SN_lN3cub18CUB_300001_SM_100013GridEvenShareIlEENSV_9GridQueueIyEESS_EEEvDpT0__param_0];
	ld.param.u64 	%rd202, [_ZN6thrust24THRUST_300001_SM_1000_NS8cuda_cub4core6detail13_kernel_agentINS1_8__reduce11ReduceAgentINS0_12zip_iteratorIN4cuda3std3__45tupleIJNS0_6detail15normal_iteratorINS0_10device_ptrIfEEEENS0_17counting_iteratorIlNS0_11use_defaultESI_SI_EEEEEEEPNSB_IJflEEESM_lNS1_9__extrema9arg_min_fIflNSA_4lessIfEEEEEEJSL_SN_lN3cub18CUB_300001_SM_100013GridEvenShareIlEENSV_9GridQueueIyEESS_EEEvDpT0__param_4];
	ld.param.u64 	%rd201, [_ZN6thrust24THRUST_300001_SM_1000_NS8cuda_cub4core6detail13_kernel_agentINS1_8__reduce11ReduceAgentINS0_12zip_iteratorIN4cuda3std3__45tupleIJNS0_6detail15normal_iteratorINS0_10device_ptrIfEEEENS0_17counting_iteratorIlNS0_11use_defaultESI_SI_EEEEEEEPNSB_IJflEEESM_lNS1_9__extrema9arg_min_fIflNSA_4lessIfEEEEEEJSL_SN_lN3cub18CUB_300001_SM_100013GridEvenShareIlEENSV_9GridQueueIyEESS_EEEvDpT0__param_2];
	cvta.to.global.u64 	%rd1, %rd202;
	cvta.to.global.u64 	%rd2, %rd198;
	mov.u32 	%r1, %ctaid.x;
	mul.lo.s32 	%r33, %r1, 1280;
	cvt.u64.u32 	%rd4, %r33;
	mov.u32 	%r34, %nctaid.x;
	mul.lo.s32 	%r35, %r34, 1280;
	cvt.u64.u32 	%rd5, %r35;
	add.s64 	%rd203, %rd4, 1280;
	setp.le.s64 	%p1, %rd203, %rd201;
	@%p1 bra 	$L__BB7_111;
	cvt.u32.u64 	%r159, %rd4;
	cvt.u32.u64 	%r2, %rd201;
	sub.s32 	%r3, %r2, %r159;
	mov.u32 	%r4, %tid.x;
	setp.ge.s32 	%p98, %r4, %r3;
	mov.f32 	%f188, 0f00000000;
	mov.b64 	%rd266, 0;
	mov.u32 	%r393, %r4;
	@%p98 bra 	$L__BB7_3;
	cvt.u64.u32 	%rd234, %r4;
	add.s64 	%rd235, %rd4, %rd234;
	shl.b64 	%rd236, %rd235, 2;
	add.s64 	%rd237, %rd2, %rd236;
	add.s64 	%rd266, %rd199, %rd235;
	ld.global.f32 	%f188, [%rd237];
	add.s32 	%r393, %r4, 256;
$L__BB7_3:
	setp.ge.s32 	%p99, %r393, %r3;
	@%p99 bra 	$L__BB7_25;
	not.b32 	%r161, %r393;
	add.s32 	%r162, %r161, %r2;
	sub.s32 	%r7, %r162, %r159;
	and.b32  	%r163, %r7, 768;
	setp.eq.s32 	%p100, %r163, 768;
	@%p100 bra 	$L__BB7_10;
	cvt.u64.u32 	%rd239, %r393;
	add.s64 	%rd240, %rd239, %rd4;
	add.s64 	%rd257, %rd240, %rd199;
	shl.b64 	%rd241, %rd240, 2;
	add.s64 	%rd256, %rd2, %rd241;
	shr.u32 	%r164, %r7, 8;
	add.s32 	%r165, %r164, 1;
	and.b32  	%r166, %r165, 3;
	neg.s32 	%r391, %r166;
$L__BB7_6:
	.pragma "nounroll";
	mov.u64 	%rd12, %rd266;
	mov.f32 	%f3, %f188;
	ld.global.f32 	%f4, [%rd256];
	setp.lt.f32 	%p101, %f3, %f4;
	@%p101 bra 	$L__BB7_9;
	setp.lt.f32 	%p102, %f4, %f3;
	mov.u64 	%rd266, %rd257;
	mov.f32 	%f188, %f4;
	@%p102 bra 	$L__BB7_9;
	setp.lt.s64 	%p103, %rd12, %rd257;
	min.s64 	%rd266, %rd12, %rd257;
	selp.f32 	%f188, %f3, %f4, %p103;
$L__BB7_9:
	add.s32 	%r393, %r393, 256;
	add.s64 	%rd257, %rd257, 256;
	add.s64 	%rd256, %rd256, 1024;
	add.s32 	%r391, %r391, 1;
	setp.ne.s32 	%p104, %r391, 0;
	@%p104 bra 	$L__BB7_6;
$L__BB7_10:
	setp.lt.u32 	%p105, %r7, 768;
	@%p105 bra 	$L__BB7_25;
	add.s32 	%r394, %r393, 512;
$L__BB7_12:
	mov.u32 	%r15, %r394;
	add.s32 	%r167, %r15, -512;
	cvt.s64.s32 	%rd242, %r167;
	add.s64 	%rd243, %rd242, %rd4;
	shl.b64 	%rd244, %rd243, 2;
	add.s64 	%rd20, %rd2, %rd244;
	add.s64 	%rd21, %rd243, %rd199;
	ld.global.f32 	%f10, [%rd20];
	setp.lt.f32 	%p106, %f188, %f10;
	mov.u64 	%rd263, %rd266;
	mov.f32 	%f185, %f188;
	@%p106 bra 	$L__BB7_15;
	setp.lt.f32 	%p107, %f10, %f188;
	mov.u64 	%rd263, %rd21;
	mov.f32 	%f185, %f10;
	@%p107 bra 	$L__BB7_15;
	setp.lt.s64 	%p108, %rd266, %rd21;
	min.s64 	%rd263, %rd266, %rd21;
	selp.f32 	%f185, %f188, %f10, %p108;
$L__BB7_15:
	add.s32 	%r168, %r15, -256;
	cvt.s64.s32 	%rd245, %r168;
	add.s64 	%rd246, %rd245, %rd4;
	add.s64 	%rd24, %rd246, %rd199;
	ld.global.f32 	%f13, [%rd20+1024];
	setp.lt.f32 	%p109, %f185, %f13;
	mov.u64 	%rd264, %rd263;
	mov.f32 	%f186, %f185;
	@%p109 bra 	$L__BB7_18;
	setp.lt.f32 	%p110, %f13, %f185;
	mov.u64 	%rd264, %rd24;
	mov.f32 	%f186, %f13;
	@%p110 bra 	$L__BB7_18;
	setp.lt.s64 	%p111, %rd263, %rd24;
	min.s64 	%rd264, %rd263, %rd24;
	selp.f32 	%f186, %f185, %f13, %p111;
$L__BB7_18:
	cvt.s64.s32 	%rd247, %r15;
	add.s64 	%rd248, %rd247, %rd4;
	add.s64 	%rd27, %rd248, %rd199;
	ld.global.f32 	%f16, [%rd20+2048];
	setp.lt.f32 	%p112, %f186, %f16;
	mov.u64 	%rd265, %rd264;
	mov.f32 	%f187, %f186;
	@%p112 bra 	$L__BB7_21;
	setp.lt.f32 	%p113, %f16, %f186;
	mov.u64 	%rd265, %rd27;
	mov.f32 	%f187, %f16;
	@%p113 bra 	$L__BB7_21;
	setp.lt.s64 	%p114, %rd264, %rd27;
	min.s64 	%rd265, %rd264, %rd27;
	selp.f32 	%f187, %f186, %f16, %p114;
$L__BB7_21:
	add.s32 	%r169, %r15, 256;
	cvt.s64.s32 	%rd249, %r169;
	add.s64 	%rd250, %rd249, %rd4;
	add.s64 	%rd30, %rd250, %rd199;
	ld.global.f32 	%f19, [%rd20+3072];
	setp.lt.f32 	%p115, %f187, %f19;
	mov.u64 	%rd266, %rd265;
	mov.f32 	%f188, %f187;
	@%p115 bra 	$L__BB7_24;
	setp.lt.f32 	%p116, %f19, %f187;
	mov.u64 	%rd266, %rd30;
	mov.f32 	%f188, %f19;
	@%p116 bra 	$L__BB7_24;
	setp.lt.s64 	%p117, %rd265, %rd30;
	min.s64 	%rd266, %rd265, %rd30;
	selp.f32 	%f188, %f187, %f19, %p117;
$L__BB7_24:
	add.s32 	%r394, %r15, 1024;
	add.s32 	%r170, %r15, 512;
	setp.lt.s32 	%p118, %r170, %r3;
	@%p118 bra 	$L__BB7_12;
$L__BB7_25:
	setp.lt.s32 	%p119, %r3, 256;
	@%p119 bra 	$L__BB7_65;
	// begin inline asm
	mov.u32 %r284, %laneid;
	// end inline asm
	mov.b32 	%r286, %f188;
	mov.b32 	%r302, 1;
	mov.b32 	%r303, 31;
	mov.b32 	%r304, -1;
	// begin inline asm
	shfl.sync.down.b32 %r285, %r286, %r302, %r303, %r304;
	// end inline asm
	mov.b32 	%f23, %r285;
	// begin inline asm
	shfl.sync.down.b32 %r290, %r291, %r302, %r303, %r304;
	// end inline asm
	mov.b64 	{%r296, %r301}, %rd266;
	// begin inline asm
	shfl.sync.down.b32 %r295, %r296, %r302, %r303, %r304;
	// end inline asm
	// begin inline asm
	shfl.sync.down.b32 %r300, %r301, %r302, %r303, %r304;
	// end inline asm
	mov.b64 	%rd34, {%r295, %r300};
	setp.gt.s32 	%p176, %r284, 30;
	setp.lt.f32 	%p177, %f188, %f23;
	or.pred  	%p178, %p176, %p177;
	mov.u64 	%rd268, %rd266;
	mov.f32 	%f190, %f188;
	@%p178 bra 	$L__BB7_29;
	setp.gt.f32 	%p179, %f188, %f23;
	mov.u64 	%rd268, %rd34;
	mov.f32 	%f190, %f23;
	@%p179 bra 	$L__BB7_29;
	setp.lt.s64 	%p180, %rd266, %rd34;
	min.s64 	%rd268, %rd266, %rd34;
	selp.f32 	%f190, %f188, %f23, %p180;
$L__BB7_29:
	mov.b32 	%r306, %f190;
	mov.b32 	%r322, 2;
	mov.b32 	%r323, 31;
	mov.b32 	%r324, -1;
	// begin inline asm
	shfl.sync.down.b32 %r305, %r306, %r322, %r323, %r324;
	// end inline asm
	mov.b32 	%f26, %r305;
	// begin inline asm
	shfl.sync.down.b32 %r310, %r311, %r322, %r323, %r324;
	// end inline asm
	mov.b64 	{%r316, %r321}, %rd268;
	// begin inline asm
	shfl.sync.down.b32 %r315, %r316, %r322, %r323, %r324;
	// end inline asm
	// begin inline asm
	shfl.sync.down.b32 %r320, %r321, %r322, %r323, %r324;
	// end inline asm
	mov.b64 	%rd37, {%r315, %r320};
	setp.gt.s32 	%p181, %r284, 29;
	setp.lt.f32 	%p182, %f190, %f26;
	or.pred  	%p183, %p181, %p182;
	mov.u64 	%rd269, %rd268;
	mov.f32 	%f191, %f190;
	@%p183 bra 	$L__BB7_32;
	setp.gt.f32 	%p184, %f190, %f26;
	mov.u64 	%rd269, %rd37;
	mov.f32 	%f191, %f26;
	@%p184 bra 	$L__BB7_32;
	setp.lt.s64 	%p185, %rd268, %rd37;
	min.s64 	%rd269, %rd268, %rd37;
	selp.f32 	%f191, %f190, %f26, %p185;
$L__BB7_32:
	mov.b32 	%r326, %f191;
	mov.b32 	%r342, 4;
	mov.b32 	%r343, 31;
	mov.b32 	%r344, -1;
	// begin inline asm
	shfl.sync.down.b32 %r325, %r326, %r342, %r343, %r344;
	// end inline asm
	mov.b32 	%f29, %r325;
	// begin inline asm
	shfl.sync.down.b32 %r330, %r331, %r342, %r343, %r344;
	// end inline asm
	mov.b64 	{%r336, %r341}, %rd269;
	// begin inline asm
	shfl.sync.down.b32 %r335, %r336, %r342, %r343, %r344;
	// end inline asm
	// begin inline asm
	shfl.sync.down.b32 %r340, %r341, %r342, %r343, %r344;
	// end inline asm
	mov.b64 	%rd40, {%r335, %r340};
	setp.gt.s32 	%p186, %r284, 27;
	setp.lt.f32 	%p187, %f191, %f29;
	or.pred  	%p188, %p186, %p187;
	mov.u64 	%rd270, %rd269;
	mov.f32 	%f192, %f191;
	@%p188 bra 	$L__BB7_35;
	setp.gt.f32 	%p189, %f191, %f29;
	mov.u64 	%rd270, %rd40;
	mov.f32 	%f192, %f29;
	@%p189 bra 	$L__BB7_35;
	setp.lt.s64 	%p190, %rd269, %rd40;
	min.s64 	%rd270, %rd269, %rd40;
	selp.f32 	%f192, %f191, %f29, %p190;
$L__BB7_35:
	mov.b32 	%r346, %f192;
	mov.b32 	%r362, 8;
	mov.b32 	%r363, 31;
	mov.b32 	%r364, -1;
	// begin inline asm
	shfl.sync.down.b32 %r345, %r346, %r362, %r363, %r364;
	// end inline asm
	mov.b32 	%f32, %r345;
	// begin inline asm
	shfl.sync.down.b32 %r350, %r351, %r362, %r363, %r364;
	// end inline asm
	mov.b64 	{%r356, %r361}, %rd270;
	// begin inline asm
	shfl.sync.down.b32 %r355, %r356, %r362, %r363, %r364;
	// end inline asm
	// begin inline asm
	shfl.sync.down.b32 %r360, %r361, %r362, %r363, %r364;
	// end inline asm
	mov.b64 	%rd43, {%r355, %r360};
	setp.gt.s32 	%p191, %r284, 23;
	setp.lt.f32 	%p192, %f192, %f32;
	or.pred  	%p193, %p191, %p192;
	mov.u64 	%rd271, %rd270;
	mov.f32 	%f193, %f192;
	@%p193 bra 	$L__BB7_38;
	setp.gt.f32 	%p194, %f192, %f32;
	mov.u64 	%rd271, %rd43;
	mov.f32 	%f193, %f32;
	@%p194 bra 	$L__BB7_38;
	setp.lt.s64 	%p195, %rd270, %rd43;
	min.s64 	%rd271, %rd270, %rd43;
	selp.f32 	%f193, %f192, %f32, %p195;
$L__BB7_38:
	mov.b32 	%r366, %f193;
	mov.b32 	%r382, 16;
	mov.b32 	%r383, 31;
	mov.b32 	%r384, -1;
	// begin inline asm
	shfl.sync.down.b32 %r365, %r366, %r382, %r383, %r384;
	// end inline asm
	mov.b32 	%f35, %r365;
	// begin inline asm
	shfl.sync.down.b32 %r370, %r371, %r382, %r383, %r384;
	// end inline asm
	mov.b64 	{%r376, %r381}, %rd271;
	// begin inline asm
	shfl.sync.down.b32 %r375, %r376, %r382, %r383, %r384;
	// end inline asm
	// begin inline asm
	shfl.sync.down.b32 %r380, %r381, %r382, %r383, %r384;
	// end inline asm
	mov.b64 	%rd46, {%r375, %r380};
	setp.gt.s32 	%p196, %r284, 15;
	setp.lt.f32 	%p197, %f193, %f35;
	or.pred  	%p198, %p196, %p197;
	mov.u64 	%rd324, %rd271;
	mov.f32 	%f242, %f193;
	@%p198 bra 	$L__BB7_41;
	setp.gt.f32 	%p199, %f193, %f35;
	mov.u64 	%rd324, %rd46;
	mov.f32 	%f242, %f35;
	@%p199 bra 	$L__BB7_41;
	setp.lt.s64 	%p200, %rd271, %rd46;
	min.s64 	%rd324, %rd271, %rd46;
	selp.f32 	%f242, %f193, %f35, %p200;
$L__BB7_41:
	setp.ne.s32 	%p201, %r284, 0;
	@%p201 bra 	$L__BB7_43;
	shr.u32 	%r385, %r4, 1;
	and.b32  	%r386, %r385, 496;
	mov.u32 	%r387, _ZN6thrust24THRUST_300001_SM_1000_NS8cuda_cub4core6detail5shmemE;
	add.s32 	%r388, %r387, %r386;
	st.shared.f32 	[%r388+8], %f242;
	st.shared.u64 	[%r388+16], %rd324;
$L__BB7_43:
	bar.sync 	0;
	setp.ne.s32 	%p202, %r4, 0;
	@%p202 bra 	$L__BB7_201;
	ld.shared.f32 	%f38, [_ZN6thrust24THRUST_300001_SM_1000_NS8cuda_cub4core6detail5shmemE+24];
	ld.shared.u64 	%rd49, [_ZN6thrust24THRUST_300001_SM_1000_NS8cuda_cub4core6detail5shmemE+32];
	setp.lt.f32 	%p203, %f242, %f38;
	mov.u64 	%rd273, %rd324;
	mov.f32 	%f195, %f242;
	@%p203 bra 	$L__BB7_47;
	setp.lt.f32 	%p204, %f38, %f242;
	mov.u64 	%rd273, %rd49;
	mov.f32 	%f195, %f38;
	@%p204 bra 	$L__BB7_47;
	setp.lt.s64 	%p205, %rd324, %rd49;
	min.s64 	%rd273, %rd324, %rd49;
	selp.f32 	%f195, %f242, %f38, %p205;
$L__BB7_47:
	ld.shared.f32 	%f41, [_ZN6thrust24THRUST_300001_SM_1000_NS8cuda_cub4core6detail5shmemE+40];
	ld.shared.u64 	%rd52, [_ZN6thrust24THRUST_300001_SM_1000_NS8cuda_cub4core6detail5shmemE+48];
	setp.lt.f32 	%p206, %f195, %f41;
	mov.u64 	%rd274, %rd273;
	mov.f32 	%f196, %f195;
	@%p206 bra 	$L__BB7_50;
	setp.lt.f32 	%p207, %f41, %f195;
	mov.u64 	%rd274, %rd52;
	mov.f32 	%f196, %f41;
	@%p207 bra 	$L__BB7_50;
	setp.lt.s64 	%p208, %rd273, %rd52;
	min.s64 	%rd274, %rd273, %rd52;
	selp.f32 	%f196, %f195, %f41, %p208;
$L__BB7_50:
	ld.shared.f32 	%f44, [_ZN6thrust24THRUST_300001_SM_1000_NS8cuda_cub4core6detail5shmemE+56];
	ld.shared.u64 	%rd55, [_ZN6thrust24THRUST_300001_SM_1000_NS8cuda_cub4core6detail5shmemE+64];
	setp.lt.f32 	%p209, %f196, %f44;
	mov.u64 	%rd275, %rd274;
	mov.f32 	%f197, %f196;
	@%p209 bra 	$L__BB7_53;
	setp.lt.f32 	%p210, %f44, %f196;
	mov.u64 	%rd275, %rd55;
	mov.f32 	%f197, %f44;
	@%p210 bra 	$L__BB7_53;
	setp.lt.s64 	%p211, %rd274, %rd55;
	min.s64 	%rd275, %rd274, %rd55;
	selp.f32 	%f197, %f196, %f44, %p211;
$L__BB7_53:
	ld.shared.f32 	%f47, [_ZN6thrust24THRUST_300001_SM_1000_NS8cuda_cub4core6detail5shmemE+72];
	ld.shared.u64 	%rd58, [_ZN6thrust24THRUST_300001_SM_1000_NS8cuda_cub4core6detail5shmemE+80];
	setp.lt.f32 	%p212, %f197, %f47;
	mov.u64 	%rd276, %rd275;
	mov.f32 	%f198, %f197;
	@%p212 bra 	$L__BB7_56;
	setp.lt.f32 	%p213, %f47, %f197;
	mov.u64 	%rd276, %rd58;
	mov.f32 	%f198, %f47;
	@%p213 bra 	$L__BB7_56;
	setp.lt.s64 	%p214, %rd275, %rd58;
	min.s64 	%rd276, %rd275, %rd58;
	selp.f32 	%f198, %f197, %f47, %p214;
$L__BB7_56:
	ld.shared.f32 	%f50, [_ZN6thrust24THRUST_300001_SM_1000_NS8cuda_cub4core6detail5shmemE+88];
	ld.shared.u64 	%rd61, [_ZN6thrust24THRUST_300001_SM_1000_NS8cuda_cub4core6detail5shmemE+96];
	setp.lt.f32 	%p215, %f198, %f50;
	mov.f32 	%f199, %f198;
	mov.u64 	%rd277, %rd276;
	@%p215 bra 	$L__BB7_59;
	setp.lt.f32 	%p216, %f50, %f198;
	mov.f32 	%f199, %f50;
	mov.u64 	%rd277, %rd61;
	@%p216 bra 	$L__BB7_59;
	setp.lt.s64 	%p217, %rd276, %rd61;
	selp.f32 	%f199, %f198, %f50, %p217;
	min.s64 	%rd277, %rd276, %rd61;
$L__BB7_59:
	ld.shared.f32 	%f53, [_ZN6thrust24THRUST_300001_SM_1000_NS8cuda_cub4core6detail5shmemE+104];
	ld.shared.u64 	%rd64, [_ZN6thrust24THRUST_300001_SM_1000_NS8cuda_cub4core6detail5shmemE+112];
	setp.lt.f32 	%p218, %f199, %f53;
	mov.f32 	%f200, %f199;
	mov.u64 	%rd278, %rd277;
	@%p218 bra 	$L__BB7_62;
	setp.lt.f32 	%p219, %f53, %f199;
	mov.f32 	%f200, %f53;
	mov.u64 	%rd278, %rd64;
	@%p219 bra 	$L__BB7_62;
	setp.lt.s64 	%p220, %rd277, %rd64;
	selp.f32 	%f200, %f199, %f53, %p220;
	min.s64 	%rd278, %rd277, %rd64;
$L__BB7_62:
	ld.shared.f32 	%f56, [_ZN6thrust24THRUST_300001_SM_1000_NS8cuda_cub4core6detail5shmemE+120];
	ld.shared.u64 	%rd67, [_ZN6thrust24THRUST_300001_SM_1000_NS8cuda_cub4core6detail5shmemE+128];
	setp.lt.f32 	%p221, %f200, %f56;
	mov.f32 	%f242, %f200;
	mov.u64 	%rd324, %rd278;
	@%p221 bra 	$L__BB7_201;
	setp.lt.f32 	%p222, %f56, %f200;
	mov.f32 	%f242, %f56;
	mov.u64 	%rd324, %rd67;
	@%p222 bra 	$L__BB7_201;
	setp.lt.s64 	%p223, %rd278, %rd67;
	selp.f32 	%f242, %f200, %f56, %p223;
	min.s64 	%rd324, %rd278, %rd67;
	bra.uni 	$L__BB7_201;
$L__BB7_65:
	// begin inline asm
	mov.u32 %r171, %laneid;
	// end inline asm
	and.b32  	%r192, %r4, 992;
	add.s32 	%r193, %r192, 32;
	setp.gt.s32 	%p120, %r193, %r3;
	not.b32 	%r194, %r192;
	add.s32 	%r195, %r3, %r194;
	selp.b32 	%r190, %r195, 31, %p120;
	mov.b32 	%r173, %f188;
	mov.b32 	%r189, 1;
	mov.b32 	%r191, -1;
	// begin inline asm
	shfl.sync.down.b32 %r172, %r173, %r189, %r190, %r191;
	// end inline asm
	mov.b32 	%f58, %r172;
	// begin inline asm
	shfl.sync.down.b32 %r177, %r178, %r189, %r190, %r191;
	// end inline asm
	mov.b64 	{%r183, %r188}, %rd266;
	// begin inline asm
	shfl.sync.down.b32 %r182, %r183, %r189, %r190, %r191;
	// end inline asm
	// begin inline asm
	shfl.sync.down.b32 %r187, %r188, %r189, %r190, %r191;
	// end inline asm
	mov.b64 	%rd69, {%r182, %r187};
	setp.ge.s32 	%p121, %r171, %r190;
	setp.lt.f32 	%p122, %f188, %f58;
	or.pred  	%p123, %p121, %p122;
	mov.f32 	%f201, %f188;
	mov.u64 	%rd279, %rd266;
	@%p123 bra 	$L__BB7_68;
	setp.gt.f32 	%p124, %f188, %f58;
	mov.f32 	%f201, %f58;
	mov.u64 	%rd279, %rd69;
	@%p124 bra 	$L__BB7_68;
	setp.lt.s64 	%p125, %rd266, %rd69;
	selp.f32 	%f201, %f188, %f58, %p125;
	min.s64 	%rd279, %rd266, %rd69;
$L__BB7_68:
	mov.b32 	%r197, %f201;
	mov.b32 	%r213, 2;
	mov.b32 	%r215, -1;
	// begin inline asm
	shfl.sync.down.b32 %r196, %r197, %r213, %r190, %r215;
	// end inline asm
	mov.b32 	%f61, %r196;
	// begin inline asm
	shfl.sync.down.b32 %r201, %r202, %r213, %r190, %r215;
	// end inline asm
	mov.b64 	{%r207, %r212}, %rd279;
	// begin inline asm
	shfl.sync.down.b32 %r206, %r207, %r213, %r190, %r215;
	// end inline asm
	// begin inline asm
	shfl.sync.down.b32 %r211, %r212, %r213, %r190, %r215;
	// end inline asm
	mov.b64 	%rd72, {%r206, %r211};
	add.s32 	%r216, %r171, 2;
	setp.gt.s32 	%p126, %r216, %r190;
	setp.lt.f32 	%p127, %f201, %f61;
	or.pred  	%p128, %p126, %p127;
	mov.f32 	%f202, %f201;
	mov.u64 	%rd280, %rd279;
	@%p128 bra 	$L__BB7_71;
	setp.gt.f32 	%p129, %f201, %f61;
	mov.f32 	%f202, %f61;
	mov.u64 	%rd280, %rd72;
	@%p129 bra 	$L__BB7_71;
	setp.lt.s64 	%p130, %rd279, %rd72;
	selp.f32 	%f202, %f201, %f61, %p130;
	min.s64 	%rd280, %rd279, %rd72;
$L__BB7_71:
	mov.b32 	%r218, %f202;
	mov.b32 	%r234, 4;
	mov.b32 	%r236, -1;
	// begin inline asm
	shfl.sync.down.b32 %r217, %r218, %r234, %r190, %r236;
	// end inline asm
	mov.b32 	%f64, %r217;
	// begin inline asm
	shfl.sync.down.b32 %r222, %r223, %r234, %r190, %r236;
	// end inline asm
	mov.b64 	{%r228, %r233}, %rd280;
	// begin inline asm
	shfl.sync.down.b32 %r227, %r228, %r234, %r190, %r236;
	// end inline asm
	// begin inline asm
	shfl.sync.down.b32 %r232, %r233, %r234, %r190, %r236;
	// end inline asm
	mov.b64 	%rd75, {%r227, %r232};
	add.s32 	%r237, %r171, 4;
	setp.gt.s32 	%p131, %r237, %r190;
	setp.lt.f32 	%p132, %f202, %f64;
	or.pred  	%p133, %p131, %p132;
	mov.f32 	%f203, %f202;
	mov.u64 	%rd281, %rd280;
	@%p133 bra 	$L__BB7_74;
	setp.gt.f32 	%p134, %f202, %f64;
	mov.f32 	%f203, %f64;
	mov.u64 	%rd281, %rd75;
	@%p134 bra 	$L__BB7_74;
	setp.lt.s64 	%p135, %rd280, %rd75;
	selp.f32 	%f203, %f202, %f64, %p135;
	min.s64 	%rd281, %rd280, %rd75;
$L__BB7_74:
	mov.b32 	%r239, %f203;
	mov.b32 	%r255, 8;
	mov.b32 	%r257, -1;
	// begin inline asm
	shfl.sync.down.b32 %r238, %r239, %r255, %r190, %r257;
	// end inline asm
	mov.b32 	%f67, %r238;
	// begin inline asm
	shfl.sync.down.b32 %r243, %r244, %r255, %r190, %r257;
	// end inline asm
	mov.b64 	{%r249, %r254}, %rd281;
	// begin inline asm
	shfl.sync.down.b32 %r248, %r249, %r255, %r190, %r257;
	// end inline asm
	// begin inline asm
	shfl.sync.down.b32 %r253, %r254, %r255, %r190, %r257;
	// end inline asm
	mov.b64 	%rd78, {%r248, %r253};
	add.s32 	%r258, %r171, 8;
	setp.gt.s32 	%p136, %r258, %r190;
	setp.lt.f32 	%p137, %f203, %f67;
	or.pred  	%p138, %p136, %p137;
	mov.f32 	%f204, %f203;
	mov.u64 	%rd282, %rd281;
	@%p138 bra 	$L__BB7_77;
	setp.gt.f32 	%p139, %f203, %f67;
	mov.f32 	%f204, %f67;
	mov.u64 	%rd282, %rd78;
	@%p139 bra 	$L__BB7_77;
	setp.lt.s64 	%p140, %rd281, %rd78;
	selp.f32 	%f204, %f203, %f67, %p140;
	min.s64 	%rd282, %rd281, %rd78;
$L__BB7_77:
	mov.b32 	%r260, %f204;
	mov.b32 	%r276, 16;
	mov.b32 	%r278, -1;
	// begin inline asm
	shfl.sync.down.b32 %r259, %r260, %r276, %r190, %r278;
	// end inline asm
	mov.b32 	%f70, %r259;
	// begin inline asm
	shfl.sync.down.b32 %r264, %r265, %r276, %r190, %r278;
	// end inline asm
	mov.b64 	{%r270, %r275}, %rd282;
	// begin inline asm
	shfl.sync.down.b32 %r269, %r270, %r276, %r190, %r278;
	// end inline asm
	// begin inline asm
	shfl.sync.down.b32 %r274, %r275, %r276, %r190, %r278;
	// end inline asm
	mov.b64 	%rd81, {%r269, %r274};
	add.s32 	%r279, %r171, 16;
	setp.gt.s32 	%p141, %r279, %r190;
	setp.lt.f32 	%p142, %f204, %f70;
	or.pred  	%p143, %p141, %p142;
	mov.f32 	%f242, %f204;
	mov.u64 	%rd324, %rd282;
	@%p143 bra 	$L__BB7_80;
	setp.gt.f32 	%p144, %f204, %f70;
	mov.f32 	%f242, %f70;
	mov.u64 	%rd324, %rd81;
	@%p144 bra 	$L__BB7_80;
	setp.lt.s64 	%p145, %rd282, %rd81;
	selp.f32 	%f242, %f204, %f70, %p145;
	min.s64 	%rd324, %rd282, %rd81;
$L__BB7_80:
	setp.ne.s32 	%p146, %r171, 0;
	@%p146 bra 	$L__BB7_82;
	shr.u32 	%r280, %r4, 1;
	and.b32  	%r281, %r280, 496;
	mov.u32 	%r282, _ZN6thrust24THRUST_300001_SM_1000_NS8cuda_cub4core6detail5shmemE;
	add.s32 	%r283, %r282, %r281;
	st.shared.f32 	[%r283+8], %f242;
	st.shared.u64 	[%r283+16], %rd324;
$L__BB7_82:
	bar.sync 	0;
	setp.ne.s32 	%p147, %r4, 0;
	@%p147 bra 	$L__BB7_201;
	setp.lt.s32 	%p148, %r3, 33;
	mov.f32 	%f206, %f242;
	mov.u64 	%rd284, %rd324;
	@%p148 bra 	$L__BB7_87;
	ld.shared.f32 	%f73, [_ZN6thrust24THRUST_300001_SM_1000_NS8cuda_cub4core6detail5shmemE+24];
	ld.shared.u64 	%rd84, [_ZN6thrust24THRUST_300001_SM_1000_NS8cuda_cub4core6detail5shmemE+32];
	setp.lt.f32 	%p149, %f242, %f73;
	mov.f32 	%f206, %f242;
	mov.u64 	%rd284, %rd324;
	@%p149 bra 	$L__BB7_87;
	setp.lt.f32 	%p150, %f73, %f242;
	mov.f32 	%f206, %f73;
	mov.u64 	%rd284, %rd84;
	@%p150 bra 	$L__BB7_87;
	setp.lt.s64 	%p151, %rd324, %rd84;
	selp.f32 	%f206, %f242, %f73, %p151;
	min.s64 	%rd284, %rd324, %rd84;
$L__BB7_87:
	setp.lt.s32 	%p152, %r3, 65;
	mov.f32 	%f207, %f206;
	mov.u64 	%rd285, %rd284;
	@%p152 bra 	$L__BB7_91;
	ld.shared.f32 	%f76, [_ZN6thrust24THRUST_300001_SM_1000_NS8cuda_cub4core6detail5shmemE+40];
	ld.shared.u64 	%rd87, [_ZN6thrust24THRUST_300001_SM_1000_NS8cuda_cub4core6detail5shmemE+48];
	setp.lt.f32 	%p153, %f206, %f76;
	mov.f32 	%f207, %f206;
	mov.u64 	%rd285, %rd284;
	@%p153 bra 	$L__BB7_91;
	setp.lt.f32 	%p154, %f76, %f206;
	mov.f32 	%f207, %f76;
	mov.u64 	%rd285, %rd87;
	@%p154 bra 	$L__BB7_91;
	setp.lt.s64 	%p155, %rd284, %rd87;
	selp.f32 	%f207, %f206, %f76, %p155;
	min.s64 	%rd285, %rd284, %rd87;
$L__BB7_91:
	setp.lt.s32 	%p156, %r3, 97;
	mov.f32 	%f208, %f207;
	mov.u64 	%rd286, %rd285;
	@%p156 bra 	$L__BB7_95;
	ld.shared.f32 	%f79, [_ZN6thrust24THRUST_300001_SM_1000_NS8cuda_cub4core6detail5shmemE+56];
	ld.shared.u64 	%rd90, [_ZN6thrust24THRUST_300001_SM_1000_NS8cuda_cub4core6detail5shmemE+64];
	setp.lt.f32 	%p157, %f207, %f79;
	mov.f32 	%f208, %f207;
	mov.u64 	%rd286, %rd285;
	@%p157 bra 	$L__BB7_95;
	setp.lt.f32 	%p158, %f79, %f207;
	mov.f32 	%f208, %f79;
	mov.u64 	%rd286, %rd90;
	@%p158 bra 	$L__BB7_95;
	setp.lt.s64 	%p159, %rd285, %rd90;
	selp.f32 	%f208, %f207, %f79, %p159;
	min.s64 	%rd286, %rd285, %rd90;
$L__BB7_95:
	setp.lt.s32 	%p160, %r3, 129;
	mov.f32 	%f209, %f208;
	mov.u64 	%rd287, %rd286;
	@%p160 bra 	$L__BB7_99;
	ld.shared.f32 	%f82, [_ZN6thrust24THRUST_300001_SM_1000_NS8cuda_cub4core6detail5shmemE+72];
	ld.shared.u64 	%rd93, [_ZN6thrust24THRUST_300001_SM_1000_NS8cuda_cub4core6detail5shmemE+80];
	setp.lt.f32 	%p161, %f208, %f82;
	mov.f32 	%f209, %f208;
	mov.u64 	%rd287, %rd286;
	@%p161 bra 	$L__BB7_99;
	setp.lt.f32 	%p162, %f82, %f208;
	mov.f32 	%f209, %f82;
	mov.u64 	%rd287, %rd93;
	@%p162 bra 	$L__BB7_99;
	setp.lt.s64 	%p163, %rd286, %rd93;
	selp.f32 	%f209, %f208, %f82, %p163;
	min.s64 	%rd287, %rd286, %rd93;
$L__BB7_99:
	setp.lt.s32 	%p164, %r3, 161;
	mov.f32 	%f210, %f209;
	mov.u64 	%rd288, %rd287;
	@%p164 bra 	$L__BB7_103;
	ld.shared.f32 	%f85, [_ZN6thrust24THRUST_300001_SM_1000_NS8cuda_cub4core6detail5shmemE+88];
	ld.shared.u64 	%rd96, [_ZN6thrust24THRUST_300001_SM_1000_NS8cuda_cub4core6detail5shmemE+96];
	setp.lt.f32 	%p165, %f209, %f85;
	mov.f32 	%f210, %f209;
	mov.u64 	%rd288, %rd287;
	@%p165 bra 	$L__BB7_103;
	setp.lt.f32 	%p166, %f85, %f209;
	mov.f32 	%f210, %f85;
	mov.u64 	%rd288, %rd96;
	@%p166 bra 	$L__BB7_103;
	setp.lt.s64 	%p167, %rd287, %rd96;
	selp.f32 	%f210, %f209, %f85, %p167;
	min.s64 	%rd288, %rd287, %rd96;
$L__BB7_103:
	setp.lt.s32 	%p168, %r3, 193;
	mov.f32 	%f211, %f210;
	mov.u64 	%rd289, %rd288;
	@%p168 bra 	$L__BB7_107;
	ld.shared.f32 	%f88, [_ZN6thrust24THRUST_300001_SM_1000_NS8cuda_cub4core6detail5shmemE+104];
	ld.shared.u64 	%rd99, [_ZN6thrust24THRUST_300001_SM_1000_NS8cuda_cub4core6detail5shmemE+112];
	setp.lt.f32 	%p169, %f210, %f88;
	mov.f32 	%f211, %f210;
	mov.u64 	%rd289, %rd288;
	@%p169 bra 	$L__BB7_107;
	setp.lt.f32 	%p170, %f88, %f210;
	mov.f32 	%f211, %f88;
	mov.u64 	%rd289, %rd99;
	@%p170 bra 	$L__BB7_107;
	setp.lt.s64 	%p171, %rd288, %rd99;
	selp.f32 	%f211, %f210, %f88, %p171;
	min.s64 	%rd289, %rd288, %rd99;
$L__BB7_107:
	setp.lt.s32 	%p172, %r3, 225;
	mov.f32 	%f242, %f211;
	mov.u64 	%rd324, %rd289;
	@%p172 bra 	$L__BB7_201;
	ld.shared.f32 	%f91, [_ZN6thrust24THRUST_300001_SM_1000_NS8cuda_cub4core6detail5shmemE+120];
	ld.shared.u64 	%rd102, [_ZN6thrust24THRUST_300001_SM_1000_NS8cuda_cub4core6detail5shmemE+128];
	setp.lt.f32 	%p173, %f211, %f91;
	mov.f32 	%f242, %f211;
	mov.u64 	%rd324, %rd289;
	@%p173 bra 	$L__BB7_201;
	setp.lt.f32 	%p174, %f91, %f211;
	mov.f32 	%f242, %f91;
	mov.u64 	%rd324, %rd102;
	@%p174 bra 	$L__BB7_201;
	setp.lt.s64 	%p175, %rd289, %rd102;
	selp.f32 	%f242, %f211, %f91, %p175;
	min.s64 	%rd324, %rd289, %rd102;
	bra.uni 	$L__BB7_201;
$L__BB7_111:
	mov.u32 	%r20, %tid.x;
	add.s64 	%rd104, %rd199, %rd4;
	cvt.u64.u32 	%rd105, %r20;
	add.s64 	%rd204, %rd105, %rd4;
	cvta.to.global.u64 	%rd205, %rd198;
	shl.b64 	%rd206, %rd204, 2;
	add.s64 	%rd207, %rd205, %rd206;
	ld.global.f32 	%f172, [%rd207];
	add.s32 	%r36, %r20, 256;
	cvt.u64.u32 	%rd208, %r36;
	ld.global.f32 	%f173, [%rd207+1024];
	add.s32 	%r37, %r20, 512;
	cvt.u64.u32 	%rd209, %r37;
	ld.global.f32 	%f174, [%rd207+2048];
	ld.global.f32 	%f93, [%rd207+3072];
	or.b32  	%r38, %r20, 1024;
	cvt.u64.u32 	%rd106, %r38;
	add.s64 	%rd107, %rd104, %rd106;
	ld.global.f32 	%f94, [%rd207+4096];
	setp.lt.f32 	%p2, %f173, %f172;
	selp.f32 	%f175, %f173, %f172, %p2;
	selp.b64 	%rd210, %rd208, %rd105, %p2;
	setp.lt.f32 	%p3, %f174, %f175;
	selp.f32 	%f95, %f174, %f175, %p3;
	selp.b64 	%rd108, %rd209, %rd210, %p3;
	setp.lt.f32 	%p4, %f95, %f93;
	mov.f32 	%f212, %f95;
	mov.u64 	%rd290, %rd108;
	@%p4 bra 	$L__BB7_114;
	add.s32 	%r39, %r20, 768;
	cvt.u64.u32 	%rd290, %r39;
	setp.lt.f32 	%p5, %f93, %f95;
	mov.f32 	%f212, %f93;
	@%p5 bra 	$L__BB7_114;
	mov.f32 	%f212, %f95;
	mov.u64 	%rd290, %rd108;
$L__BB7_114:
	add.s64 	%rd111, %rd104, %rd290;
	setp.lt.f32 	%p6, %f212, %f94;
	mov.f32 	%f230, %f212;
	mov.u64 	%rd312, %rd111;
	@%p6 bra 	$L__BB7_117;
	setp.lt.f32 	%p7, %f94, %f212;
	mov.f32 	%f230, %f94;
	mov.u64 	%rd312, %rd107;
	@%p7 bra 	$L__BB7_117;
	setp.lt.s64 	%p8, %rd290, %rd106;
	selp.f32 	%f230, %f212, %f94, %p8;
	selp.b64 	%rd312, %rd111, %rd107, %p8;
$L__BB7_117:
	setp.le.u64 	%p9, %rd201, %rd5;
	@%p9 bra 	$L__BB7_162;
	setp.ne.s32 	%p10, %r20, 0;
	@%p10 bra 	$L__BB7_120;
	atom.global.add.u64 	%rd211, [%rd1+8], 1280;
	add.s64 	%rd212, %rd211, %rd5;
	st.shared.u64 	[_ZN6thrust24THRUST_300001_SM_1000_NS8cuda_cub4core6detail5shmemE+152], %rd212;
$L__BB7_120:
	bar.sync 	0;
	ld.shared.u64 	%rd300, [_ZN6thrust24THRUST_300001_SM_1000_NS8cuda_cub4core6detail5shmemE+152];
	add.s64 	%rd213, %rd300, 1280;
	setp.gt.s64 	%p11, %rd213, %rd201;
	@%p11 bra 	$L__BB7_139;
$L__BB7_121:
	add.s64 	%rd214, %rd300, %rd105;
	cvta.to.global.u64 	%rd215, %rd198;
	shl.b64 	%rd216, %rd214, 2;
	add.s64 	%rd217, %rd215, %rd216;
	add.s64 	%rd117, %rd214, %rd199;
	ld.global.f32 	%f100, [%rd217];
	add.s64 	%rd118, %rd117, 256;
	ld.global.f32 	%f101, [%rd217+1024];
	add.s64 	%rd119, %rd117, 512;
	ld.global.f32 	%f102, [%rd217+2048];
	add.s64 	%rd120, %rd117, 768;
	ld.global.f32 	%f103, [%rd217+3072];
	add.s64 	%rd121, %rd117, 1024;
	ld.global.f32 	%f104, [%rd217+4096];
	setp.lt.f32 	%p12, %f230, %f100;
	mov.f32 	%f215, %f230;
	mov.u64 	%rd294, %rd312;
	@%p12 bra 	$L__BB7_124;
	setp.lt.f32 	%p13, %f100, %f230;
	mov.f32 	%f215, %f100;
	mov.u64 	%rd294, %rd117;
	@%p13 bra 	$L__BB7_124;
	setp.lt.s64 	%p14, %rd312, %rd117;
	selp.f32 	%f215, %f230, %f100, %p14;
	min.s64 	%rd294, %rd312, %rd117;
$L__BB7_124:
	setp.lt.f32 	%p15, %f215, %f101;
	mov.f32 	%f216, %f215;
	mov.u64 	%rd295, %rd294;
	@%p15 bra 	$L__BB7_127;
	setp.lt.f32 	%p16, %f101, %f215;
	mov.f32 	%f216, %f101;
	mov.u64 	%rd295, %rd118;
	@%p16 bra 	$L__BB7_127;
	setp.lt.s64 	%p17, %rd294, %rd118;
	selp.f32 	%f216, %f215, %f101, %p17;
	min.s64 	%rd295, %rd294, %rd118;
$L__BB7_127:
	setp.lt.f32 	%p18, %f216, %f102;
	mov.f32 	%f217, %f216;
	mov.u64 	%rd296, %rd295;
	@%p18 bra 	$L__BB7_130;
	setp.lt.f32 	%p19, %f102, %f216;
	mov.f32 	%f217, %f102;
	mov.u64 	%rd296, %rd119;
	@%p19 bra 	$L__BB7_130;
	setp.lt.s64 	%p20, %rd295, %rd119;
	selp.f32 	%f217, %f216, %f102, %p20;
	min.s64 	%rd296, %rd295, %rd119;
$L__BB7_130:
	setp.lt.f32 	%p21, %f217, %f103;
	mov.f32 	%f218, %f217;
	mov.u64 	%rd297, %rd296;
	@%p21 bra 	$L__BB7_133;
	setp.lt.f32 	%p22, %f103, %f217;
	mov.f32 	%f218, %f103;
	mov.u64 	%rd297, %rd120;
	@%p22 bra 	$L__BB7_133;
	setp.lt.s64 	%p23, %rd296, %rd120;
	selp.f32 	%f218, %f217, %f103, %p23;
	min.s64 	%rd297, %rd296, %rd120;
$L__BB7_133:
	setp.lt.f32 	%p24, %f218, %f104;
	mov.f32 	%f230, %f218;
	mov.u64 	%rd312, %rd297;
	@%p24 bra 	$L__BB7_136;
	setp.lt.f32 	%p25, %f104, %f218;
	mov.f32 	%f230, %f104;
	mov.u64 	%rd312, %rd121;
	@%p25 bra 	$L__BB7_136;
	setp.lt.s64 	%p26, %rd297, %rd121;
	selp.f32 	%f230, %f218, %f104, %p26;
	min.s64 	%rd312, %rd297, %rd121;
$L__BB7_136:
	setp.ne.s32 	%p27, %r20, 0;
	bar.sync 	0;
	@%p27 bra 	$L__BB7_138;
	atom.global.add.u64 	%rd218, [%rd1+8], 1280;
	add.s64 	%rd219, %rd218, %rd5;
	st.shared.u64 	[_ZN6thrust24THRUST_300001_SM_1000_NS8cuda_cub4core6detail5shmemE+152], %rd219;
$L__BB7_138:
	bar.sync 	0;
	ld.shared.u64 	%rd300, [_ZN6thrust24THRUST_300001_SM_1000_NS8cuda_cub4core6detail5shmemE+152];
	add.s64 	%rd220, %rd300, 1280;
	setp.le.s64 	%p28, %rd220, %rd201;
	@%p28 bra 	$L__BB7_121;
$L__BB7_139:
	setp.le.s64 	%p29, %rd201, %rd300;
	@%p29 bra 	$L__BB7_162;
	cvt.u32.u64 	%r40, %rd300;
	cvt.u32.u64 	%r41, %rd201;
	sub.s32 	%r21, %r41, %r40;
	setp.ge.s32 	%p30, %r20, %r21;
	@%p30 bra 	$L__BB7_162;
	cvta.to.global.u64 	%rd135, %rd198;
	not.b32 	%r43, %r20;
	add.s32 	%r44, %r43, %r41;
	sub.s32 	%r22, %r44, %r40;
	and.b32  	%r46, %r22, 768;
	setp.eq.s32 	%p31, %r46, 768;
	mov.u32 	%r397, %r20;
	@%p31 bra 	$L__BB7_147;
	add.s64 	%rd222, %rd300, %rd105;
	add.s64 	%rd302, %rd222, %rd199;
	shl.b64 	%rd223, %rd222, 2;
	add.s64 	%rd301, %rd135, %rd223;
	shr.u32 	%r47, %r22, 8;
	add.s32 	%r48, %r47, 1;
	and.b32  	%r49, %r48, 3;
	neg.s32 	%r395, %r49;
	mov.u32 	%r397, %r20;
$L__BB7_143:
	.pragma "nounroll";
	mov.u64 	%rd140, %rd312;
	mov.f32 	%f116, %f230;
	ld.global.f32 	%f117, [%rd301];
	setp.lt.f32 	%p32, %f116, %f117;
	@%p32 bra 	$L__BB7_146;
	setp.lt.f32 	%p33, %f117, %f116;
	mov.f32 	%f230, %f117;
	mov.u64 	%rd312, %rd302;
	@%p33 bra 	$L__BB7_146;
	setp.lt.s64 	%p34, %rd140, %rd302;
	selp.f32 	%f230, %f116, %f117, %p34;
	min.s64 	%rd312, %rd140, %rd302;
$L__BB7_146:
	add.s32 	%r397, %r397, 256;
	add.s64 	%rd302, %rd302, 256;
	add.s64 	%rd301, %rd301, 1024;
	add.s32 	%r395, %r395, 1;
	setp.ne.s32 	%p35, %r395, 0;
	@%p35 bra 	$L__BB7_143;
$L__BB7_147:
	setp.lt.u32 	%p36, %r22, 768;
	@%p36 bra 	$L__BB7_162;
	add.s32 	%r398, %r397, 512;
$L__BB7_149:
	mov.u32 	%r30, %r398;
	add.s32 	%r50, %r30, -512;
	cvt.u64.u32 	%rd224, %r50;
	add.s64 	%rd225, %rd300, %rd224;
	shl.b64 	%rd226, %rd225, 2;
	add.s64 	%rd148, %rd135, %rd226;
	add.s64 	%rd149, %rd225, %rd199;
	ld.global.f32 	%f123, [%rd148];
	setp.lt.f32 	%p37, %f230, %f123;
	mov.f32 	%f226, %f230;
	mov.u64 	%rd308, %rd312;
	@%p37 bra 	$L__BB7_152;
	setp.lt.f32 	%p38, %f123, %f230;
	mov.f32 	%f226, %f123;
	mov.u64 	%rd308, %rd149;
	@%p38 bra 	$L__BB7_152;
	setp.lt.s64 	%p39, %rd312, %rd149;
	selp.f32 	%f226, %f230, %f123, %p39;
	min.s64 	%rd308, %rd312, %rd149;
$L__BB7_152:
	add.s32 	%r51, %r30, -256;
	cvt.u64.u32 	%rd227, %r51;
	add.s64 	%rd228, %rd300, %rd227;
	add.s64 	%rd152, %rd228, %rd199;
	ld.global.f32 	%f126, [%rd148+1024];
	setp.lt.f32 	%p40, %f226, %f126;
	mov.f32 	%f227, %f226;
	mov.u64 	%rd309, %rd308;
	@%p40 bra 	$L__BB7_155;
	setp.lt.f32 	%p41, %f126, %f226;
	mov.f32 	%f227, %f126;
	mov.u64 	%rd309, %rd152;
	@%p41 bra 	$L__BB7_155;
	setp.lt.s64 	%p42, %rd308, %rd152;
	selp.f32 	%f227, %f226, %f126, %p42;
	min.s64 	%rd309, %rd308, %rd152;
$L__BB7_155:
	cvt.u64.u32 	%rd229, %r30;
	add.s64 	%rd230, %rd300, %rd229;
	add.s64 	%rd155, %rd230, %rd199;
	ld.global.f32 	%f129, [%rd148+2048];
	setp.lt.f32 	%p43, %f227, %f129;
	mov.f32 	%f228, %f227;
	mov.u64 	%rd310, %rd309;
	@%p43 bra 	$L__BB7_158;
	setp.lt.f32 	%p44, %f129, %f227;
	mov.f32 	%f228, %f129;
	mov.u64 	%rd310, %rd155;
	@%p44 bra 	$L__BB7_158;
	setp.lt.s64 	%p45, %rd309, %rd155;
	selp.f32 	%f228, %f227, %f129, %p45;
	min.s64 	%rd310, %rd309, %rd155;
$L__BB7_158:
	add.s32 	%r52, %r30, 256;
	cvt.u64.u32 	%rd231, %r52;
	add.s64 	%rd232, %rd300, %rd231;
	add.s64 	%rd158, %rd232, %rd199;
	ld.global.f32 	%f132, [%rd148+3072];
	setp.lt.f32 	%p46, %f228, %f132;
	mov.f32 	%f230, %f228;
	mov.u64 	%rd312, %rd310;
	@%p46 bra 	$L__BB7_161;
	setp.lt.f32 	%p47, %f132, %f228;
	mov.f32 	%f230, %f132;
	mov.u64 	%rd312, %rd158;
	@%p47 bra 	$L__BB7_161;
	setp.lt.s64 	%p48, %rd310, %rd158;
	selp.f32 	%f230, %f228, %f132, %p48;
	min.s64 	%rd312, %rd310, %rd158;
$L__BB7_161:
	add.s32 	%r398, %r30, 1024;
	add.s32 	%r53, %r30, 512;
	setp.lt.s32 	%p49, %r53, %r21;
	@%p49 bra 	$L__BB7_149;
$L__BB7_162:
	// begin inline asm
	mov.u32 %r54, %laneid;
	// end inline asm
	mov.b32 	%r56, %f230;
	mov.b32 	%r72, 1;
	mov.b32 	%r73, 31;
	mov.b32 	%r74, -1;
	// begin inline asm
	shfl.sync.down.b32 %r55, %r56, %r72, %r73, %r74;
	// end inline asm
	mov.b32 	%f136, %r55;
	// begin inline asm
	shfl.sync.down.b32 %r60, %r61, %r72, %r73, %r74;
	// end inline asm
	mov.b64 	{%r66, %r71}, %rd312;
	// begin inline asm
	shfl.sync.down.b32 %r65, %r66, %r72, %r73, %r74;
	// end inline asm
	// begin inline asm
	shfl.sync.down.b32 %r70, %r71, %r72, %r73, %r74;
	// end inline asm
	mov.b64 	%rd162, {%r65, %r70};
	setp.gt.s32 	%p50, %r54, 30;
	setp.lt.f32 	%p51, %f230, %f136;
	or.pred  	%p52, %p50, %p51;
	mov.f32 	%f231, %f230;
	mov.u64 	%rd313, %rd312;
	@%p52 bra 	$L__BB7_165;
	setp.gt.f32 	%p53, %f230, %f136;
	mov.f32 	%f231, %f136;
	mov.u64 	%rd313, %rd162;
	@%p53 bra 	$L__BB7_165;
	setp.lt.s64 	%p54, %rd312, %rd162;
	selp.f32 	%f231, %f230, %f136, %p54;
	min.s64 	%rd313, %rd312, %rd162;
$L__BB7_165:
	mov.b32 	%r76, %f231;
	mov.b32 	%r92, 2;
	mov.b32 	%r93, 31;
	mov.b32 	%r94, -1;
	// begin inline asm
	shfl.sync.down.b32 %r75, %r76, %r92, %r93, %r94;
	// end inline asm
	mov.b32 	%f139, %r75;
	// begin inline asm
	shfl.sync.down.b32 %r80, %r81, %r92, %r93, %r94;
	// end inline asm
	mov.b64 	{%r86, %r91}, %rd313;
	// begin inline asm
	shfl.sync.down.b32 %r85, %r86, %r92, %r93, %r94;
	// end inline asm
	// begin inline asm
	shfl.sync.down.b32 %r90, %r91, %r92, %r93, %r94;
	// end inline asm
	mov.b64 	%rd165, {%r85, %r90};
	setp.gt.s32 	%p55, %r54, 29;
	setp.lt.f32 	%p56, %f231, %f139;
	or.pred  	%p57, %p55, %p56;
	mov.f32 	%f232, %f231;
	mov.u64 	%rd314, %rd313;
	@%p57 bra 	$L__BB7_168;
	setp.gt.f32 	%p58, %f231, %f139;
	mov.f32 	%f232, %f139;
	mov.u64 	%rd314, %rd165;
	@%p58 bra 	$L__BB7_168;
	setp.lt.s64 	%p59, %rd313, %rd165;
	selp.f32 	%f232, %f231, %f139, %p59;
	min.s64 	%rd314, %rd313, %rd165;
$L__BB7_168:
	mov.b32 	%r96, %f232;
	mov.b32 	%r112, 4;
	mov.b32 	%r113, 31;
	mov.b32 	%r114, -1;
	// begin inline asm
	shfl.sync.down.b32 %r95, %r96, %r112, %r113, %r114;
	// end inline asm
	mov.b32 	%f142, %r95;
	// begin inline asm
	shfl.sync.down.b32 %r100, %r101, %r112, %r113, %r114;
	// end inline asm
	mov.b64 	{%r106, %r111}, %rd314;
	// begin inline asm
	shfl.sync.down.b32 %r105, %r106, %r112, %r113, %r114;
	// end inline asm
	// begin inline asm
	shfl.sync.down.b32 %r110, %r111, %r112, %r113, %r114;
	// end inline asm
	mov.b64 	%rd168, {%r105, %r110};
	setp.gt.s32 	%p60, %r54, 27;
	setp.lt.f32 	%p61, %f232, %f142;
	or.pred  	%p62, %p60, %p61;
	mov.f32 	%f233, %f232;
	mov.u64 	%rd315, %rd314;
	@%p62 bra 	$L__BB7_171;
	setp.gt.f32 	%p63, %f232, %f142;
	mov.f32 	%f233, %f142;
	mov.u64 	%rd315, %rd168;
	@%p63 bra 	$L__BB7_171;
	setp.lt.s64 	%p64, %rd314, %rd168;
	selp.f32 	%f233, %f232, %f142, %p64;
	min.s64 	%rd315, %rd314, %rd168;
$L__BB7_171:
	mov.b32 	%r116, %f233;
	mov.b32 	%r132, 8;
	mov.b32 	%r133, 31;
	mov.b32 	%r134, -1;
	// begin inline asm
	shfl.sync.down.b32 %r115, %r116, %r132, %r133, %r134;
	// end inline asm
	mov.b32 	%f145, %r115;
	// begin inline asm
	shfl.sync.down.b32 %r120, %r121, %r132, %r133, %r134;
	// end inline asm
	mov.b64 	{%r126, %r131}, %rd315;
	// begin inline asm
	shfl.sync.down.b32 %r125, %r126, %r132, %r133, %r134;
	// end inline asm
	// begin inline asm
	shfl.sync.down.b32 %r130, %r131, %r132, %r133, %r134;
	// end inline asm
	mov.b64 	%rd171, {%r125, %r130};
	setp.gt.s32 	%p65, %r54, 23;
	setp.lt.f32 	%p66, %f233, %f145;
	or.pred  	%p67, %p65, %p66;
	mov.f32 	%f234, %f233;
	mov.u64 	%rd316, %rd315;
	@%p67 bra 	$L__BB7_174;
	setp.gt.f32 	%p68, %f233, %f145;
	mov.f32 	%f234, %f145;
	mov.u64 	%rd316, %rd171;
	@%p68 bra 	$L__BB7_174;
	setp.lt.s64 	%p69, %rd315, %rd171;
	selp.f32 	%f234, %f233, %f145, %p69;
	min.s64 	%rd316, %rd315, %rd171;
$L__BB7_174:
	mov.b32 	%r136, %f234;
	mov.b32 	%r152, 16;
	mov.b32 	%r153, 31;
	mov.b32 	%r154, -1;
	// begin inline asm
	shfl.sync.down.b32 %r135, %r136, %r152, %r153, %r154;
	// end inline asm
	mov.b32 	%f148, %r135;
	// begin inline asm
	shfl.sync.down.b32 %r140, %r141, %r152, %r153, %r154;
	// end inline asm
	mov.b64 	{%r146, %r151}, %rd316;
	// begin inline asm
	shfl.sync.down.b32 %r145, %r146, %r152, %r153, %r154;
	// end inline asm
	// begin inline asm
	shfl.sync.down.b32 %r150, %r151, %r152, %r153, %r154;
	// end inline asm
	mov.b64 	%rd174, {%r145, %r150};
	setp.gt.s32 	%p70, %r54, 15;
	setp.lt.f32 	%p71, %f234, %f148;
	or.pred  	%p72, %p70, %p71;
	mov.f32 	%f242, %f234;
	mov.u64 	%rd324, %rd316;
	@%p72 bra 	$L__BB7_177;
	setp.gt.f32 	%p73, %f234, %f148;
	mov.f32 	%f242, %f148;
	mov.u64 	%rd324, %rd174;
	@%p73 bra 	$L__BB7_177;
	setp.lt.s64 	%p74, %rd316, %rd174;
	selp.f32 	%f242, %f234, %f148, %p74;
	min.s64 	%rd324, %rd316, %rd174;
$L__BB7_177:
	setp.ne.s32 	%p75, %r54, 0;
	@%p75 bra 	$L__BB7_179;
	shr.u32 	%r155, %r20, 1;
	and.b32  	%r156, %r155, 496;
	mov.u32 	%r157, _ZN6thrust24THRUST_300001_SM_1000_NS8cuda_cub4core6detail5shmemE;
	add.s32 	%r158, %r157, %r156;
	st.shared.f32 	[%r158+8], %f242;
	st.shared.u64 	[%r158+16], %rd324;
$L__BB7_179:
	bar.sync 	0;
	setp.ne.s32 	%p76, %r20, 0;
	@%p76 bra 	$L__BB7_201;
	ld.shared.f32 	%f151, [_ZN6thrust24THRUST_300001_SM_1000_NS8cuda_cub4core6detail5shmemE+24];
	ld.shared.u64 	%rd177, [_ZN6thrust24THRUST_300001_SM_1000_NS8cuda_cub4core6detail5shmemE+32];
	setp.lt.f32 	%p77, %f242, %f151;
	mov.f32 	%f236, %f242;
	mov.u64 	%rd318, %rd324;
	@%p77 bra 	$L__BB7_183;
	setp.lt.f32 	%p78, %f151, %f242;
	mov.f32 	%f236, %f151;
	mov.u64 	%rd318, %rd177;
	@%p78 bra 	$L__BB7_183;
	setp.lt.s64 	%p79, %rd324, %rd177;
	selp.f32 	%f236, %f242, %f151, %p79;
	min.s64 	%rd318, %rd324, %rd177;
$L__BB7_183:
	ld.shared.f32 	%f154, [_ZN6thrust24THRUST_300001_SM_1000_NS8cuda_cub4core6detail5shmemE+40];
	ld.shared.u64 	%rd180, [_ZN6thrust24THRUST_300001_SM_1000_NS8cuda_cub4core6detail5shmemE+48];
	setp.lt.f32 	%p80, %f236, %f154;
	mov.f32 	%f237, %f236;
	mov.u64 	%rd319, %rd318;
	@%p80 bra 	$L__BB7_186;
	setp.lt.f32 	%p81, %f154, %f236;
	mov.f32 	%f237, %f154;
	mov.u64 	%rd319, %rd180;
	@%p81 bra 	$L__BB7_186;
	setp.lt.s64 	%p82, %rd318, %rd180;
	selp.f32 	%f237, %f236, %f154, %p82;
	min.s64 	%rd319, %rd318, %rd180;
$L__BB7_186:
	ld.shared.f32 	%f157, [_ZN6thrust24THRUST_300001_SM_1000_NS8cuda_cub4core6detail5shmemE+56];
	ld.shared.u64 	%rd183, [_ZN6thrust24THRUST_300001_SM_1000_NS8cuda_cub4core6detail5shmemE+64];
	setp.lt.f32 	%p83, %f237, %f157;
	mov.f32 	%f238, %f237;
	mov.u64 	%rd320, %rd319;
	@%p83 bra 	$L__BB7_189;
	setp.lt.f32 	%p84, %f157, %f237;
	mov.f32 	%f238, %f157;
	mov.u64 	%rd320, %rd183;
	@%p84 bra 	$L__BB7_189;
	setp.lt.s64 	%p85, %rd319, %rd183;
	selp.f32 	%f238, %f237, %f157, %p85;
	min.s64 	%rd320, %rd319, %rd183;
$L__BB7_189:
	ld.shared.f32 	%f160, [_ZN6thrust24THRUST_300001_SM_1000_NS8cuda_cub4core6detail5shmemE+72];
	ld.shared.u64 	%rd186, [_ZN6thrust24THRUST_300001_SM_1000_NS8cuda_cub4core6detail5shmemE+80];
	setp.lt.f32 	%p86, %f238, %f160;
	mov.f32 	%f239, %f238;
	mov.u64 	%rd321, %rd320;
	@%p86 bra 	$L__BB7_192;
	setp.lt.f32 	%p87, %f160, %f238;
	mov.f32 	%f239, %f160;
	mov.u64 	%rd321, %rd186;
	@%p87 bra 	$L__BB7_192;
	setp.lt.s64 	%p88, %rd320, %rd186;
	selp.f32 	%f239, %f238, %f160, %p88;
	min.s64 	%rd321, %rd320, %rd186;
$L__BB7_192:
	ld.shared.f32 	%f163, [_ZN6thrust24THRUST_300001_SM_1000_NS8cuda_cub4core6detail5shmemE+88];
	ld.shared.u64 	%rd189, [_ZN6thrust24THRUST_300001_SM_1000_NS8cuda_cub4core6detail5shmemE+96];
	setp.lt.f32 	%p89, %f239, %f163;
	mov.f32 	%f240, %f239;
	mov.u64 	%rd322, %rd321;
	@%p89 bra 	$L__BB7_195;
	setp.lt.f32 	%p90, %f163, %f239;
	mov.f32 	%f240, %f163;
	mov.u64 	%rd322, %rd189;
	@%p90 bra 	$L__BB7_195;
	setp.lt.s64 	%p91, %rd321, %rd189;
	selp.f32 	%f240, %f239, %f163, %p91;
	min.s64 	%rd322, %rd321, %rd189;
$L__BB7_195:
	ld.shared.f32 	%f166, [_ZN6thrust24THRUST_300001_SM_1000_NS8cuda_cub4core6detail5shmemE+104];
	ld.shared.u64 	%rd192, [_ZN6thrust24THRUST_300001_SM_1000_NS8cuda_cub4core6detail5shmemE+112];
	setp.lt.f32 	%p92, %f240, %f166;
	mov.f32 	%f241, %f240;
	mov.u64 	%rd323, %rd322;
	@%p92 bra 	$L__BB7_198;
	setp.lt.f32 	%p93, %f166, %f240;
	mov.f32 	%f241, %f166;
	mov.u64 	%rd323, %rd192;
	@%p93 bra 	$L__BB7_198;
	setp.lt.s64 	%p94, %rd322, %rd192;
	selp.f32 	%f241, %f240, %f166, %p94;
	min.s64 	%rd323, %rd322, %rd192;
$L__BB7_198:
	ld.shared.f32 	%f169, [_ZN6thrust24THRUST_300001_SM_1000_NS8cuda_cub4core6detail5shmemE+120];
	ld.shared.u64 	%rd195, [_ZN6thrust24THRUST_300001_SM_1000_NS8cuda_cub4core6detail5shmemE+128];
	setp.lt.f32 	%p95, %f241, %f169;
	mov.f32 	%f242, %f241;
	mov.u64 	%rd324, %rd323;
	@%p95 bra 	$L__BB7_201;
	setp.lt.f32 	%p96, %f169, %f241;
	mov.f32 	%f242, %f169;
	mov.u64 	%rd324, %rd195;
	@%p96 bra 	$L__BB7_201;
	setp.lt.s64 	%p97, %rd323, %rd195;
	selp.f32 	%f242, %f241, %f169, %p97;
	min.s64 	%rd324, %rd323, %rd195;
$L__BB7_201:
	mov.u32 	%r389, %tid.x;
	setp.ne.s32 	%p224, %r389, 0;
	@%p224 bra 	$L__BB7_203;
	ld.param.u64 	%rd254, [_ZN6thrust24THRUST_300001_SM_1000_NS8cuda_cub4core6detail13_kernel_agentINS1_8__reduce11ReduceAgentINS0_12zip_iteratorIN4cuda3std3__45tupleIJNS0_6detail15normal_iteratorINS0_10device_ptrIfEEEENS0_17counting_iteratorIlNS0_11use_defaultESI_SI_EEEEEEEPNSB_IJflEEESM_lNS1_9__extrema9arg_min_fIflNSA_4lessIfEEEEEEJSL_SN_lN3cub18CUB_300001_SM_100013GridEvenShareIlEENSV_9GridQueueIyEESS_EEEvDpT0__param_1];
	cvta.to.global.u64 	%rd251, %rd254;
	mul.wide.u32 	%rd252, %r1, 16;
	add.s64 	%rd253, %rd251, %rd252;
	st.global.f32 	[%rd253], %f242;
	st.global.u64 	[%rd253+8], %rd324;
$L__BB7_203:
	ret;

}
	// .globl	_ZN6thrust24THRUST_300001_SM_1000_NS8cuda_cub4core6detail13_kernel_agentINS1_8__reduce10DrainAgentIlEEJN3cub18CUB_300001_SM_10009GridQueueIyEElEEEvDpT0_
.visible .entry _ZN6thrust24THRUST_300001_SM_1000_NS8cuda_cub4core6detail13_kernel_agentINS1_8__reduce10DrainAgentIlEEJN3cub18CUB_300001_SM_10009GridQueueIyEElEEEvDpT0_(
	.param .align 8 .b8 _ZN6thrust24THRUST_300001_SM_1000_NS8cuda_cub4core6detail13_kernel_agentINS1_8__reduce10DrainAgentIlEEJN3cub18CUB_300001_SM_10009GridQueueIyEElEEEvDpT0__param_0[8],
	.param .u64 _ZN6thrust24THRUST_300001_SM_1000_NS8cuda_cub4core6detail13_kernel_agentINS1_8__reduce10DrainAgentIlEEJN3cub18CUB_300001_SM_10009GridQueueIyEElEEEvDpT0__param_1
)
.maxntid 1
{
	.reg .b64 	%rd<5>;

	ld.param.u64 	%rd1, [_ZN6thrust24THRUST_300001_SM_1000_NS8cuda_cub4core6detail13_kernel_agentINS1_8__reduce10DrainAgentIlEEJN3cub18CUB_300001_SM_10009GridQueueIyEElEEEvDpT0__param_0];
	ld.param.u64 	%rd2, [_ZN6thrust24THRUST_300001_SM_1000_NS8cuda_cub4core6detail13_kernel_agentINS1_8__reduce10DrainAgentIlEEJN3cub18CUB_300001_SM_10009GridQueueIyEElEEEvDpT0__param_1];
	cvta.to.global.u64 	%rd3, %rd1;
	st.global.u64 	[%rd3], %rd2;
	mov.b64 	%rd4, 0;
	st.global.u64 	[%rd3+8], %rd4;
	ret;

}
	// .globl	_ZN6thrust24THRUST_300001_SM_1000_NS8cuda_cub4core6detail13_kernel_agentINS1_8__reduce11ReduceAgentIPN4cuda3std3__45tupleIJflEEESC_SB_lNS1_9__extrema9arg_min_fIflNS9_4lessIfEEEEEEJSC_SC_iSH_EEEvDpT0_
.visible .entry _ZN6thrust24THRUST_300001_SM_1000_NS8cuda_cub4core6detail13_kernel_agentINS1_8__reduce11ReduceAgentIPN4cuda3std3__45tupleIJflEEESC_SB_lNS1_9__extrema9arg_min_fIflNS9_4lessIfEEEEEEJSC_SC_iSH_EEEvDpT0_(
	.param .u64 .ptr .align 1 _ZN6thrust24THRUST_300001_SM_1000_NS8cuda_cub4core6detail13_kernel_agentINS1_8__reduce11ReduceAgentIPN4cuda3std3__45tupleIJflEEESC_SB_lNS1_9__extrema9arg_min_fIflNS9_4lessIfEEEEEEJSC_SC_iSH_EEEvDpT0__param_0,
	.param .u64 .ptr .align 1 _ZN6thrust24THRUST_300001_SM_1000_NS8cuda_cub4core6detail13_kernel_agentINS1_8__reduce11ReduceAgentIPN4cuda3std3__45tupleIJflEEESC_SB_lNS1_9__extrema9arg_min_fIflNS9_4lessIfEEEEEEJSC_SC_iSH_EEEvDpT0__param_1,
	.param .u32 _ZN6thrust24THRUST_300001_SM_1000_NS8cuda_cub4core6detail13_kernel_agentINS1_8__reduce11ReduceAgentIPN4cuda3std3__45tupleIJflEEESC_SB_lNS1_9__extrema9arg_min_fIflNS9_4lessIfEEEEEEJSC_SC_iSH_EEEvDpT0__param_2,
	.param .align 1 .b8 _ZN6thrust24THRUST_300001_SM_1000_NS8cuda_cub4core6detail13_kernel_agentINS1_8__reduce11ReduceAgentIPN4cuda3std3__45tupleIJflEEESC_SB_lNS1_9__extrema9arg_min_fIflNS9_4lessIfEEEEEEJSC_SC_iSH_EEEvDpT0__param_3[1]
)
.maxntid 256
{
	.reg .pred 	%p<260>;
	.reg .b32 	%r<436>;
	.reg .b32 	%f<293>;
	.reg .b64 	%rd<479>;

	ld.param.u64 	%rd236, [_ZN6thrust24THRUST_300001_SM_1000_NS8cuda_cub4core6detail13_kernel_agentINS1_8__reduce11ReduceAgentIPN4cuda3std3__45tupleIJflEEESC_SB_lNS1_9__extrema9arg_min_fIflNS9_4lessIfEEEEEEJSC_SC_iSH_EEEvDpT0__param_0];
	ld.param.u32 	%r29, [_ZN6thrust24THRUST_300001_SM_1000_NS8cuda_cub4core6detail13_kernel_agentINS1_8__reduce11ReduceAgentIPN4cuda3std3__45tupleIJflEEESC_SB_lNS1_9__extrema9arg_min_fIflNS9_4lessIfEEEEEEJSC_SC_iSH_EEEvDpT0__param_2];
	cvt.s64.s32 	%rd1, %r29;
	setp.eq.s32 	%p1, %r29, 0;
	@%p1 bra 	$L__BB9_238;
	setp.gt.s32 	%p2, %r29, 1279;
	@%p2 bra 	$L__BB9_111;
	mov.u32 	%r1, %tid.x;
	setp.ge.s32 	%p133, %r1, %r29;
	mov.f32 	%f224, 0f00000000;
	mov.b64 	%rd402, 0;
	mov.u32 	%r430, %r1;
	@%p133 bra 	$L__BB9_4;
	mul.wide.u32 	%rd366, %r1, 16;
	add.s64 	%rd363, %rd236, %rd366;
	// begin inline asm
	ld.global.nc.u64 %rd362, [%rd363];
	// end inline asm
	mov.b64 	{%r191, %r192}, %rd362;
	mov.b32 	%f224, %r191;
	add.s64 	%rd365, %rd363, 8;
	// begin inline asm
	ld.global.nc.u64 %rd402, [%rd365];
	// end inline asm
	add.s32 	%r430, %r1, 256;
$L__BB9_4:
	setp.ge.s32 	%p134, %r430, %r29;
	@%p134 bra 	$L__BB9_25;
	not.b32 	%r193, %r430;
	add.s32 	%r4, %r29, %r193;
	and.b32  	%r194, %r4, 768;
	setp.eq.s32 	%p135, %r194, 768;
	@%p135 bra 	$L__BB9_11;
	mul.wide.u32 	%rd368, %r430, 16;
	add.s64 	%rd393, %rd236, %rd368;
	shr.u32 	%r195, %r4, 8;
	add.s32 	%r196, %r195, 1;
	and.b32  	%r197, %r196, 3;
	neg.s32 	%r428, %r197;
$L__BB9_7:
	.pragma "nounroll";
	mov.u64 	%rd6, %rd402;
	mov.f32 	%f3, %f224;
	// begin inline asm
	ld.global.nc.u64 %rd369, [%rd393];
	// end inline asm
	mov.b64 	{%r198, %r199}, %rd369;
	mov.b32 	%f4, %r198;
	add.s64 	%rd372, %rd393, 8;
	// begin inline asm
	ld.global.nc.u64 %rd371, [%rd372];
	// end inline asm
	setp.lt.f32 	%p136, %f3, %f4;
	@%p136 bra 	$L__BB9_10;
	setp.lt.f32 	%p137, %f4, %f3;
	mov.u64 	%rd402, %rd371;
	mov.f32 	%f224, %f4;
	@%p137 bra 	$L__BB9_10;
	setp.lt.s64 	%p138, %rd6, %rd371;
	min.s64 	%rd402, %rd6, %rd371;
	selp.f32 	%f224, %f3, %f4, %p138;
$L__BB9_10:
	add.s32 	%r430, %r430, 256;
	add.s64 	%rd393, %rd393, 4096;
	add.s32 	%r428, %r428, 1;
	setp.ne.s32 	%p139, %r428, 0;
	@%p139 bra 	$L__BB9_7;
$L__BB9_11:
	setp.lt.u32 	%p140, %r4, 768;
	@%p140 bra 	$L__BB9_25;
$L__BB9_12:
	mul.wide.s32 	%rd377, %r430, 16;
	add.s64 	%rd374, %rd236, %rd377;
	// begin inline asm
	ld.global.nc.u64 %rd373, [%rd374];
	// end inline asm
	mov.b64 	{%r200, %r201}, %rd373;
	mov.b32 	%f10, %r200;
	add.s64 	%rd376, %rd374, 8;
	// begin inline asm
	ld.global.nc.u64 %rd375, [%rd376];
	// end inline asm
	setp.lt.f32 	%p141, %f224, %f10;
	mov.u64 	%rd399, %rd402;
	mov.f32 	%f221, %f224;
	@%p141 bra 	$L__BB9_15;
	setp.lt.f32 	%p142, %f10, %f224;
	mov.u64 	%rd399, %rd375;
	mov.f32 	%f221, %f10;
	@%p142 bra 	$L__BB9_15;
	setp.lt.s64 	%p143, %rd402, %rd375;
	min.s64 	%rd399, %rd402, %rd375;
	selp.f32 	%f221, %f224, %f10, %p143;
$L__BB9_15:
	add.s64 	%rd379, %rd374, 4096;
	// begin inline asm
	ld.global.nc.u64 %rd378, [%rd379];
	// end inline asm
	mov.b64 	{%r202, %r203}, %rd378;
	mov.b32 	%f13, %r202;
	add.s64 	%rd381, %rd374, 4104;
	// begin inline asm
	ld.global.nc.u64 %rd380, [%rd381];
	// end inline asm
	setp.lt.f32 	%p144, %f221, %f13;
	mov.u64 	%rd400, %rd399;
	mov.f32 	%f222, %f221;
	@%p144 bra 	$L__BB9_18;
	setp.lt.f32 	%p145, %f13, %f221;
	mov.u64 	%rd400, %rd380;
	mov.f32 	%f222, %f13;
	@%p145 bra 	$L__BB9_18;
	setp.lt.s64 	%p146, %rd399, %rd380;
	min.s64 	%rd400, %rd399, %rd380;
	selp.f32 	%f222, %f221, %f13, %p146;
$L__BB9_18:
	add.s64 	%rd383, %rd374, 8192;
	// begin inline asm
	ld.global.nc.u64 %rd382, [%rd383];
	// end inline asm
	mov.b64 	{%r204, %r205}, %rd382;
	mov.b32 	%f16, %r204;
	add.s64 	%rd385, %rd374, 8200;
	// begin inline asm
	ld.global.nc.u64 %rd384, [%rd385];
	// end inline asm
	setp.lt.f32 	%p147, %f222, %f16;
	mov.u64 	%rd401, %rd400;
	mov.f32 	%f223, %f222;
	@%p147 bra 	$L__BB9_21;
	setp.lt.f32 	%p148, %f16, %f222;
	mov.u64 	%rd401, %rd384;
	mov.f32 	%f223, %f16;
	@%p148 bra 	$L__BB9_21;
	setp.lt.s64 	%p149, %rd400, %rd384;
	min.s64 	%rd401, %rd400, %rd384;
	selp.f32 	%f223, %f222, %f16, %p149;
$L__BB9_21:
	add.s64 	%rd387, %rd374, 12288;
	// begin inline asm
	ld.global.nc.u64 %rd386, [%rd387];
	// end inline asm
	mov.b64 	{%r206, %r207}, %rd386;
	mov.b32 	%f19, %r206;
	add.s64 	%rd389, %rd374, 12296;
	// begin inline asm
	ld.global.nc.u64 %rd388, [%rd389];
	// end inline asm
	setp.lt.f32 	%p150, %f223, %f19;
	mov.u64 	%rd402, %rd401;
	mov.f32 	%f224, %f223;
	@%p150 bra 	$L__BB9_24;
	setp.lt.f32 	%p151, %f19, %f223;
	mov.u64 	%rd402, %rd388;
	mov.f32 	%f224, %f19;
	@%p151 bra 	$L__BB9_24;
	setp.lt.s64 	%p152, %rd401, %rd388;
	min.s64 	%rd402, %rd401, %rd388;
	selp.f32 	%f224, %f223, %f19, %p152;
$L__BB9_24:
	add.s32 	%r430, %r430, 1024;
	setp.lt.s32 	%p153, %r430, %r29;
	@%p153 bra 	$L__BB9_12;
$L__BB9_25:
	setp.lt.s32 	%p154, %r29, 256;
	@%p154 bra 	$L__BB9_65;
	// begin inline asm
	mov.u32 %r321, %laneid;
	// end inline asm
	mov.b32 	%r323, %f224;
	mov.b32 	%r339, 1;
	mov.b32 	%r340, 31;
	mov.b32 	%r341, -1;
	// begin inline asm
	shfl.sync.down.b32 %r322, %r323, %r339, %r340, %r341;
	// end inline asm
	mov.b32 	%f23, %r322;
	// begin inline asm
	shfl.sync.down.b32 %r327, %r328, %r339, %r340, %r341;
	// end inline asm
	mov.b64 	{%r333, %r338}, %rd402;
	// begin inline asm
	shfl.sync.down.b32 %r332, %r333, %r339, %r340, %r341;
	// end inline asm
	// begin inline asm
	shfl.sync.down.b32 %r337, %r338, %r339, %r340, %r341;
	// end inline asm
	mov.b64 	%rd28, {%r332, %r337};
	setp.gt.s32 	%p211, %r321, 30;
	setp.lt.f32 	%p212, %f224, %f23;
	or.pred  	%p213, %p211, %p212;
	mov.u64 	%rd404, %rd402;
	mov.f32 	%f226, %f224;
	@%p213 bra 	$L__BB9_29;
	setp.gt.f32 	%p214, %f224, %f23;
	mov.u64 	%rd404, %rd28;
	mov.f32 	%f226, %f23;
	@%p214 bra 	$L__BB9_29;
	setp.lt.s64 	%p215, %rd402, %rd28;
	min.s64 	%rd404, %rd402, %rd28;
	selp.f32 	%f226, %f224, %f23, %p215;
$L__BB9_29:
	mov.b32 	%r343, %f226;
	mov.b32 	%r359, 2;
	mov.b32 	%r360, 31;
	mov.b32 	%r361, -1;
	// begin inline asm
	shfl.sync.down.b32 %r342, %r343, %r359, %r360, %r361;
	// end inline asm
	mov.b32 	%f26, %r342;
	// begin inline asm
	shfl.sync.down.b32 %r347, %r348, %r359, %r360, %r361;
	// end inline asm
	mov.b64 	{%r353, %r358}, %rd404;
	// begin inline asm
	shfl.sync.down.b32 %r352, %r353, %r359, %r360, %r361;
	// end inline asm
	// begin inline asm
	shfl.sync.down.b32 %r357, %r358, %r359, %r360, %r361;
	// end inline asm
	mov.b64 	%rd31, {%r352, %r357};
	setp.gt.s32 	%p216, %r321, 29;
	setp.lt.f32 	%p217, %f226, %f26;
	or.pred  	%p218, %p216, %p217;
	mov.u64 	%rd405, %rd404;
	mov.f32 	%f227, %f226;
	@%p218 bra 	$L__BB9_32;
	setp.gt.f32 	%p219, %f226, %f26;
	mov.u64 	%rd405, %rd31;
	mov.f32 	%f227, %f26;
	@%p219 bra 	$L__BB9_32;
	setp.lt.s64 	%p220, %rd404, %rd31;
	min.s64 	%rd405, %rd404, %rd31;
	selp.f32 	%f227, %f226, %f26, %p220;
$L__BB9_32:
	mov.b32 	%r363, %f227;
	mov.b32 	%r379, 4;
	mov.b32 	%r380, 31;
	mov.b32 	%r381, -1;
	// begin inline asm
	shfl.sync.down.b32 %r362, %r363, %r379, %r380, %r381;
	// end inline asm
	mov.b32 	%f29, %r362;
	// begin inline asm
	shfl.sync.down.b32 %r367, %r368, %r379, %r380, %r381;
	// end inline asm
	mov.b64 	{%r373, %r378}, %rd405;
	// begin inline asm
	shfl.sync.down.b32 %r372, %r373, %r379, %r380, %r381;
	// end inline asm
	// begin inline asm
	shfl.sync.down.b32 %r377, %r378, %r379, %r380, %r381;
	// end inline asm
	mov.b64 	%rd34, {%r372, %r377};
	setp.gt.s32 	%p221, %r321, 27;
	setp.lt.f32 	%p222, %f227, %f29;
	or.pred  	%p223, %p221, %p222;
	mov.u64 	%rd406, %rd405;
	mov.f32 	%f228, %f227;
	@%p223 bra 	$L__BB9_35;
	setp.gt.f32 	%p224, %f227, %f29;
	mov.u64 	%rd406, %rd34;
	mov.f32 	%f228, %f29;
	@%p224 bra 	$L__BB9_35;
	setp.lt.s64 	%p225, %rd405, %rd34;
	min.s64 	%rd406, %rd405, %rd34;
	selp.f32 	%f228, %f227, %f29, %p225;
$L__BB9_35:
	mov.b32 	%r383, %f228;
	mov.b32 	%r399, 8;
	mov.b32 	%r400, 31;
	mov.b32 	%r401, -1;
	// begin inline asm
	shfl.sync.down.b32 %r382, %r383, %r399, %r400, %r401;
	// end inline asm
	mov.b32 	%f32, %r382;
	// begin inline asm
	shfl.sync.down.b32 %r387, %r388, %r399, %r400, %r401;
	// end inline asm
	mov.b64 	{%r393, %r398}, %rd406;
	// begin inline asm
	shfl.sync.down.b32 %r392, %r393, %r399, %r400, %r401;
	// end inline asm
	// begin inline asm
	shfl.sync.down.b32 %r397, %r398, %r399, %r400, %r401;
	// end inline asm
	mov.b64 	%rd37, {%r392, %r397};
	setp.gt.s32 	%p226, %r321, 23;
	setp.lt.f32 	%p227, %f228, %f32;
	or.pred  	%p228, %p226, %p227;
	mov.u64 	%rd407, %rd406;
	mov.f32 	%f229, %f228;
	@%p228 bra 	$L__BB9_38;
	setp.gt.f32 	%p229, %f228, %f32;
	mov.u64 	%rd407, %rd37;
	mov.f32 	%f229, %f32;
	@%p229 bra 	$L__BB9_38;
	setp.lt.s64 	%p230, %rd406, %rd37;
	min.s64 	%rd407, %rd406, %rd37;
	selp.f32 	%f229, %f228, %f32, %p230;
$L__BB9_38:
	mov.b32 	%r403, %f229;
	mov.b32 	%r419, 16;
	mov.b32 	%r420, 31;
	mov.b32 	%r421, -1;
	// begin inline asm
	shfl.sync.down.b32 %r402, %r403, %r419, %r420, %r421;
	// end inline asm
	mov.b32 	%f35, %r402;
	// begin inline asm
	shfl.sync.down.b32 %r407, %r408, %r419, %r420, %r421;
	// end inline asm
	mov.b64 	{%r413, %r418}, %rd407;
	// begin inline asm
	shfl.sync.down.b32 %r412, %r413, %r419, %r420, %r421;
	// end inline asm
	// begin inline asm
	shfl.sync.down.b32 %r417, %r418, %r419, %r420, %r421;
	// end inline asm
	mov.b64 	%rd40, {%r412, %r417};
	setp.gt.s32 	%p231, %r321, 15;
	setp.lt.f32 	%p232, %f229, %f35;
	or.pred  	%p233, %p231, %p232;
	mov.u64 	%rd478, %rd407;
	mov.f32 	%f292, %f229;
	@%p233 bra 	$L__BB9_41;
	setp.gt.f32 	%p234, %f229, %f35;
	mov.u64 	%rd478, %rd40;
	mov.f32 	%f292, %f35;
	@%p234 bra 	$L__BB9_41;
	setp.lt.s64 	%p235, %rd407, %rd40;
	min.s64 	%rd478, %rd407, %rd40;
	selp.f32 	%f292, %f229, %f35, %p235;
$L__BB9_41:
	setp.ne.s32 	%p236, %r321, 0;
	@%p236 bra 	$L__BB9_43;
	shr.u32 	%r422, %r1, 1;
	and.b32  	%r423, %r422, 496;
	mov.u32 	%r424, _ZN6thrust24THRUST_300001_SM_1000_NS8cuda_cub4core6detail5shmemE;
	add.s32 	%r425, %r424, %r423;
	st.shared.f32 	[%r425+8], %f292;
	st.shared.u64 	[%r425+16], %rd478;
$L__BB9_43:
	bar.sync 	0;
	setp.ne.s32 	%p237, %r1, 0;
	@%p237 bra 	$L__BB9_236;
	ld.shared.f32 	%f38, [_ZN6thrust24THRUST_300001_SM_1000_NS8cuda_cub4core6detail5shmemE+24];
	ld.shared.u64 	%rd43, [_ZN6thrust24THRUST_300001_SM_1000_NS8cuda_cub4core6detail5shmemE+32];
	setp.lt.f32 	%p238, %f292, %f38;
	mov.u64 	%rd409, %rd478;
	mov.f32 	%f231, %f292;
	@%p238 bra 	$L__BB9_47;
	setp.lt.f32 	%p239, %f38, %f292;
	mov.u64 	%rd409, %rd43;
	mov.f32 	%f231, %f38;
	@%p239 bra 	$L__BB9_47;
	setp.lt.s64 	%p240, %rd478, %rd43;
	min.s64 	%rd409, %rd478, %rd43;
	selp.f32 	%f231, %f292, %f38, %p240;
$L__BB9_47:
	ld.shared.f32 	%f41, [_ZN6thrust24THRUST_300001_SM_1000_NS8cuda_cub4core6detail5shmemE+40];
	ld.shared.u64 	%rd46, [_ZN6thrust24THRUST_300001_SM_1000_NS8cuda_cub4core6detail5shmemE+48];
	setp.lt.f32 	%p241, %f231, %f41;
	mov.u64 	%rd410, %rd409;
	mov.f32 	%f232, %f231;
	@%p241 bra 	$L__BB9_50;
	setp.lt.f32 	%p242, %f41, %f231;
	mov.u64 	%rd410, %rd46;
	mov.f32 	%f232, %f41;
	@%p242 bra 	$L__BB9_50;
	setp.lt.s64 	%p243, %rd409, %rd46;
	min.s64 	%rd410, %rd409, %rd46;
	selp.f32 	%f232, %f231, %f41, %p243;
$L__BB9_50:
	ld.shared.f32 	%f44, [_ZN6thrust24THRUST_300001_SM_1000_NS8cuda_cub4core6detail5shmemE+56];
	ld.shared.u64 	%rd49, [_ZN6thrust24THRUST_300001_SM_1000_NS8cuda_cub4core6detail5shmemE+64];
	setp.lt.f32 	%p244, %f232, %f44;
	mov.u64 	%rd411, %rd410;
	mov.f32 	%f233, %f232;
	@%p244 bra 	$L__BB9_53;
	setp.lt.f32 	%p245, %f44, %f232;
	mov.u64 	%rd411, %rd49;
	mov.f32 	%f233, %f44;
	@%p245 bra 	$L__BB9_53;
	setp.lt.s64 	%p246, %rd410, %rd49;
	min.s64 	%rd411, %rd410, %rd49;
	selp.f32 	%f233, %f232, %f44, %p246;
$L__BB9_53:
	ld.shared.f32 	%f47, [_ZN6thrust24THRUST_300001_SM_1000_NS8cuda_cub4core6detail5shmemE+72];
	ld.shared.u64 	%rd52, [_ZN6thrust24THRUST_300001_SM_1000_NS8cuda_cub4core6detail5shmemE+80];
	setp.lt.f32 	%p247, %f233, %f47;
	mov.u64 	%rd412, %rd411;
	mov.f32 	%f234, %f233;
	@%p247 bra 	$L__BB9_56;
	setp.lt.f32 	%p248, %f47, %f233;
	mov.u64 	%rd412, %rd52;
	mov.f32 	%f234, %f47;
	@%p248 bra 	$L__BB9_56;
	setp.lt.s64 	%p249, %rd411, %rd52;
	min.s64 	%rd412, %rd411, %rd52;
	selp.f32 	%f234, %f233, %f47, %p249;
$L__BB9_56:
	ld.shared.f32 	%f50, [_ZN6thrust24THRUST_300001_SM_1000_NS8cuda_cub4core6detail5shmemE+88];
	ld.shared.u64 	%rd55, [_ZN6thrust24THRUST_300001_SM_1000_NS8cuda_cub4core6detail5shmemE+96];
	setp.lt.f32 	%p250, %f234, %f50;
	mov.u64 	%rd413, %rd412;
	mov.f32 	%f235, %f234;
	@%p250 bra 	$L__BB9_59;
	setp.lt.f32 	%p251, %f50, %f234;
	mov.u64 	%rd413, %rd55;
	mov.f32 	%f235, %f50;
	@%p251 bra 	$L__BB9_59;
	setp.lt.s64 	%p252, %rd412, %rd55;
	min.s64 	%rd413, %rd412, %rd55;
	selp.f32 	%f235, %f234, %f50, %p252;
$L__BB9_59:
	ld.shared.f32 	%f53, [_ZN6thrust24THRUST_300001_SM_1000_NS8cuda_cub4core6detail5shmemE+104];
	ld.shared.u64 	%rd58, [_ZN6thrust24THRUST_300001_SM_1000_NS8cuda_cub4core6detail5shmemE+112];
	setp.lt.f32 	%p253, %f235, %f53;
	mov.u64 	%rd414, %rd413;
	mov.f32 	%f236, %f235;
	@%p253 bra 	$L__BB9_62;
	setp.lt.f32 	%p254, %f53, %f235;
	mov.u64 	%rd414, %rd58;
	mov.f32 	%f236, %f53;
	@%p254 bra 	$L__BB9_62;
	setp.lt.s64 	%p255, %rd413, %rd58;
	min.s64 	%rd414, %rd413, %rd58;
	selp.f32 	%f236, %f235, %f53, %p255;
$L__BB9_62:
	ld.shared.f32 	%f56, [_ZN6thrust24THRUST_300001_SM_1000_NS8cuda_cub4core6detail5shmemE+120];
	ld.shared.u64 	%rd61, [_ZN6thrust24THRUST_300001_SM_1000_NS8cuda_cub4core6detail5shmemE+128];
	setp.lt.f32 	%p256, %f236, %f56;
	mov.f32 	%f292, %f236;
	mov.u64 	%rd478, %rd414;
	@%p256 bra 	$L__BB9_236;
	setp.lt.f32 	%p257, %f56, %f236;
	mov.f32 	%f292, %f56;
	mov.u64 	%rd478, %rd61;
	@%p257 bra 	$L__BB9_236;
	setp.lt.s64 	%p258, %rd414, %rd61;
	min.s64 	%rd478, %rd414, %rd61;
	selp.f32 	%f292, %f236, %f56, %p258;
	bra.uni 	$L__BB9_236;
$L__BB9_65:
	// begin inline asm
	mov.u32 %r208, %laneid;
	// end inline asm
	and.b32  	%r229, %r1, 992;
	add.s32 	%r230, %r229, 32;
	setp.gt.s32 	%p155, %r230, %r29;
	not.b32 	%r231, %r229;
	add.s32 	%r232, %r29, %r231;
	selp.b32 	%r227, %r232, 31, %p155;
	mov.b32 	%r210, %f224;
	mov.b32 	%r226, 1;
	mov.b32 	%r228, -1;
	// begin inline asm
	shfl.sync.down.b32 %r209, %r210, %r226, %r227, %r228;
	// end inline asm
	mov.b32 	%f58, %r209;
	// begin inline asm
	shfl.sync.down.b32 %r214, %r215, %r226, %r227, %r228;
	// end inline asm
	mov.b64 	{%r220, %r225}, %rd402;
	// begin inline asm
	shfl.sync.down.b32 %r219, %r220, %r226, %r227, %r228;
	// end inline asm
	// begin inline asm
	shfl.sync.down.b32 %r224, %r225, %r226, %r227, %r228;
	// end inline asm
	mov.b64 	%rd63, {%r219, %r224};
	setp.ge.s32 	%p156, %r208, %r227;
	setp.lt.f32 	%p157, %f224, %f58;
	or.pred  	%p158, %p156, %p157;
	mov.u64 	%rd415, %rd402;
	mov.f32 	%f237, %f224;
	@%p158 bra 	$L__BB9_68;
	setp.gt.f32 	%p159, %f224, %f58;
	mov.u64 	%rd415, %rd63;
	mov.f32 	%f237, %f58;
	@%p159 bra 	$L__BB9_68;
	setp.lt.s64 	%p160, %rd402, %rd63;
	min.s64 	%rd415, %rd402, %rd63;
	selp.f32 	%f237, %f224, %f58, %p160;
$L__BB9_68:
	mov.b32 	%r234, %f237;
	mov.b32 	%r250, 2;
	mov.b32 	%r252, -1;
	// begin inline asm
	shfl.sync.down.b32 %r233, %r234, %r250, %r227, %r252;
	// end inline asm
	mov.b32 	%f61, %r233;
	// begin inline asm
	shfl.sync.down.b32 %r238, %r239, %r250, %r227, %r252;
	// end inline asm
	mov.b64 	{%r244, %r249}, %rd415;
	// begin inline asm
	shfl.sync.down.b32 %r243, %r244, %r250, %r227, %r252;
	// end inline asm
	// begin inline asm
	shfl.sync.down.b32 %r248, %r249, %r250, %r227, %r252;
	// end inline asm
	mov.b64 	%rd66, {%r243, %r248};
	add.s32 	%r253, %r208, 2;
	setp.gt.s32 	%p161, %r253, %r227;
	setp.lt.f32 	%p162, %f237, %f61;
	or.pred  	%p163, %p161, %p162;
	mov.u64 	%rd416, %rd415;
	mov.f32 	%f238, %f237;
	@%p163 bra 	$L__BB9_71;
	setp.gt.f32 	%p164, %f237, %f61;
	mov.u64 	%rd416, %rd66;
	mov.f32 	%f238, %f61;
	@%p164 bra 	$L__BB9_71;
	setp.lt.s64 	%p165, %rd415, %rd66;
	min.s64 	%rd416, %rd415, %rd66;
	selp.f32 	%f238, %f237, %f61, %p165;
$L__BB9_71:
	mov.b32 	%r255, %f238;
	mov.b32 	%r271, 4;
	mov.b32 	%r273, -1;
	// begin inline asm
	shfl.sync.down.b32 %r254, %r255, %r271, %r227, %r273;
	// end inline asm
	mov.b32 	%f64, %r254;
	// begin inline asm
	shfl.sync.down.b32 %r259, %r260, %r271, %r227, %r273;
	// end inline asm
	mov.b64 	{%r265, %r270}, %rd416;
	// begin inline asm
	shfl.sync.down.b32 %r264, %r265, %r271, %r227, %r273;
	// end inline asm
	// begin inline asm
	shfl.sync.down.b32 %r269, %r270, %r271, %r227, %r273;
	// end inline asm
	mov.b64 	%rd69, {%r264, %r269};
	add.s32 	%r274, %r208, 4;
	setp.gt.s32 	%p166, %r274, %r227;
	setp.lt.f32 	%p167, %f238, %f64;
	or.pred  	%p168, %p166, %p167;
	mov.f32 	%f239, %f238;
	mov.u64 	%rd417, %rd416;
	@%p168 bra 	$L__BB9_74;
	setp.gt.f32 	%p169, %f238, %f64;
	mov.f32 	%f239, %f64;
	mov.u64 	%rd417, %rd69;
	@%p169 bra 	$L__BB9_74;
	setp.lt.s64 	%p170, %rd416, %rd69;
	selp.f32 	%f239, %f238, %f64, %p170;
	min.s64 	%rd417, %rd416, %rd69;
$L__BB9_74:
	mov.b32 	%r276, %f239;
	mov.b32 	%r292, 8;
	mov.b32 	%r294, -1;
	// begin inline asm
	shfl.sync.down.b32 %r275, %r276, %r292, %r227, %r294;
	// end inline asm
	mov.b32 	%f67, %r275;
	// begin inline asm
	shfl.sync.down.b32 %r280, %r281, %r292, %r227, %r294;
	// end inline asm
	mov.b64 	{%r286, %r291}, %rd417;
	// begin inline asm
	shfl.sync.down.b32 %r285, %r286, %r292, %r227, %r294;
	// end inline asm
	// begin inline asm
	shfl.sync.down.b32 %r290, %r291, %r292, %r227, %r294;
	// end inline asm
	mov.b64 	%rd72, {%r285, %r290};
	add.s32 	%r295, %r208, 8;
	setp.gt.s32 	%p171, %r295, %r227;
	setp.lt.f32 	%p172, %f239, %f67;
	or.pred  	%p173, %p171, %p172;
	mov.f32 	%f240, %f239;
	mov.u64 	%rd418, %rd417;
	@%p173 bra 	$L__BB9_77;
	setp.gt.f32 	%p174, %f239, %f67;
	mov.f32 	%f240, %f67;
	mov.u64 	%rd418, %rd72;
	@%p174 bra 	$L__BB9_77;
	setp.lt.s64 	%p175, %rd417, %rd72;
	selp.f32 	%f240, %f239, %f67, %p175;
	min.s64 	%rd418, %rd417, %rd72;
$L__BB9_77:
	mov.b32 	%r297, %f240;
	mov.b32 	%r313, 16;
	mov.b32 	%r315, -1;
	// begin inline asm
	shfl.sync.down.b32 %r296, %r297, %r313, %r227, %r315;
	// end inline asm
	mov.b32 	%f70, %r296;
	// begin inline asm
	shfl.sync.down.b32 %r301, %r302, %r313, %r227, %r315;
	// end inline asm
	mov.b64 	{%r307, %r312}, %rd418;
	// begin inline asm
	shfl.sync.down.b32 %r306, %r307, %r313, %r227, %r315;
	// end inline asm
	// begin inline asm
	shfl.sync.down.b32 %r311, %r312, %r313, %r227, %r315;
	// end inline asm
	mov.b64 	%rd75, {%r306, %r311};
	add.s32 	%r316, %r208, 16;
	setp.gt.s32 	%p176, %r316, %r227;
	setp.lt.f32 	%p177, %f240, %f70;
	or.pred  	%p178, %p176, %p177;
	mov.f32 	%f292, %f240;
	mov.u64 	%rd478, %rd418;
	@%p178 bra 	$L__BB9_80;
	setp.gt.f32 	%p179, %f240, %f70;
	mov.f32 	%f292, %f70;
	mov.u64 	%rd478, %rd75;
	@%p179 bra 	$L__BB9_80;
	setp.lt.s64 	%p180, %rd418, %rd75;
	selp.f32 	%f292, %f240, %f70, %p180;
	min.s64 	%rd478, %rd418, %rd75;
$L__BB9_80:
	setp.ne.s32 	%p181, %r208, 0;
	@%p181 bra 	$L__BB9_82;
	shr.u32 	%r317, %r1, 1;
	and.b32  	%r318, %r317, 496;
	mov.u32 	%r319, _ZN6thrust24THRUST_300001_SM_1000_NS8cuda_cub4core6detail5shmemE;
	add.s32 	%r320, %r319, %r318;
	st.shared.f32 	[%r320+8], %f292;
	st.shared.u64 	[%r320+16], %rd478;
$L__BB9_82:
	bar.sync 	0;
	setp.ne.s32 	%p182, %r1, 0;
	@%p182 bra 	$L__BB9_236;
	setp.lt.s32 	%p183, %r29, 33;
	mov.f32 	%f242, %f292;
	mov.u64 	%rd420, %rd478;
	@%p183 bra 	$L__BB9_87;
	ld.shared.f32 	%f73, [_ZN6thrust24THRUST_300001_SM_1000_NS8cuda_cub4core6detail5shmemE+24];
	ld.shared.u64 	%rd78, [_ZN6thrust24THRUST_300001_SM_1000_NS8cuda_cub4core6detail5shmemE+32];
	setp.lt.f32 	%p184, %f292, %f73;
	mov.f32 	%f242, %f292;
	mov.u64 	%rd420, %rd478;
	@%p184 bra 	$L__BB9_87;
	setp.lt.f32 	%p185, %f73, %f292;
	mov.f32 	%f242, %f73;
	mov.u64 	%rd420, %rd78;
	@%p185 bra 	$L__BB9_87;
	setp.lt.s64 	%p186, %rd478, %rd78;
	selp.f32 	%f242, %f292, %f73, %p186;
	min.s64 	%rd420, %rd478, %rd78;
$L__BB9_87:
	setp.lt.s32 	%p187, %r29, 65;
	mov.f32 	%f243, %f242;
	mov.u64 	%rd421, %rd420;
	@%p187 bra 	$L__BB9_91;
	ld.shared.f32 	%f76, [_ZN6thrust24THRUST_300001_SM_1000_NS8cuda_cub4core6detail5shmemE+40];
	ld.shared.u64 	%rd81, [_ZN6thrust24THRUST_300001_SM_1000_NS8cuda_cub4core6detail5shmemE+48];
	setp.lt.f32 	%p188, %f242, %f76;
	mov.f32 	%f243, %f242;
	mov.u64 	%rd421, %rd420;
	@%p188 bra 	$L__BB9_91;
	setp.lt.f32 	%p189, %f76, %f242;
	mov.f32 	%f243, %f76;
	mov.u64 	%rd421, %rd81;
	@%p189 bra 	$L__BB9_91;
	setp.lt.s64 	%p190, %rd420, %rd81;
	selp.f32 	%f243, %f242, %f76, %p190;
	min.s64 	%rd421, %rd420, %rd81;
$L__BB9_91:
	setp.lt.s32 	%p191, %r29, 97;
	mov.f32 	%f244, %f243;
	mov.u64 	%rd422, %rd421;
	@%p191 bra 	$L__BB9_95;
	ld.shared.f32 	%f79, [_ZN6thrust24THRUST_300001_SM_1000_NS8cuda_cub4core6detail5shmemE+56];
	ld.shared.u64 	%rd84, [_ZN6thrust24THRUST_300001_SM_1000_NS8cuda_cub4core6detail5shmemE+64];
	setp.lt.f32 	%p192, %f243, %f79;
	mov.f32 	%f244, %f243;
	mov.u64 	%rd422, %rd421;
	@%p192 bra 	$L__BB9_95;
	setp.lt.f32 	%p193, %f79, %f243;
	mov.f32 	%f244, %f79;
	mov.u64 	%rd422, %rd84;
	@%p193 bra 	$L__BB9_95;
	setp.lt.s64 	%p194, %rd421, %rd84;
	selp.f32 	%f244, %f243, %f79, %p194;
	min.s64 	%rd422, %rd421, %rd84;
$L__BB9_95:
	setp.lt.s32 	%p195, %r29, 129;
	mov.f32 	%f245, %f244;
	mov.u64 	%rd423, %rd422;
	@%p195 bra 	$L__BB9_99;
	ld.shared.f32 	%f82, [_ZN6thrust24THRUST_300001_SM_1000_NS8cuda_cub4core6detail5shmemE+72];
	ld.shared.u64 	%rd87, [_ZN6thrust24THRUST_300001_SM_1000_NS8cuda_cub4core6detail5shmemE+80];
	setp.lt.f32 	%p196, %f244, %f82;
	mov.f32 	%f245, %f244;
	mov.u64 	%rd423, %rd422;
	@%p196 bra 	$L__BB9_99;
	setp.lt.f32 	%p197, %f82, %f244;
	mov.f32 	%f245, %f82;
	mov.u64 	%rd423, %rd87;
	@%p197 bra 	$L__BB9_99;
	setp.lt.s64 	%p198, %rd422, %rd87;
	selp.f32 	%f245, %f244, %f82, %p198;
	min.s64 	%rd423, %rd422, %rd87;
$L__BB9_99:
	setp.lt.s32 	%p199, %r29, 161;
	mov.f32 	%f246, %f245;
	mov.u64 	%rd424, %rd423;
	@%p199 bra 	$L__BB9_103;
	ld.shared.f32 	%f85, [_ZN6thrust24THRUST_300001_SM_1000_NS8cuda_cub4core6detail5shmemE+88];
	ld.shared.u64 	%rd90, [_ZN6thrust24THRUST_300001_SM_1000_NS8cuda_cub4core6detail5shmemE+96];
	setp.lt.f32 	%p200, %f245, %f85;
	mov.f32 	%f246, %f245;
	mov.u64 	%rd424, %rd423;
	@%p200 bra 	$L__BB9_103;
	setp.lt.f32 	%p201, %f85, %f245;
	mov.f32 	%f246, %f85;
	mov.u64 	%rd424, %rd90;
	@%p201 bra 	$L__BB9_103;
	setp.lt.s64 	%p202, %rd423, %rd90;
	selp.f32 	%f246, %f245, %f85, %p202;
	min.s64 	%rd424, %rd423, %rd90;
$L__BB9_103:
	setp.lt.s32 	%p203, %r29, 193;
	mov.f32 	%f247, %f246;
	mov.u64 	%rd425, %rd424;
	@%p203 bra 	$L__BB9_107;
	ld.shared.f32 	%f88, [_ZN6thrust24THRUST_300001_SM_1000_NS8cuda_cub4core6detail5shmemE+104];
	ld.shared.u64 	%rd93, [_ZN6thrust24THRUST_300001_SM_1000_NS8cuda_cub4core6detail5shmemE+112];
	setp.lt.f32 	%p204, %f246, %f88;
	mov.f32 	%f247, %f246;
	mov.u64 	%rd425, %rd424;
	@%p204 bra 	$L__BB9_107;
	setp.lt.f32 	%p205, %f88, %f246;
	mov.f32 	%f247, %f88;
	mov.u64 	%rd425, %rd93;
	@%p205 bra 	$L__BB9_107;
	setp.lt.s64 	%p206, %rd424, %rd93;
	selp.f32 	%f247, %f246, %f88, %p206;
	min.s64 	%rd425, %rd424, %rd93;
$L__BB9_107:
	setp.lt.s32 	%p207, %r29, 225;
	mov.f32 	%f292, %f247;
	mov.u64 	%rd478, %rd425;
	@%p207 bra 	$L__BB9_236;
	ld.shared.f32 	%f91, [_ZN6thrust24THRUST_300001_SM_1000_NS8cuda_cub4core6detail5shmemE+120];
	ld.shared.u64 	%rd96, [_ZN6thrust24THRUST_300001_SM_1000_NS8cuda_cub4core6detail5shmemE+128];
	setp.lt.f32 	%p208, %f247, %f91;
	mov.f32 	%f292, %f247;
	mov.u64 	%rd478, %rd425;
	@%p208 bra 	$L__BB9_236;
	setp.lt.f32 	%p209, %f91, %f247;
	mov.f32 	%f292, %f91;
	mov.u64 	%rd478, %rd96;
	@%p209 bra 	$L__BB9_236;
	setp.lt.s64 	%p210, %rd425, %rd96;
	selp.f32 	%f292, %f247, %f91, %p210;
	min.s64 	%rd478, %rd425, %rd96;
	bra.uni 	$L__BB9_236;
$L__BB9_111:
	mov.u32 	%r16, %tid.x;
	cvt.u64.u32 	%rd98, %r16;
	mul.wide.u32 	%rd258, %r16, 16;
	add.s64 	%rd239, %rd236, %rd258;
	// begin inline asm
	ld.global.nc.u64 %rd238, [%rd239];
	// end inline asm
	mov.b64 	{%r30, %r31}, %rd238;
	mov.b32 	%f93, %r30;
	add.s64 	%rd241, %rd239, 8;
	// begin inline asm
	ld.global.nc.u64 %rd240, [%rd241];
	// end inline asm
	add.s64 	%rd243, %rd239, 4096;
	// begin inline asm
	ld.global.nc.u64 %rd242, [%rd243];
	// end inline asm
	mov.b64 	{%r32, %r33}, %rd242;
	mov.b32 	%f94, %r32;
	add.s64 	%rd245, %rd239, 4104;
	// begin inline asm
	ld.global.nc.u64 %rd244, [%rd245];
	// end inline asm
	add.s64 	%rd247, %rd239, 8192;
	// begin inline asm
	ld.global.nc.u64 %rd246, [%rd247];
	// end inline asm
	mov.b64 	{%r34, %r35}, %rd246;
	mov.b32 	%f95, %r34;
	add.s64 	%rd249, %rd239, 8200;
	// begin inline asm
	ld.global.nc.u64 %rd248, [%rd249];
	// end inline asm
	add.s64 	%rd251, %rd239, 12288;
	// begin inline asm
	ld.global.nc.u64 %rd250, [%rd251];
	// end inline asm
	mov.b64 	{%r36, %r37}, %rd250;
	mov.b32 	%f96, %r36;
	add.s64 	%rd253, %rd239, 12296;
	// begin inline asm
	ld.global.nc.u64 %rd252, [%rd253];
	// end inline asm
	add.s64 	%rd255, %rd239, 16384;
	// begin inline asm
	ld.global.nc.u64 %rd254, [%rd255];
	// end inline asm
	mov.b64 	{%r38, %r39}, %rd254;
	mov.b32 	%f97, %r38;
	add.s64 	%rd257, %rd239, 16392;
	// begin inline asm
	ld.global.nc.u64 %rd256, [%rd257];
	// end inline asm
	setp.lt.f32 	%p3, %f93, %f94;
	mov.f32 	%f248, %f93;
	mov.u64 	%rd426, %rd240;
	@%p3 bra 	$L__BB9_114;
	setp.lt.f32 	%p4, %f94, %f93;
	mov.f32 	%f248, %f94;
	mov.u64 	%rd426, %rd244;
	@%p4 bra 	$L__BB9_114;
	setp.lt.s64 	%p5, %rd240, %rd244;
	selp.f32 	%f248, %f93, %f94, %p5;
	min.s64 	%rd426, %rd240, %rd244;
$L__BB9_114:
	setp.lt.f32 	%p6, %f248, %f95;
	mov.f32 	%f249, %f248;
	mov.u64 	%rd427, %rd426;
	@%p6 bra 	$L__BB9_117;
	setp.lt.f32 	%p7, %f95, %f248;
	mov.f32 	%f249, %f95;
	mov.u64 	%rd427, %rd248;
	@%p7 bra 	$L__BB9_117;
	setp.lt.s64 	%p8, %rd426, %rd248;
	selp.f32 	%f249, %f248, %f95, %p8;
	min.s64 	%rd427, %rd426, %rd248;
$L__BB9_117:
	setp.lt.f32 	%p9, %f249, %f96;
	mov.f32 	%f250, %f249;
	mov.u64 	%rd428, %rd427;
	@%p9 bra 	$L__BB9_120;
	setp.lt.f32 	%p10, %f96, %f249;
	mov.f32 	%f250, %f96;
	mov.u64 	%rd428, %rd252;
	@%p10 bra 	$L__BB9_120;
	setp.lt.s64 	%p11, %rd427, %rd252;
	selp.f32 	%f250, %f249, %f96, %p11;
	min.s64 	%rd428, %rd427, %rd252;
$L__BB9_120:
	setp.lt.f32 	%p12, %f250, %f97;
	mov.f32 	%f279, %f250;
	mov.u64 	%rd465, %rd428;
	@%p12 bra 	$L__BB9_123;
	setp.lt.f32 	%p13, %f97, %f250;
	mov.f32 	%f279, %f97;
	mov.u64 	%rd465, %rd256;
	@%p13 bra 	$L__BB9_123;
	setp.lt.s64 	%p14, %rd428, %rd256;
	selp.f32 	%f279, %f250, %f97, %p14;
	min.s64 	%rd465, %rd428, %rd256;
$L__BB9_123:
	setp.lt.u32 	%p15, %r29, 2560;
	mov.b64 	%rd444, 1280;
	@%p15 bra 	$L__BB9_174;
	add.s64 	%rd262, %rd1, -2560;
	mul.hi.u64 	%rd263, %rd262, -3689348814741910323;
	shr.u64 	%rd112, %rd263, 10;
	setp.lt.u64 	%p16, %rd262, 1280;
	mov.b64 	%rd444, 1280;
	@%p16 bra 	$L__BB9_157;
	add.s64 	%rd265, %rd112, 1;
	and.b64  	%rd430, %rd265, 36028797018963966;
	shl.b64 	%rd266, %rd98, 4;
	add.s64 	%rd267, %rd266, %rd236;
	add.s64 	%rd431, %rd267, 57352;
	mov.b64 	%rd444, 1280;
$L__BB9_126:
	add.s64 	%rd269, %rd431, -36872;
	// begin inline asm
	ld.global.nc.u64 %rd268, [%rd269];
	// end inline asm
	mov.b64 	{%r40, %r41}, %rd268;
	mov.b32 	%f107, %r40;
	add.s64 	%rd271, %rd431, -36864;
	// begin inline asm
	ld.global.nc.u64 %rd270, [%rd271];
	// end inline asm
	add.s64 	%rd273, %rd431, -32776;
	// begin inline asm
	ld.global.nc.u64 %rd272, [%rd273];
	// end inline asm
	mov.b64 	{%r42, %r43}, %rd272;
	mov.b32 	%f108, %r42;
	add.s64 	%rd275, %rd431, -32768;
	// begin inline asm
	ld.global.nc.u64 %rd274, [%rd275];
	// end inline asm
	add.s64 	%rd277, %rd431, -28680;
	// begin inline asm
	ld.global.nc.u64 %rd276, [%rd277];
	// end inline asm
	mov.b64 	{%r44, %r45}, %rd276;
	mov.b32 	%f109, %r44;
	add.s64 	%rd279, %rd431, -28672;
	// begin inline asm
	ld.global.nc.u64 %rd278, [%rd279];
	// end inline asm
	add.s64 	%rd281, %rd431, -24584;
	// begin inline asm
	ld.global.nc.u64 %rd280, [%rd281];
	// end inline asm
	mov.b64 	{%r46, %r47}, %rd280;
	mov.b32 	%f110, %r46;
	add.s64 	%rd283, %rd431, -24576;
	// begin inline asm
	ld.global.nc.u64 %rd282, [%rd283];
	// end inline asm
	add.s64 	%rd285, %rd431, -20488;
	// begin inline asm
	ld.global.nc.u64 %rd284, [%rd285];
	// end inline asm
	mov.b64 	{%r48, %r49}, %rd284;
	mov.b32 	%f111, %r48;
	add.s64 	%rd287, %rd431, -20480;
	// begin inline asm
	ld.global.nc.u64 %rd286, [%rd287];
	// end inline asm
	setp.lt.f32 	%p17, %f279, %f107;
	mov.f32 	%f253, %f279;
	mov.u64 	%rd434, %rd465;
	@%p17 bra 	$L__BB9_129;
	setp.lt.f32 	%p18, %f107, %f279;
	mov.f32 	%f253, %f107;
	mov.u64 	%rd434, %rd270;
	@%p18 bra 	$L__BB9_129;
	setp.lt.s64 	%p19, %rd465, %rd270;
	selp.f32 	%f253, %f279, %f107, %p19;
	min.s64 	%rd434, %rd465, %rd270;
$L__BB9_129:
	setp.lt.f32 	%p20, %f253, %f108;
	mov.f32 	%f254, %f253;
	mov.u64 	%rd435, %rd434;
	@%p20 bra 	$L__BB9_132;
	setp.lt.f32 	%p21, %f108, %f253;
	mov.f32 	%f254, %f108;
	mov.u64 	%rd435, %rd274;
	@%p21 bra 	$L__BB9_132;
	setp.lt.s64 	%p22, %rd434, %rd274;
	selp.f32 	%f254, %f253, %f108, %p22;
	min.s64 	%rd435, %rd434, %rd274;
$L__BB9_132:
	setp.lt.f32 	%p23, %f254, %f109;
	mov.f32 	%f255, %f254;
	mov.u64 	%rd436, %rd435;
	@%p23 bra 	$L__BB9_135;
	setp.lt.f32 	%p24, %f109, %f254;
	mov.f32 	%f255, %f109;
	mov.u64 	%rd436, %rd278;
	@%p24 bra 	$L__BB9_135;
	setp.lt.s64 	%p25, %rd435, %rd278;
	selp.f32 	%f255, %f254, %f109, %p25;
	min.s64 	%rd436, %rd435, %rd278;
$L__BB9_135:
	setp.lt.f32 	%p26, %f255, %f110;
	mov.f32 	%f256, %f255;
	mov.u64 	%rd437, %rd436;
	@%p26 bra 	$L__BB9_138;
	setp.lt.f32 	%p27, %f110, %f255;
	mov.f32 	%f256, %f110;
	mov.u64 	%rd437, %rd282;
	@%p27 bra 	$L__BB9_138;
	setp.lt.s64 	%p28, %rd436, %rd282;
	selp.f32 	%f256, %f255, %f110, %p28;
	min.s64 	%rd437, %rd436, %rd282;
$L__BB9_138:
	setp.lt.f32 	%p29, %f256, %f111;
	mov.f32 	%f257, %f256;
	mov.u64 	%rd438, %rd437;
	@%p29 bra 	$L__BB9_141;
	setp.lt.f32 	%p30, %f111, %f256;
	mov.f32 	%f257, %f111;
	mov.u64 	%rd438, %rd286;
	@%p30 bra 	$L__BB9_141;
	setp.lt.s64 	%p31, %rd437, %rd286;
	selp.f32 	%f257, %f256, %f111, %p31;
	min.s64 	%rd438, %rd437, %rd286;
$L__BB9_141:
	add.s64 	%rd289, %rd431, -16392;
	// begin inline asm
	ld.global.nc.u64 %rd288, [%rd289];
	// end inline asm
	mov.b64 	{%r50, %r51}, %rd288;
	mov.b32 	%f122, %r50;
	add.s64 	%rd291, %rd431, -16384;
	// begin inline asm
	ld.global.nc.u64 %rd290, [%rd291];
	// end inline asm
	add.s64 	%rd293, %rd431, -12296;
	// begin inline asm
	ld.global.nc.u64 %rd292, [%rd293];
	// end inline asm
	mov.b64 	{%r52, %r53}, %rd292;
	mov.b32 	%f123, %r52;
	add.s64 	%rd295, %rd431, -12288;
	// begin inline asm
	ld.global.nc.u64 %rd294, [%rd295];
	// end inline asm
	add.s64 	%rd297, %rd431, -8200;
	// begin inline asm
	ld.global.nc.u64 %rd296, [%rd297];
	// end inline asm
	mov.b64 	{%r54, %r55}, %rd296;
	mov.b32 	%f124, %r54;
	add.s64 	%rd299, %rd431, -8192;
	// begin inline asm
	ld.global.nc.u64 %rd298, [%rd299];
	// end inline asm
	add.s64 	%rd301, %rd431, -4104;
	// begin inline asm
	ld.global.nc.u64 %rd300, [%rd301];
	// end inline asm
	mov.b64 	{%r56, %r57}, %rd300;
	mov.b32 	%f125, %r56;
	add.s64 	%rd303, %rd431, -4096;
	// begin inline asm
	ld.global.nc.u64 %rd302, [%rd303];
	// end inline asm
	add.s64 	%rd305, %rd431, -8;
	// begin inline asm
	ld.global.nc.u64 %rd304, [%rd305];
	// end inline asm
	mov.b64 	{%r58, %r59}, %rd304;
	mov.b32 	%f126, %r58;
	// begin inline asm
	ld.global.nc.u64 %rd306, [%rd431];
	// end inline asm
	setp.lt.f32 	%p32, %f257, %f122;
	mov.f32 	%f258, %f257;
	mov.u64 	%rd439, %rd438;
	@%p32 bra 	$L__BB9_144;
	setp.lt.f32 	%p33, %f122, %f257;
	mov.f32 	%f258, %f122;
	mov.u64 	%rd439, %rd290;
	@%p33 bra 	$L__BB9_144;
	setp.lt.s64 	%p34, %rd438, %rd290;
	selp.f32 	%f258, %f257, %f122, %p34;
	min.s64 	%rd439, %rd438, %rd290;
$L__BB9_144:
	setp.lt.f32 	%p35, %f258, %f123;
	mov.f32 	%f259, %f258;
	mov.u64 	%rd440, %rd439;
	@%p35 bra 	$L__BB9_147;
	setp.lt.f32 	%p36, %f123, %f258;
	mov.f32 	%f259, %f123;
	mov.u64 	%rd440, %rd294;
	@%p36 bra 	$L__BB9_147;
	setp.lt.s64 	%p37, %rd439, %rd294;
	selp.f32 	%f259, %f258, %f123, %p37;
	min.s64 	%rd440, %rd439, %rd294;
$L__BB9_147:
	setp.lt.f32 	%p38, %f259, %f124;
	mov.f32 	%f260, %f259;
	mov.u64 	%rd441, %rd440;
	@%p38 bra 	$L__BB9_150;
	setp.lt.f32 	%p39, %f124, %f259;
	mov.f32 	%f260, %f124;
	mov.u64 	%rd441, %rd298;
	@%p39 bra 	$L__BB9_150;
	setp.lt.s64 	%p40, %rd440, %rd298;
	selp.f32 	%f260, %f259, %f124, %p40;
	min.s64 	%rd441, %rd440, %rd298;
$L__BB9_150:
	setp.lt.f32 	%p41, %f260, %f125;
	mov.f32 	%f261, %f260;
	mov.u64 	%rd442, %rd441;
	@%p41 bra 	$L__BB9_153;
	setp.lt.f32 	%p42, %f125, %f260;
	mov.f32 	%f261, %f125;
	mov.u64 	%rd442, %rd302;
	@%p42 bra 	$L__BB9_153;
	setp.lt.s64 	%p43, %rd441, %rd302;
	selp.f32 	%f261, %f260, %f125, %p43;
	min.s64 	%rd442, %rd441, %rd302;
$L__BB9_153:
	setp.lt.f32 	%p44, %f261, %f126;
	mov.f32 	%f279, %f261;
	mov.u64 	%rd465, %rd442;
	@%p44 bra 	$L__BB9_156;
	setp.lt.f32 	%p45, %f126, %f261;
	mov.f32 	%f279, %f126;
	mov.u64 	%rd465, %rd306;
	@%p45 bra 	$L__BB9_156;
	setp.lt.s64 	%p46, %rd442, %rd306;
	selp.f32 	%f279, %f261, %f126, %p46;
	min.s64 	%rd465, %rd442, %rd306;
$L__BB9_156:
	add.s64 	%rd444, %rd444, 2560;
	add.s64 	%rd431, %rd431, 40960;
	add.s64 	%rd430, %rd430, -2;
	setp.ne.s64 	%p47, %rd430, 0;
	@%p47 bra 	$L__BB9_126;
$L__BB9_157:
	and.b64  	%rd308, %rd112, 1;
	setp.eq.b64 	%p48, %rd308, 1;
	@%p48 bra 	$L__BB9_174;
	shl.b64 	%rd329, %rd444, 4;
	mul.wide.u32 	%rd330, %r16, 16;
	add.s64 	%rd331, %rd236, %rd330;
	add.s64 	%rd310, %rd331, %rd329;
	// begin inline asm
	ld.global.nc.u64 %rd309, [%rd310];
	// end inline asm
	mov.b64 	{%r60, %r61}, %rd309;
	mov.b32 	%f139, %r60;
	add.s64 	%rd312, %rd310, 8;
	// begin inline asm
	ld.global.nc.u64 %rd311, [%rd312];
	// end inline asm
	add.s64 	%rd314, %rd310, 4096;
	// begin inline asm
	ld.global.nc.u64 %rd313, [%rd314];
	// end inline asm
	mov.b64 	{%r62, %r63}, %rd313;
	mov.b32 	%f140, %r62;
	add.s64 	%rd316, %rd310, 4104;
	// begin inline asm
	ld.global.nc.u64 %rd315, [%rd316];
	// end inline asm
	add.s64 	%rd318, %rd310, 8192;
	// begin inline asm
	ld.global.nc.u64 %rd317, [%rd318];
	// end inline asm
	mov.b64 	{%r64, %r65}, %rd317;
	mov.b32 	%f141, %r64;
	add.s64 	%rd320, %rd310, 8200;
	// begin inline asm
	ld.global.nc.u64 %rd319, [%rd320];
	// end inline asm
	add.s64 	%rd322, %rd310, 12288;
	// begin inline asm
	ld.global.nc.u64 %rd321, [%rd322];
	// end inline asm
	mov.b64 	{%r66, %r67}, %rd321;
	mov.b32 	%f142, %r66;
	add.s64 	%rd324, %rd310, 12296;
	// begin inline asm
	ld.global.nc.u64 %rd323, [%rd324];
	// end inline asm
	add.s64 	%rd326, %rd310, 16384;
	// begin inline asm
	ld.global.nc.u64 %rd325, [%rd326];
	// end inline asm
	mov.b64 	{%r68, %r69}, %rd325;
	mov.b32 	%f143, %r68;
	add.s64 	%rd328, %rd310, 16392;
	// begin inline asm
	ld.global.nc.u64 %rd327, [%rd328];
	// end inline asm
	setp.lt.f32 	%p49, %f279, %f139;
	mov.f32 	%f265, %f279;
	mov.u64 	%rd448, %rd465;
	@%p49 bra 	$L__BB9_161;
	setp.lt.f32 	%p50, %f139, %f279;
	mov.f32 	%f265, %f139;
	mov.u64 	%rd448, %rd311;
	@%p50 bra 	$L__BB9_161;
	setp.lt.s64 	%p51, %rd465, %rd311;
	selp.f32 	%f265, %f279, %f139, %p51;
	min.s64 	%rd448, %rd465, %rd311;
$L__BB9_161:
	setp.lt.f32 	%p52, %f265, %f140;
	mov.f32 	%f266, %f265;
	mov.u64 	%rd449, %rd448;
	@%p52 bra 	$L__BB9_164;
	setp.lt.f32 	%p53, %f140, %f265;
	mov.f32 	%f266, %f140;
	mov.u64 	%rd449, %rd315;
	@%p53 bra 	$L__BB9_164;
	setp.lt.s64 	%p54, %rd448, %rd315;
	selp.f32 	%f266, %f265, %f140, %p54;
	min.s64 	%rd449, %rd448, %rd315;
$L__BB9_164:
	setp.lt.f32 	%p55, %f266, %f141;
	mov.f32 	%f267, %f266;
	mov.u64 	%rd450, %rd449;
	@%p55 bra 	$L__BB9_167;
	setp.lt.f32 	%p56, %f141, %f266;
	mov.f32 	%f267, %f141;
	mov.u64 	%rd450, %rd319;
	@%p56 bra 	$L__BB9_167;
	setp.lt.s64 	%p57, %rd449, %rd319;
	selp.f32 	%f267, %f266, %f141, %p57;
	min.s64 	%rd450, %rd449, %rd319;
$L__BB9_167:
	setp.lt.f32 	%p58, %f267, %f142;
	mov.f32 	%f268, %f267;
	mov.u64 	%rd451, %rd450;
	@%p58 bra 	$L__BB9_170;
	setp.lt.f32 	%p59, %f142, %f267;
	mov.f32 	%f268, %f142;
	mov.u64 	%rd451, %rd323;
	@%p59 bra 	$L__BB9_170;
	setp.lt.s64 	%p60, %rd450, %rd323;
	selp.f32 	%f268, %f267, %f142, %p60;
	min.s64 	%rd451, %rd450, %rd323;
$L__BB9_170:
	setp.lt.f32 	%p61, %f268, %f143;
	mov.f32 	%f279, %f268;
	mov.u64 	%rd465, %rd451;
	@%p61 bra 	$L__BB9_173;
	setp.lt.f32 	%p62, %f143, %f268;
	mov.f32 	%f279, %f143;
	mov.u64 	%rd465, %rd327;
	@%p62 bra 	$L__BB9_173;
	setp.lt.s64 	%p63, %rd451, %rd327;
	selp.f32 	%f279, %f268, %f143, %p63;
	min.s64 	%rd465, %rd451, %rd327;
$L__BB9_173:
	add.s64 	%rd444, %rd444, 1280;
$L__BB9_174:
	cvt.s64.s32 	%rd332, %r29;
	setp.ge.s64 	%p64, %rd444, %rd332;
	@%p64 bra 	$L__BB9_197;
	cvt.u32.u64 	%r17, %rd444;
	sub.s32 	%r18, %r29, %r17;
	setp.ge.s32 	%p65, %r16, %r18;
	@%p65 bra 	$L__BB9_197;
	not.b32 	%r70, %r16;
	add.s32 	%r71, %r29, %r70;
	sub.s32 	%r19, %r71, %r17;
	and.b32  	%r72, %r19, 768;
	setp.eq.s32 	%p66, %r72, 768;
	mov.u32 	%r434, %r16;
	@%p66 bra 	$L__BB9_182;
	cvt.u64.u32 	%rd334, %r16;
	add.s64 	%rd335, %rd444, %rd334;
	shl.b64 	%rd336, %rd335, 4;
	add.s64 	%rd455, %rd236, %rd336;
	shr.u32 	%r73, %r19, 8;
	add.s32 	%r74, %r73, 1;
	and.b32  	%r75, %r74, 3;
	neg.s32 	%r432, %r75;
	mov.u32 	%r434, %r16;
$L__BB9_178:
	.pragma "nounroll";
	mov.u64 	%rd176, %rd465;
	mov.f32 	%f155, %f279;
	// begin inline asm
	ld.global.nc.u64 %rd337, [%rd455];
	// end inline asm
	mov.b64 	{%r76, %r77}, %rd337;
	mov.b32 	%f156, %r76;
	add.s64 	%rd340, %rd455, 8;
	// begin inline asm
	ld.global.nc.u64 %rd339, [%rd340];
	// end inline asm
	setp.lt.f32 	%p67, %f155, %f156;
	@%p67 bra 	$L__BB9_181;
	setp.lt.f32 	%p68, %f156, %f155;
	mov.f32 	%f279, %f156;
	mov.u64 	%rd465, %rd339;
	@%p68 bra 	$L__BB9_181;
	setp.lt.s64 	%p69, %rd176, %rd339;
	selp.f32 	%f279, %f155, %f156, %p69;
	min.s64 	%rd465, %rd176, %rd339;
$L__BB9_181:
	add.s32 	%r434, %r434, 256;
	add.s64 	%rd455, %rd455, 4096;
	add.s32 	%r432, %r432, 1;
	setp.ne.s32 	%p70, %r432, 0;
	@%p70 bra 	$L__BB9_178;
$L__BB9_182:
	setp.lt.u32 	%p71, %r19, 768;
	@%p71 bra 	$L__BB9_197;
	cvt.u64.u32 	%rd341, %r434;
	add.s64 	%rd342, %rd444, %rd341;
	shl.b64 	%rd343, %rd342, 4;
	add.s64 	%rd344, %rd343, %rd236;
	add.s64 	%rd460, %rd344, 12296;
$L__BB9_184:
	add.s64 	%rd346, %rd460, -12296;
	// begin inline asm
	ld.global.nc.u64 %rd345, [%rd346];
	// end inline asm
	mov.b64 	{%r78, %r79}, %rd345;
	mov.b32 	%f162, %r78;
	add.s64 	%rd348, %rd460, -12288;
	// begin inline asm
	ld.global.nc.u64 %rd347, [%rd348];
	// end inline asm
	setp.lt.f32 	%p72, %f279, %f162;
	mov.f32 	%f276, %f279;
	mov.u64 	%rd462, %rd465;
	@%p72 bra 	$L__BB9_187;
	setp.lt.f32 	%p73, %f162, %f279;
	mov.f32 	%f276, %f162;
	mov.u64 	%rd462, %rd347;
	@%p73 bra 	$L__BB9_187;
	setp.lt.s64 	%p74, %rd465, %rd347;
	selp.f32 	%f276, %f279, %f162, %p74;
	min.s64 	%rd462, %rd465, %rd347;
$L__BB9_187:
	add.s64 	%rd350, %rd460, -8200;
	// begin inline asm
	ld.global.nc.u64 %rd349, [%rd350];
	// end inline asm
	mov.b64 	{%r80, %r81}, %rd349;
	mov.b32 	%f165, %r80;
	add.s64 	%rd352, %rd460, -8192;
	// begin inline asm
	ld.global.nc.u64 %rd351, [%rd352];
	// end inline asm
	setp.lt.f32 	%p75, %f276, %f165;
	mov.f32 	%f277, %f276;
	mov.u64 	%rd463, %rd462;
	@%p75 bra 	$L__BB9_190;
	setp.lt.f32 	%p76, %f165, %f276;
	mov.f32 	%f277, %f165;
	mov.u64 	%rd463, %rd351;
	@%p76 bra 	$L__BB9_190;
	setp.lt.s64 	%p77, %rd462, %rd351;
	selp.f32 	%f277, %f276, %f165, %p77;
	min.s64 	%rd463, %rd462, %rd351;
$L__BB9_190:
	add.s64 	%rd354, %rd460, -4104;
	// begin inline asm
	ld.global.nc.u64 %rd353, [%rd354];
	// end inline asm
	mov.b64 	{%r82, %r83}, %rd353;
	mov.b32 	%f168, %r82;
	add.s64 	%rd356, %rd460, -4096;
	// begin inline asm
	ld.global.nc.u64 %rd355, [%rd356];
	// end inline asm
	setp.lt.f32 	%p78, %f277, %f168;
	mov.f32 	%f278, %f277;
	mov.u64 	%rd464, %rd463;
	@%p78 bra 	$L__BB9_193;
	setp.lt.f32 	%p79, %f168, %f277;
	mov.f32 	%f278, %f168;
	mov.u64 	%rd464, %rd355;
	@%p79 bra 	$L__BB9_193;
	setp.lt.s64 	%p80, %rd463, %rd355;
	selp.f32 	%f278, %f277, %f168, %p80;
	min.s64 	%rd464, %rd463, %rd355;
$L__BB9_193:
	add.s64 	%rd358, %rd460, -8;
	// begin inline asm
	ld.global.nc.u64 %rd357, [%rd358];
	// end inline asm
	mov.b64 	{%r84, %r85}, %rd357;
	mov.b32 	%f171, %r84;
	// begin inline asm
	ld.global.nc.u64 %rd359, [%rd460];
	// end inline asm
	setp.lt.f32 	%p81, %f278, %f171;
	mov.f32 	%f279, %f278;
	mov.u64 	%rd465, %rd464;
	@%p81 bra 	$L__BB9_196;
	setp.lt.f32 	%p82, %f171, %f278;
	mov.f32 	%f279, %f171;
	mov.u64 	%rd465, %rd359;
	@%p82 bra 	$L__BB9_196;
	setp.lt.s64 	%p83, %rd464, %rd359;
	selp.f32 	%f279, %f278, %f171, %p83;
	min.s64 	%rd465, %rd464, %rd359;
$L__BB9_196:
	add.s32 	%r434, %r434, 1024;
	add.s64 	%rd460, %rd460, 16384;
	setp.lt.s32 	%p84, %r434, %r18;
	@%p84 bra 	$L__BB9_184;
$L__BB9_197:
	// begin inline asm
	mov.u32 %r86, %laneid;
	// end inline asm
	mov.b32 	%r88, %f279;
	mov.b32 	%r104, 1;
	mov.b32 	%r105, 31;
	mov.b32 	%r106, -1;
	// begin inline asm
	shfl.sync.down.b32 %r87, %r88, %r104, %r105, %r106;
	// end inline asm
	mov.b32 	%f175, %r87;
	// begin inline asm
	shfl.sync.down.b32 %r92, %r93, %r104, %r105, %r106;
	// end inline asm
	mov.b64 	{%r98, %r103}, %rd465;
	// begin inline asm
	shfl.sync.down.b32 %r97, %r98, %r104, %r105, %r106;
	// end inline asm
	// begin inline asm
	shfl.sync.down.b32 %r102, %r103, %r104, %r105, %r106;
	// end inline asm
	mov.b64 	%rd200, {%r97, %r102};
	setp.gt.s32 	%p85, %r86, 30;
	setp.lt.f32 	%p86, %f279, %f175;
	or.pred  	%p87, %p85, %p86;
	mov.f32 	%f281, %f279;
	mov.u64 	%rd467, %rd465;
	@%p87 bra 	$L__BB9_200;
	setp.gt.f32 	%p88, %f279, %f175;
	mov.f32 	%f281, %f175;
	mov.u64 	%rd467, %rd200;
	@%p88 bra 	$L__BB9_200;
	setp.lt.s64 	%p89, %rd465, %rd200;
	selp.f32 	%f281, %f279, %f175, %p89;
	min.s64 	%rd467, %rd465, %rd200;
$L__BB9_200:
	mov.b32 	%r108, %f281;
	mov.b32 	%r124, 2;
	mov.b32 	%r125, 31;
	mov.b32 	%r126, -1;
	// begin inline asm
	shfl.sync.down.b32 %r107, %r108, %r124, %r125, %r126;
	// end inline asm
	mov.b32 	%f178, %r107;
	// begin inline asm
	shfl.sync.down.b32 %r112, %r113, %r124, %r125, %r126;
	// end inline asm
	mov.b64 	{%r118, %r123}, %rd467;
	// begin inline asm
	shfl.sync.down.b32 %r117, %r118, %r124, %r125, %r126;
	// end inline asm
	// begin inline asm
	shfl.sync.down.b32 %r122, %r123, %r124, %r125, %r126;
	// end inline asm
	mov.b64 	%rd203, {%r117, %r122};
	setp.gt.s32 	%p90, %r86, 29;
	setp.lt.f32 	%p91, %f281, %f178;
	or.pred  	%p92, %p90, %p91;
	mov.f32 	%f282, %f281;
	mov.u64 	%rd468, %rd467;
	@%p92 bra 	$L__BB9_203;
	setp.gt.f32 	%p93, %f281, %f178;
	mov.f32 	%f282, %f178;
	mov.u64 	%rd468, %rd203;
	@%p93 bra 	$L__BB9_203;
	setp.lt.s64 	%p94, %rd467, %rd203;
	selp.f32 	%f282, %f281, %f178, %p94;
	min.s64 	%rd468, %rd467, %rd203;
$L__BB9_203:
	mov.b32 	%r128, %f282;
	mov.b32 	%r144, 4;
	mov.b32 	%r145, 31;
	mov.b32 	%r146, -1;
	// begin inline asm
	shfl.sync.down.b32 %r127, %r128, %r144, %r145, %r146;
	// end inline asm
	mov.b32 	%f181, %r127;
	// begin inline asm
	shfl.sync.down.b32 %r132, %r133, %r144, %r145, %r146;
	// end inline asm
	mov.b64 	{%r138, %r143}, %rd468;
	// begin inline asm
	shfl.sync.down.b32 %r137, %r138, %r144, %r145, %r146;
	// end inline asm
	// begin inline asm
	shfl.sync.down.b32 %r142, %r143, %r144, %r145, %r146;
	// end inline asm
	mov.b64 	%rd206, {%r137, %r142};
	setp.gt.s32 	%p95, %r86, 27;
	setp.lt.f32 	%p96, %f282, %f181;
	or.pred  	%p97, %p95, %p96;
	mov.f32 	%f283, %f282;
	mov.u64 	%rd469, %rd468;
	@%p97 bra 	$L__BB9_206;
	setp.gt.f32 	%p98, %f282, %f181;
	mov.f32 	%f283, %f181;
	mov.u64 	%rd469, %rd206;
	@%p98 bra 	$L__BB9_206;
	setp.lt.s64 	%p99, %rd468, %rd206;
	selp.f32 	%f283, %f282, %f181, %p99;
	min.s64 	%rd469, %rd468, %rd206;
$L__BB9_206:
	mov.b32 	%r148, %f283;
	mov.b32 	%r164, 8;
	mov.b32 	%r165, 31;
	mov.b32 	%r166, -1;
	// begin inline asm
	shfl.sync.down.b32 %r147, %r148, %r164, %r165, %r166;
	// end inline asm
	mov.b32 	%f184, %r147;
	// begin inline asm
	shfl.sync.down.b32 %r152, %r153, %r164, %r165, %r166;
	// end inline asm
	mov.b64 	{%r158, %r163}, %rd469;
	// begin inline asm
	shfl.sync.down.b32 %r157, %r158, %r164, %r165, %r166;
	// end inline asm
	// begin inline asm
	shfl.sync.down.b32 %r162, %r163, %r164, %r165, %r166;
	// end inline asm
	mov.b64 	%rd209, {%r157, %r162};
	setp.gt.s32 	%p100, %r86, 23;
	setp.lt.f32 	%p101, %f283, %f184;
	or.pred  	%p102, %p100, %p101;
	mov.f32 	%f284, %f283;
	mov.u64 	%rd470, %rd469;
	@%p102 bra 	$L__BB9_209;
	setp.gt.f32 	%p103, %f283, %f184;
	mov.f32 	%f284, %f184;
	mov.u64 	%rd470, %rd209;
	@%p103 bra 	$L__BB9_209;
	setp.lt.s64 	%p104, %rd469, %rd209;
	selp.f32 	%f284, %f283, %f184, %p104;
	min.s64 	%rd470, %rd469, %rd209;
$L__BB9_209:
	mov.b32 	%r168, %f284;
	mov.b32 	%r184, 16;
	mov.b32 	%r185, 31;
	mov.b32 	%r186, -1;
	// begin inline asm
	shfl.sync.down.b32 %r167, %r168, %r184, %r185, %r186;
	// end inline asm
	mov.b32 	%f187, %r167;
	// begin inline asm
	shfl.sync.down.b32 %r172, %r173, %r184, %r185, %r186;
	// end inline asm
	mov.b64 	{%r178, %r183}, %rd470;
	// begin inline asm
	shfl.sync.down.b32 %r177, %r178, %r184, %r185, %r186;
	// end inline asm
	// begin inline asm
	shfl.sync.down.b32 %r182, %r183, %r184, %r185, %r186;
	// end inline asm
	mov.b64 	%rd212, {%r177, %r182};
	setp.gt.s32 	%p105, %r86, 15;
	setp.lt.f32 	%p106, %f284, %f187;
	or.pred  	%p107, %p105, %p106;
	mov.f32 	%f292, %f284;
	mov.u64 	%rd478, %rd470;
	@%p107 bra 	$L__BB9_212;
	setp.gt.f32 	%p108, %f284, %f187;
	mov.f32 	%f292, %f187;
	mov.u64 	%rd478, %rd212;
	@%p108 bra 	$L__BB9_212;
	setp.lt.s64 	%p109, %rd470, %rd212;
	selp.f32 	%f292, %f284, %f187, %p109;
	min.s64 	%rd478, %rd470, %rd212;
$L__BB9_212:
	setp.ne.s32 	%p110, %r86, 0;
	@%p110 bra 	$L__BB9_214;
	shr.u32 	%r187, %r16, 1;
	and.b32  	%r188, %r187, 496;
	mov.u32 	%r189, _ZN6thrust24THRUST_300001_SM_1000_NS8cuda_cub4core6detail5shmemE;
	add.s32 	%r190, %r189, %r188;
	st.shared.f32 	[%r190+8], %f292;
	st.shared.u64 	[%r190+16], %rd478;
$L__BB9_214:
	bar.sync 	0;
	setp.ne.s32 	%p111, %r16, 0;
	@%p111 bra 	$L__BB9_236;
	ld.shared.f32 	%f190, [_ZN6thrust24THRUST_300001_SM_1000_NS8cuda_cub4core6detail5shmemE+24];
	ld.shared.u64 	%rd215, [_ZN6thrust24THRUST_300001_SM_1000_NS8cuda_cub4core6detail5shmemE+32];
	setp.lt.f32 	%p112, %f292, %f190;
	mov.f32 	%f286, %f292;
	mov.u64 	%rd472, %rd478;
	@%p112 bra 	$L__BB9_218;
	setp.lt.f32 	%p113, %f190, %f292;
	mov.f32 	%f286, %f190;
	mov.u64 	%rd472, %rd215;
	@%p113 bra 	$L__BB9_218;
	setp.lt.s64 	%p114, %rd478, %rd215;
	selp.f32 	%f286, %f292, %f190, %p114;
	min.s64 	%rd472, %rd478, %rd215;
$L__BB9_218:
	ld.shared.f32 	%f193, [_ZN6thrust24THRUST_300001_SM_1000_NS8cuda_cub4core6detail5shmemE+40];
	ld.shared.u64 	%rd218, [_ZN6thrust24THRUST_300001_SM_1000_NS8cuda_cub4core6detail5shmemE+48];
	setp.lt.f32 	%p115, %f286, %f193;
	mov.f32 	%f287, %f286;
	mov.u64 	%rd473, %rd472;
	@%p115 bra 	$L__BB9_221;
	setp.lt.f32 	%p116, %f193, %f286;
	mov.f32 	%f287, %f193;
	mov.u64 	%rd473, %rd218;
	@%p116 bra 	$L__BB9_221;
	setp.lt.s64 	%p117, %rd472, %rd218;
	selp.f32 	%f287, %f286, %f193, %p117;
	min.s64 	%rd473, %rd472, %rd218;
$L__BB9_221:
	ld.shared.f32 	%f196, [_ZN6thrust24THRUST_300001_SM_1000_NS8cuda_cub4core6detail5shmemE+56];
	ld.shared.u64 	%rd221, [_ZN6thrust24THRUST_300001_SM_1000_NS8cuda_cub4core6detail5shmemE+64];
	setp.lt.f32 	%p118, %f287, %f196;
	mov.f32 	%f288, %f287;
	mov.u64 	%rd474, %rd473;
	@%p118 bra 	$L__BB9_224;
	setp.lt.f32 	%p119, %f196, %f287;
	mov.f32 	%f288, %f196;
	mov.u64 	%rd474, %rd221;
	@%p119 bra 	$L__BB9_224;
	setp.lt.s64 	%p120, %rd473, %rd221;
	selp.f32 	%f288, %f287, %f196, %p120;
	min.s64 	%rd474, %rd473, %rd221;
$L__BB9_224:
	ld.shared.f32 	%f199, [_ZN6thrust24THRUST_300001_SM_1000_NS8cuda_cub4core6detail5shmemE+72];
	ld.shared.u64 	%rd224, [_ZN6thrust24THRUST_300001_SM_1000_NS8cuda_cub4core6detail5shmemE+80];
	setp.lt.f32 	%p121, %f288, %f199;
	mov.f32 	%f289, %f288;
	mov.u64 	%rd475, %rd474;
	@%p121 bra 	$L__BB9_227;
	setp.lt.f32 	%p122, %f199, %f288;
	mov.f32 	%f289, %f199;
	mov.u64 	%rd475, %rd224;
	@%p122 bra 	$L__BB9_227;
	setp.lt.s64 	%p123, %rd474, %rd224;
	selp.f32 	%f289, %f288, %f199, %p123;
	min.s64 	%rd475, %rd474, %rd224;
$L__BB9_227:
	ld.shared.f32 	%f202, [_ZN6thrust24THRUST_300001_SM_1000_NS8cuda_cub4core6detail5shmemE+88];
	ld.shared.u64 	%rd227, [_ZN6thrust24THRUST_300001_SM_1000_NS8cuda_cub4core6detail5shmemE+96];
	setp.lt.f32 	%p124, %f289, %f202;
	mov.f32 	%f290, %f289;
	mov.u64 	%rd476, %rd475;
	@%p124 bra 	$L__BB9_230;
	setp.lt.f32 	%p125, %f202, %f289;
	mov.f32 	%f290, %f202;
	mov.u64 	%rd476, %rd227;
	@%p125 bra 	$L__BB9_230;
	setp.lt.s64 	%p126, %rd475, %rd227;
	selp.f32 	%f290, %f289, %f202, %p126;
	min.s64 	%rd476, %rd475, %rd227;
$L__BB9_230:
	ld.shared.f32 	%f205, [_ZN6thrust24THRUST_300001_SM_1000_NS8cuda_cub4core6detail5shmemE+104];
	ld.shared.u64 	%rd230, [_ZN6thrust24THRUST_300001_SM_1000_NS8cuda_cub4core6detail5shmemE+112];
	setp.lt.f32 	%p127, %f290, %f205;
	mov.f32 	%f291, %f290;
	mov.u64 	%rd477, %rd476;
	@%p127 bra 	$L__BB9_233;
	setp.lt.f32 	%p128, %f205, %f290;
	mov.f32 	%f291, %f205;
	mov.u64 	%rd477, %rd230;
	@%p128 bra 	$L__BB9_233;
	setp.lt.s64 	%p129, %rd476, %rd230;
	selp.f32 	%f291, %f290, %f205, %p129;
	min.s64 	%rd477, %rd476, %rd230;
$L__BB9_233:
	ld.shared.f32 	%f208, [_ZN6thrust24THRUST_300001_SM_1000_NS8cuda_cub4core6detail5shmemE+120];
	ld.shared.u64 	%rd233, [_ZN6thrust24THRUST_300001_SM_1000_NS8cuda_cub4core6detail5shmemE+128];
	setp.lt.f32 	%p130, %f291, %f208;
	mov.f32 	%f292, %f291;
	mov.u64 	%rd478, %rd477;
	@%p130 bra 	$L__BB9_236;
	setp.lt.f32 	%p131, %f208, %f291;
	mov.f32 	%f292, %f208;
	mov.u64 	%rd478, %rd233;
	@%p131 bra 	$L__BB9_236;
	setp.lt.s64 	%p132, %rd477, %rd233;
	selp.f32 	%f292, %f291, %f208, %p132;
	min.s64 	%rd478, %rd477, %rd233;
$L__BB9_236:
	mov.u32 	%r426, %tid.x;
	setp.ne.s32 	%p259, %r426, 0;
	@%p259 bra 	$L__BB9_238;
	ld.param.u64 	%rd391, [_ZN6thrust24THRUST_300001_SM_1000_NS8cuda_cub4core6detail13_kernel_agentINS1_8__reduce11ReduceAgentIPN4cuda3std3__45tupleIJflEEESC_SB_lNS1_9__extrema9arg_min_fIflNS9_4lessIfEEEEEEJSC_SC_iSH_EEEvDpT0__param_1];
	cvta.to.global.u64 	%rd390, %rd391;
	st.global.f32 	[%rd390], %f292;
	st.global.u64 	[%rd390+8], %rd478;
$L__BB9_238:
	ret;

}
	// .globl	_ZN3cub18CUB_300001_SM_10006detail11EmptyKernelIvEEvv
.visible .entry _ZN3cub18CUB_300001_SM_10006detail11EmptyKernelIvEEvv()
{


	ret;

}
	// .globl	_ZN3cub18CUB_300001_SM_10006detail8for_each13static_kernelINS2_12policy_hub_t12policy_500_tEmN6thrust24THRUST_300001_SM_1000_NS8cuda_cub20__uninitialized_fill7functorINS7_10device_ptrIiEEiEEEEvT0_T1_
.visible .entry _ZN3cub18CUB_300001_SM_10006detail8for_each13static_kernelINS2_12policy_hub_t12policy_500_tEmN6thrust24THRUST_300001_SM_1000_NS8cuda_cub20__uninitialized_fill7functorINS7_10device_ptrIiEEiEEEEvT0_T1_(
	.param .u64 _ZN3cub18CUB_300001_SM_10006detail8for_each13static_kernelINS2_12policy_hub_t12policy_500_tEmN6thrust24THRUST_300001_SM_1000_NS8cuda_cub20__uninitialized_fill7functorINS7_10device_ptrIiEEiEEEEvT0_T1__param_0,
	.param .align 8 .b8 _ZN3cub18CUB_300001_SM_10006detail8for_each13static_kernelINS2_12policy_hub_t12policy_500_tEmN6thrust24THRUST_300001_SM_1000_NS8cuda_cub20__uninitialized_fill7functorINS7_10device_ptrIiEEiEEEEvT0_T1__param_1[16]
)
.maxntid 256
{
	.reg .pred 	%p<4>;
	.reg .b16 	%rs<5>;
	.reg .b32 	%r<12>;
	.reg .b64 	%rd<16>;

	ld.param.u32 	%r3, [_ZN3cub18CUB_300001_SM_10006detail8for_each13static_kernelINS2_12policy_hub_t12policy_500_tEmN6thrust24THRUST_300001_SM_1000_NS8cuda_cub20__uninitialized_fill7functorINS7_10device_ptrIiEEiEEEEvT0_T1__param_1+8];
	ld.param.u64 	%rd4, [_ZN3cub18CUB_300001_SM_10006detail8for_each13static_kernelINS2_12policy_hub_t12policy_500_tEmN6thrust24THRUST_300001_SM_1000_NS8cuda_cub20__uninitialized_fill7functorINS7_10device_ptrIiEEiEEEEvT0_T1__param_1];
	ld.param.u64 	%rd5, [_ZN3cub18CUB_300001_SM_10006detail8for_each13static_kernelINS2_12policy_hub_t12policy_500_tEmN6thrust24THRUST_300001_SM_1000_NS8cuda_cub20__uninitialized_fill7functorINS7_10device_ptrIiEEiEEEEvT0_T1__param_0];
	mov.u32 	%r9, %ctaid.x;
	mul.wide.u32 	%rd1, %r9, 512;
	sub.s64 	%rd2, %rd5, %rd1;
	setp.lt.u64 	%p1, %rd2, 512;
	@%p1 bra 	$L__BB11_2;
	mov.u32 	%r11, %tid.x;
	cvta.to.global.u64 	%rd11, %rd4;
	cvt.u64.u32 	%rd12, %r11;
	add.s64 	%rd13, %rd1, %rd12;
	shl.b64 	%rd14, %rd13, 2;
	add.s64 	%rd15, %rd11, %rd14;
	st.global.u32 	[%rd15], %r3;
	st.global.u32 	[%rd15+1024], %r3;
	bra.uni 	$L__BB11_6;
$L__BB11_2:
	cvta.to.global.u64 	%rd6, %rd4;
	mov.u32 	%r2, %tid.x;
	cvt.u64.u32 	%rd7, %r2;
	setp.le.u64 	%p2, %rd2, %rd7;
	add.s64 	%rd8, %rd1, %rd7;
	shl.b64 	%rd9, %rd8, 2;
	add.s64 	%rd3, %rd6, %rd9;
	@%p2 bra 	$L__BB11_4;
	st.global.u32 	[%rd3], %r3;
$L__BB11_4:
	add.s32 	%r10, %r2, 256;
	cvt.u64.u32 	%rd10, %r10;
	setp.le.u64 	%p3, %rd2, %rd10;
	@%p3 bra 	$L__BB11_6;
	st.global.u32 	[%rd3+1024], %r3;
$L__BB11_6:
	ret;

}
	// .globl	_ZN3cub18CUB_300001_SM_10006detail8for_each13static_kernelINS2_12policy_hub_t12policy_500_tEmN6thrust24THRUST_300001_SM_1000_NS8cuda_cub20__uninitialized_fill7functorINS7_10device_ptrIfEEfEEEEvT0_T1_
.visible .entry _ZN3cub18CUB_300001_SM_10006detail8for_each13static_kernelINS2_12policy_hub_t12policy_500_tEmN6thrust24THRUST_300001_SM_1000_NS8cuda_cub20__uninitialized_fill7functorINS7_10device_ptrIfEEfEEEEvT0_T1_(
	.param .u64 _ZN3cub18CUB_300001_SM_10006detail8for_each13static_kernelINS2_12policy_hub_t12policy_500_tEmN6thrust24THRUST_300001_SM_1000_NS8cuda_cub20__uninitialized_fill7functorINS7_10device_ptrIfEEfEEEEvT0_T1__param_0,
	.param .align 8 .b8 _ZN3cub18CUB_300001_SM_10006detail8for_each13static_kernelINS2_12policy_hub_t12policy_500_tEmN6thrust24THRUST_300001_SM_1000_NS8cuda_cub20__uninitialized_fill7functorINS7_10device_ptrIfEEfEEEEvT0_T1__param_1[16]
)
.maxntid 256
{
	.reg .pred 	%p<4>;
	.reg .b16 	%rs<5>;
	.reg .b32 	%r<10>;
	.reg .b32 	%f<3>;
	.reg .b64 	%rd<16>;

	ld.param.f32 	%f2, [_ZN3cub18CUB_300001_SM_10006detail8for_each13static_kernelINS2_12policy_hub_t12policy_500_tEmN6thrust24THRUST_300001_SM_1000_NS8cuda_cub20__uninitialized_fill7functorINS7_10device_ptrIfEEfEEEEvT0_T1__param_1+8];
	ld.param.u64 	%rd4, [_ZN3cub18CUB_300001_SM_10006detail8for_each13static_kernelINS2_12policy_hub_t12policy_500_tEmN6thrust24THRUST_300001_SM_1000_NS8cuda_cub20__uninitialized_fill7functorINS7_10device_ptrIfEEfEEEEvT0_T1__param_1];
	ld.param.u64 	%rd5, [_ZN3cub18CUB_300001_SM_10006detail8for_each13static_kernelINS2_12policy_hub_t12policy_500_tEmN6thrust24THRUST_300001_SM_1000_NS8cuda_cub20__uninitialized_fill7functorINS7_10device_ptrIfEEfEEEEvT0_T1__param_0];
	mov.u32 	%r7, %ctaid.x;
	mul.wide.u32 	%rd1, %r7, 512;
	sub.s64 	%rd2, %rd5, %rd1;
	setp.lt.u64 	%p1, %rd2, 512;
	@%p1 bra 	$L__BB12_2;
	mov.u32 	%r9, %tid.x;
	cvta.to.global.u64 	%rd11, %rd4;
	cvt.u64.u32 	%rd12, %r9;
	add.s64 	%rd13, %rd1, %rd12;
	shl.b64 	%rd14, %rd13, 2;
	add.s64 	%rd15, %rd11, %rd14;
	st.global.f32 	[%rd15], %f2;
	st.global.f32 	[%rd15+1024], %f2;
	bra.uni 	$L__BB12_6;
$L__BB12_2:
	cvta.to.global.u64 	%rd6, %rd4;
	mov.u32 	%r1, %tid.x;
	cvt.u64.u32 	%rd7, %r1;
	setp.le.u64 	%p2, %rd2, %rd7;
	add.s64 	%rd8, %rd1, %rd7;
	shl.b64 	%rd9, %rd8, 2;
	add.s64 	%rd3, %rd6, %rd9;
	@%p2 bra 	$L__BB12_4;
	st.global.f32 	[%rd3], %f2;
$L__BB12_4:
	add.s32 	%r8, %r1, 256;
	cvt.u64.u32 	%rd10, %r8;
	setp.le.u64 	%p3, %rd2, %rd10;
	@%p3 bra 	$L__BB12_6;
	st.global.f32 	[%rd3+1024], %f2;
$L__BB12_6:
	ret;

}
	// .globl	_ZN3cub18CUB_300001_SM_10006detail8for_each13static_kernelINS2_12policy_hub_t12policy_500_tElN6thrust24THRUST_300001_SM_1000_NS8cuda_cub10__tabulate7functorINS7_6detail15normal_iteratorINS7_10device_ptrIiEEEENS7_6system6detail7generic6detail22compute_sequence_valueIivEElEEEEvT0_T1_
.visible .entry _ZN3cub18CUB_300001_SM_10006detail8for_each13static_kernelINS2_12policy_hub_t12policy_500_tElN6thrust24THRUST_300001_SM_1000_NS8cuda_cub10__tabulate7functorINS7_6detail15normal_iteratorINS7_10device_ptrIiEEEENS7_6system6detail7generic6detail22compute_sequence_valueIivEElEEEEvT0_T1_(
	.param .u64 _ZN3cub18CUB_300001_SM_10006detail8for_each13static_kernelINS2_12policy_hub_t12policy_500_tElN6thrust24THRUST_300001_SM_1000_NS8cuda_cub10__tabulate7functorINS7_6detail15normal_iteratorINS7_10device_ptrIiEEEENS7_6system6detail7generic6detail22compute_sequence_valueIivEElEEEEvT0_T1__param_0,
	.param .align 8 .b8 _ZN3cub18CUB_300001_SM_10006detail8for_each13static_kernelINS2_12policy_hub_t12policy_500_tElN6thrust24THRUST_300001_SM_1000_NS8cuda_cub10__tabulate7functorINS7_6detail15normal_iteratorINS7_10device_ptrIiEEEENS7_6system6detail7generic6detail22compute_sequence_valueIivEElEEEEvT0_T1__param_1[16]
)
.maxntid 256
{
	.reg .pred 	%p<4>;
	.reg .b32 	%r<18>;
	.reg .b64 	%rd<20>;

	ld.param.u64 	%rd7, [_ZN3cub18CUB_300001_SM_10006detail8for_each13static_kernelINS2_12policy_hub_t12policy_500_tElN6thrust24THRUST_300001_SM_1000_NS8cuda_cub10__tabulate7functorINS7_6detail15normal_iteratorINS7_10device_ptrIiEEEENS7_6system6detail7generic6detail22compute_sequence_valueIivEElEEEEvT0_T1__param_1];
	ld.param.u64 	%rd8, [_ZN3cub18CUB_300001_SM_10006detail8for_each13static_kernelINS2_12policy_hub_t12policy_500_tElN6thrust24THRUST_300001_SM_1000_NS8cuda_cub10__tabulate7functorINS7_6detail15normal_iteratorINS7_10device_ptrIiEEEENS7_6system6detail7generic6detail22compute_sequence_valueIivEElEEEEvT0_T1__param_0];
	ld.param.v2.u32 	{%r3, %r4}, [_ZN3cub18CUB_300001_SM_10006detail8for_each13static_kernelINS2_12policy_hub_t12policy_500_tElN6thrust24THRUST_300001_SM_1000_NS8cuda_cub10__tabulate7functorINS7_6detail15normal_iteratorINS7_10device_ptrIiEEEENS7_6system6detail7generic6detail22compute_sequence_valueIivEElEEEEvT0_T1__param_1+8];
	mov.u32 	%r5, %ctaid.x;
	mul.wide.u32 	%rd1, %r5, 512;
	sub.s64 	%rd2, %rd8, %rd1;
	setp.lt.s64 	%p1, %rd2, 512;
	@%p1 bra 	$L__BB13_2;
	mov.u32 	%r13, %tid.x;
	cvta.to.global.u64 	%rd15, %rd7;
	cvt.u64.u32 	%rd16, %r13;
	add.s64 	%rd17, %rd1, %rd16;
	cvt.u32.u64 	%r14, %rd17;
	mad.lo.s32 	%r15, %r4, %r14, %r3;
	shl.b64 	%rd18, %rd17, 2;
	add.s64 	%rd19, %rd15, %rd18;
	st.global.u32 	[%rd19], %r15;
	add.s32 	%r16, %r14, 256;
	mad.lo.s32 	%r17, %r4, %r16, %r3;
	st.global.u32 	[%rd19+1024], %r17;
	bra.uni 	$L__BB13_6;
$L__BB13_2:
	cvta.to.global.u64 	%rd3, %rd7;
	mov.u32 	%r6, %tid.x;
	cvt.s64.s32 	%rd4, %rd2;
	cvt.u64.u32 	%rd5, %r6;
	setp.le.s64 	%p2, %rd4, %rd5;
	@%p2 bra 	$L__BB13_4;
	add.s64 	%rd9, %rd1, %rd5;
	cvt.u32.u64 	%r7, %rd9;
	mad.lo.s32 	%r8, %r4, %r7, %r3;
	shl.b64 	%rd10, %rd9, 2;
	add.s64 	%rd11, %rd3, %rd10;
	st.global.u32 	[%rd11], %r8;
$L__BB13_4:
	cvt.u32.u64 	%r9, %rd5;
	add.s32 	%r10, %r9, 256;
	cvt.u64.u32 	%rd6, %r10;
	setp.le.s64 	%p3, %rd4, %rd6;
	@%p3 bra 	$L__BB13_6;
	add.s64 	%rd12, %rd1, %rd6;
	shl.b64 	%rd13, %rd12, 2;
	cvt.u32.u64 	%r11, %rd12;
	mad.lo.s32 	%r12, %r4, %r11, %r3;
	add.s64 	%rd14, %rd13, %rd3;
	st.global.u32 	[%rd14], %r12;
$L__BB13_6:
	ret;

}
	// .globl	_ZN3cub18CUB_300001_SM_10006detail9transform16transform_kernelINS2_10policy_hubILb1EN4cuda3std3__45tupleIJN6thrust24THRUST_300001_SM_1000_NS6detail15normal_iteratorINSA_10device_ptrIfEEEENSC_INSD_IiEEEEEEEE10policy1000Ei13calculate_errSF_JPfPiEEEvT0_iT1_T2_DpNS2_10kernel_argIT3_EE
.visible .entry _ZN3cub18CUB_300001_SM_10006detail9transform16transform_kernelINS2_10policy_hubILb1EN4cuda3std3__45tupleIJN6thrust24THRUST_300001_SM_1000_NS6detail15normal_iteratorINSA_10device_ptrIfEEEENSC_INSD_IiEEEEEEEE10policy1000Ei13calculate_errSF_JPfPiEEEvT0_iT1_T2_DpNS2_10kernel_argIT3_EE(
	.param .u32 _ZN3cub18CUB_300001_SM_10006detail9transform16transform_kernelINS2_10policy_hubILb1EN4cuda3std3__45tupleIJN6thrust24THRUST_300001_SM_1000_NS6detail15normal_iteratorINSA_10device_ptrIfEEEENSC_INSD_IiEEEEEEEE10policy1000Ei13calculate_errSF_JPfPiEEEvT0_iT1_T2_DpNS2_10kernel_argIT3_EE_param_0,
	.param .u32 _ZN3cub18CUB_300001_SM_10006detail9transform16transform_kernelINS2_10policy_hubILb1EN4cuda3std3__45tupleIJN6thrust24THRUST_300001_SM_1000_NS6detail15normal_iteratorINSA_10device_ptrIfEEEENSC_INSD_IiEEEEEEEE10policy1000Ei13calculate_errSF_JPfPiEEEvT0_iT1_T2_DpNS2_10kernel_argIT3_EE_param_1,
	.param .align 4 .b8 _ZN3cub18CUB_300001_SM_10006detail9transform16transform_kernelINS2_10policy_hubILb1EN4cuda3std3__45tupleIJN6thrust24THRUST_300001_SM_1000_NS6detail15normal_iteratorINSA_10device_ptrIfEEEENSC_INSD_IiEEEEEEEE10policy1000Ei13calculate_errSF_JPfPiEEEvT0_iT1_T2_DpNS2_10kernel_argIT3_EE_param_2[12],
	.param .align 8 .b8 _ZN3cub18CUB_300001_SM_10006detail9transform16transform_kernelINS2_10policy_hubILb1EN4cuda3std3__45tupleIJN6thrust24THRUST_300001_SM_1000_NS6detail15normal_iteratorINSA_10device_ptrIfEEEENSC_INSD_IiEEEEEEEE10policy1000Ei13calculate_errSF_JPfPiEEEvT0_iT1_T2_DpNS2_10kernel_argIT3_EE_param_3[8],
	.param .align 8 .b8 _ZN3cub18CUB_300001_SM_10006detail9transform16transform_kernelINS2_10policy_hubILb1EN4cuda3std3__45tupleIJN6thrust24THRUST_300001_SM_1000_NS6detail15normal_iteratorINSA_10device_ptrIfEEEENSC_INSD_IiEEEEEEEE10policy1000Ei13calculate_errSF_JPfPiEEEvT0_iT1_T2_DpNS2_10kernel_argIT3_EE_param_4[16],
	.param .align 8 .b8 _ZN3cub18CUB_300001_SM_10006detail9transform16transform_kernelINS2_10policy_hubILb1EN4cuda3std3__45tupleIJN6thrust24THRUST_300001_SM_1000_NS6detail15normal_iteratorINSA_10device_ptrIfEEEENSC_INSD_IiEEEEEEEE10policy1000Ei13calculate_errSF_JPfPiEEEvT0_iT1_T2_DpNS2_10kernel_argIT3_EE_param_5[16]
)
.maxntid 128
{
	.reg .pred 	%p<28>;
	.reg .b32 	%r<90>;
	.reg .b32 	%f<229>;
	.reg .b64 	%rd<91>;

	ld.param.f32 	%f8, [_ZN3cub18CUB_300001_SM_10006detail9transform16transform_kernelINS2_10policy_hubILb1EN4cuda3std3__45tupleIJN6thrust24THRUST_300001_SM_1000_NS6detail15normal_iteratorINSA_10device_ptrIfEEEENSC_INSD_IiEEEEEEEE10policy1000Ei13calculate_errSF_JPfPiEEEvT0_iT1_T2_DpNS2_10kernel_argIT3_EE_param_2+8];
	ld.param.f32 	%f7, [_ZN3cub18CUB_300001_SM_10006detail9transform16transform_kernelINS2_10policy_hubILb1EN4cuda3std3__45tupleIJN6thrust24THRUST_300001_SM_1000_NS6detail15normal_iteratorINSA_10device_ptrIfEEEENSC_INSD_IiEEEEEEEE10policy1000Ei13calculate_errSF_JPfPiEEEvT0_iT1_T2_DpNS2_10kernel_argIT3_EE_param_2+4];
	ld.param.f32 	%f6, [_ZN3cub18CUB_300001_SM_10006detail9transform16transform_kernelINS2_10policy_hubILb1EN4cuda3std3__45tupleIJN6thrust24THRUST_300001_SM_1000_NS6detail15normal_iteratorINSA_10device_ptrIfEEEENSC_INSD_IiEEEEEEEE10policy1000Ei13calculate_errSF_JPfPiEEEvT0_iT1_T2_DpNS2_10kernel_argIT3_EE_param_2];
	ld.param.u32 	%r41, [_ZN3cub18CUB_300001_SM_10006detail9transform16transform_kernelINS2_10policy_hubILb1EN4cuda3std3__45tupleIJN6thrust24THRUST_300001_SM_1000_NS6detail15normal_iteratorINSA_10device_ptrIfEEEENSC_INSD_IiEEEEEEEE10policy1000Ei13calculate_errSF_JPfPiEEEvT0_iT1_T2_DpNS2_10kernel_argIT3_EE_param_0];
	ld.param.u64 	%rd24, [_ZN3cub18CUB_300001_SM_10006detail9transform16transform_kernelINS2_10policy_hubILb1EN4cuda3std3__45tupleIJN6thrust24THRUST_300001_SM_1000_NS6detail15normal_iteratorINSA_10device_ptrIfEEEENSC_INSD_IiEEEEEEEE10policy1000Ei13calculate_errSF_JPfPiEEEvT0_iT1_T2_DpNS2_10kernel_argIT3_EE_param_5];
	ld.param.u64 	%rd22, [_ZN3cub18CUB_300001_SM_10006detail9transform16transform_kernelINS2_10policy_hubILb1EN4cuda3std3__45tupleIJN6thrust24THRUST_300001_SM_1000_NS6detail15normal_iteratorINSA_10device_ptrIfEEEENSC_INSD_IiEEEEEEEE10policy1000Ei13calculate_errSF_JPfPiEEEvT0_iT1_T2_DpNS2_10kernel_argIT3_EE_param_4];
	ld.param.u64 	%rd26, [_ZN3cub18CUB_300001_SM_10006detail9transform16transform_kernelINS2_10policy_hubILb1EN4cuda3std3__45tupleIJN6thrust24THRUST_300001_SM_1000_NS6detail15normal_iteratorINSA_10device_ptrIfEEEENSC_INSD_IiEEEEEEEE10policy1000Ei13calculate_errSF_JPfPiEEEvT0_iT1_T2_DpNS2_10kernel_argIT3_EE_param_3];
	ld.param.u32 	%r40, [_ZN3cub18CUB_300001_SM_10006detail9transform16transform_kernelINS2_10policy_hubILb1EN4cuda3std3__45tupleIJN6thrust24THRUST_300001_SM_1000_NS6detail15normal_iteratorINSA_10device_ptrIfEEEENSC_INSD_IiEEEEEEEE10policy1000Ei13calculate_errSF_JPfPiEEEvT0_iT1_T2_DpNS2_10kernel_argIT3_EE_param_1];
	cvta.to.global.u64 	%rd1, %rd26;
	cvta.to.global.u64 	%rd2, %rd22;
	cvta.to.global.u64 	%rd3, %rd24;
	shl.b32 	%r1, %r40, 7;
	mov.u32 	%r42, %ctaid.x;
	mul.lo.s32 	%r2, %r1, %r42;
	sub.s32 	%r3, %r41, %r2;
	min.s32 	%r4, %r1, %r3;
	shl.b32 	%r5, %r4, 2;
	mov.u32 	%r6, %tid.x;
	shl.b32 	%r81, %r6, 7;
	setp.ge.s32 	%p1, %r81, %r5;
	@%p1 bra 	$L__BB14_5;
	mul.wide.u32 	%rd4, %r6, 128;
	add.s64 	%rd27, %rd2, %rd4;
	mul.wide.s32 	%rd5, %r2, 4;
	add.s64 	%rd88, %rd27, %rd5;
	mov.u32 	%r80, %r81;
$L__BB14_2:
	.pragma "nounroll";
	// begin inline asm
	prefetch.global.L2 [%rd88];
	// end inline asm
	add.s32 	%r80, %r80, 16384;
	add.s64 	%rd88, %rd88, 16384;
	setp.lt.s32 	%p2, %r80, %r5;
	@%p2 bra 	$L__BB14_2;
	add.s64 	%rd29, %rd3, %rd4;
	add.s64 	%rd89, %rd29, %rd5;
$L__BB14_4:
	.pragma "nounroll";
	// begin inline asm
	prefetch.global.L2 [%rd89];
	// end inline asm
	add.s32 	%r81, %r81, 16384;
	add.s64 	%rd89, %rd89, 16384;
	setp.lt.s32 	%p3, %r81, %r5;
	@%p3 bra 	$L__BB14_4;
$L__BB14_5:
	mul.wide.s32 	%rd90, %r2, 4;
	add.s64 	%rd12, %rd2, %rd90;
	add.s64 	%rd13, %rd3, %rd90;
	add.s64 	%rd14, %rd1, %rd90;
	setp.gt.s32 	%p4, %r1, %r3;
	@%p4 bra 	$L__BB14_18;
	setp.lt.s32 	%p5, %r40, 1;
	@%p5 bra 	$L__BB14_40;
	setp.lt.u32 	%p6, %r40, 8;
	mov.b32 	%r88, 0;
	@%p6 bra 	$L__BB14_10;
	and.b32  	%r44, %r40, 2147483640;
	neg.s32 	%r83, %r44;
	mul.wide.u32 	%rd32, %r6, 4;
	add.s64 	%rd15, %rd1, %rd32;
	cvta.to.global.u64 	%rd33, %rd24;
	cvta.to.global.u64 	%rd34, %rd22;
	add.s64 	%rd35, %rd90, 1536;
	add.s64 	%rd17, %rd34, %rd35;
	add.s32 	%r82, %r6, 128;
	add.s64 	%rd18, %rd33, %rd35;
	add.s64 	%rd19, %rd1, %rd35;
$L__BB14_9:
	.pragma "nounroll";
	and.b32  	%r88, %r40, 2147483640;
	mul.wide.s32 	%rd36, %r82, 4;
	add.s64 	%rd37, %rd17, %rd36;
	add.s64 	%rd38, %rd18, %rd36;
	add.s64 	%rd39, %rd19, %rd36;
	cvta.to.global.u64 	%rd40, %rd22;
	mul.wide.u32 	%rd41, %r6, 4;
	add.s64 	%rd42, %rd40, %rd41;
	add.s64 	%rd43, %rd42, %rd90;
	cvta.to.global.u64 	%rd44, %rd24;
	add.s64 	%rd45, %rd44, %rd41;
	add.s64 	%rd46, %rd45, %rd90;
	ld.global.u32 	%r45, [%rd46];
	cvt.rn.f32.s32 	%f9, %r45;
	ld.global.f32 	%f10, [%rd43];
	mul.f32 	%f11, %f10, %f10;
	div.rn.f32 	%f12, %f11, %f9;
	sub.f32 	%f13, %f8, %f12;
	sub.f32 	%f14, %f7, %f10;
	mul.f32 	%f15, %f14, %f14;
	sub.f32 	%f16, %f6, %f9;
	div.rn.f32 	%f17, %f15, %f16;
	sub.f32 	%f18, %f13, %f17;
	add.s64 	%rd47, %rd15, %rd90;
	st.global.f32 	[%rd47], %f18;
	ld.global.u32 	%r46, [%rd38+-1536];
	cvt.rn.f32.s32 	%f19, %r46;
	ld.global.f32 	%f20, [%rd37+-1536];
	mul.f32 	%f21, %f20, %f20;
	div.rn.f32 	%f22, %f21, %f19;
	sub.f32 	%f23, %f8, %f22;
	sub.f32 	%f24, %f7, %f20;
	mul.f32 	%f25, %f24, %f24;
	sub.f32 	%f26, %f6, %f19;
	div.rn.f32 	%f27, %f25, %f26;
	sub.f32 	%f28, %f23, %f27;
	st.global.f32 	[%rd39+-1536], %f28;
	ld.global.u32 	%r47, [%rd38+-1024];
	cvt.rn.f32.s32 	%f29, %r47;
	ld.global.f32 	%f30, [%rd37+-1024];
	mul.f32 	%f31, %f30, %f30;
	div.rn.f32 	%f32, %f31, %f29;
	sub.f32 	%f33, %f8, %f32;
	sub.f32 	%f34, %f7, %f30;
	mul.f32 	%f35, %f34, %f34;
	sub.f32 	%f36, %f6, %f29;
	div.rn.f32 	%f37, %f35, %f36;
	sub.f32 	%f38, %f33, %f37;
	st.global.f32 	[%rd39+-1024], %f38;
	ld.global.u32 	%r48, [%rd38+-512];
	cvt.rn.f32.s32 	%f39, %r48;
	ld.global.f32 	%f40, [%rd37+-512];
	mul.f32 	%f41, %f40, %f40;
	div.rn.f32 	%f42, %f41, %f39;
	sub.f32 	%f43, %f8, %f42;
	sub.f32 	%f44, %f7, %f40;
	mul.f32 	%f45, %f44, %f44;
	sub.f32 	%f46, %f6, %f39;
	div.rn.f32 	%f47, %f45, %f46;
	sub.f32 	%f48, %f43, %f47;
	st.global.f32 	[%rd39+-512], %f48;
	ld.global.u32 	%r49, [%rd38];
	cvt.rn.f32.s32 	%f49, %r49;
	ld.global.f32 	%f50, [%rd37];
	mul.f32 	%f51, %f50, %f50;
	div.rn.f32 	%f52, %f51, %f49;
	sub.f32 	%f53, %f8, %f52;
	sub.f32 	%f54, %f7, %f50;
	mul.f32 	%f55, %f54, %f54;
	sub.f32 	%f56, %f6, %f49;
	div.rn.f32 	%f57, %f55, %f56;
	sub.f32 	%f58, %f53, %f57;
	st.global.f32 	[%rd39], %f58;
	ld.global.u32 	%r50, [%rd38+512];
	cvt.rn.f32.s32 	%f59, %r50;
	ld.global.f32 	%f60, [%rd37+512];
	mul.f32 	%f61, %f60, %f60;
	div.rn.f32 	%f62, %f61, %f59;
	sub.f32 	%f63, %f8, %f62;
	sub.f32 	%f64, %f7, %f60;
	mul.f32 	%f65, %f64, %f64;
	sub.f32 	%f66, %f6, %f59;
	div.rn.f32 	%f67, %f65, %f66;
	sub.f32 	%f68, %f63, %f67;
	st.global.f32 	[%rd39+512], %f68;
	ld.global.u32 	%r51, [%rd38+1024];
	cvt.rn.f32.s32 	%f69, %r51;
	ld.global.f32 	%f70, [%rd37+1024];
	mul.f32 	%f71, %f70, %f70;
	div.rn.f32 	%f72, %f71, %f69;
	sub.f32 	%f73, %f8, %f72;
	sub.f32 	%f74, %f7, %f70;
	mul.f32 	%f75, %f74, %f74;
	sub.f32 	%f76, %f6, %f69;
	div.rn.f32 	%f77, %f75, %f76;
	sub.f32 	%f78, %f73, %f77;
	st.global.f32 	[%rd39+1024], %f78;
	ld.global.u32 	%r52, [%rd38+1536];
	cvt.rn.f32.s32 	%f79, %r52;
	ld.global.f32 	%f80, [%rd37+1536];
	mul.f32 	%f81, %f80, %f80;
	div.rn.f32 	%f82, %f81, %f79;
	sub.f32 	%f83, %f8, %f82;
	sub.f32 	%f84, %f7, %f80;
	mul.f32 	%f85, %f84, %f84;
	sub.f32 	%f86, %f6, %f79;
	div.rn.f32 	%f87, %f85, %f86;
	sub.f32 	%f88, %f83, %f87;
	st.global.f32 	[%rd39+1536], %f88;
	add.s32 	%r83, %r83, 8;
	add.s64 	%rd90, %rd90, 4096;
	add.s32 	%r82, %r82, 1024;
	setp.eq.s32 	%p7, %r83, 0;
	@%p7 bra 	$L__BB14_10;
	bra.uni 	$L__BB14_9;
$L__BB14_10:
	and.b32  	%r34, %r40, 7;
	setp.eq.s32 	%p8, %r34, 0;
	@%p8 bra 	$L__BB14_40;
	and.b32  	%r35, %r40, 3;
	setp.lt.u32 	%p9, %r34, 4;
	@%p9 bra 	$L__BB14_13;
	shl.b32 	%r53, %r88, 7;
	add.s32 	%r54, %r53, %r6;
	mul.wide.s32 	%rd48, %r54, 4;
	add.s64 	%rd49, %rd12, %rd48;
	add.s64 	%rd50, %rd13, %rd48;
	ld.global.u32 	%r55, [%rd50];
	cvt.rn.f32.s32 	%f89, %r55;
	ld.global.f32 	%f90, [%rd49];
	mul.f32 	%f91, %f90, %f90;
	div.rn.f32 	%f92, %f91, %f89;
	sub.f32 	%f93, %f8, %f92;
	sub.f32 	%f94, %f7, %f90;
	mul.f32 	%f95, %f94, %f94;
	sub.f32 	%f96, %f6, %f89;
	div.rn.f32 	%f97, %f95, %f96;
	sub.f32 	%f98, %f93, %f97;
	add.s64 	%rd51, %rd14, %rd48;
	st.global.f32 	[%rd51], %f98;
	ld.global.u32 	%r56, [%rd50+512];
	cvt.rn.f32.s32 	%f99, %r56;
	ld.global.f32 	%f100, [%rd49+512];
	mul.f32 	%f101, %f100, %f100;
	div.rn.f32 	%f102, %f101, %f99;
	sub.f32 	%f103, %f8, %f102;
	sub.f32 	%f104, %f7, %f100;
	mul.f32 	%f105, %f104, %f104;
	sub.f32 	%f106, %f6, %f99;
	div.rn.f32 	%f107, %f105, %f106;
	sub.f32 	%f108, %f103, %f107;
	st.global.f32 	[%rd51+512], %f108;
	ld.global.u32 	%r57, [%rd50+1024];
	cvt.rn.f32.s32 	%f109, %r57;
	ld.global.f32 	%f110, [%rd49+1024];
	mul.f32 	%f111, %f110, %f110;
	div.rn.f32 	%f112, %f111, %f109;
	sub.f32 	%f113, %f8, %f112;
	sub.f32 	%f114, %f7, %f110;
	mul.f32 	%f115, %f114, %f114;
	sub.f32 	%f116, %f6, %f109;
	div.rn.f32 	%f117, %f115, %f116;
	sub.f32 	%f118, %f113, %f117;
	st.global.f32 	[%rd51+1024], %f118;
	ld.global.u32 	%r58, [%rd50+1536];
	cvt.rn.f32.s32 	%f119, %r58;
	ld.global.f32 	%f120, [%rd49+1536];
	mul.f32 	%f121, %f120, %f120;
	div.rn.f32 	%f122, %f121, %f119;
	sub.f32 	%f123, %f8, %f122;
	sub.f32 	%f124, %f7, %f120;
	mul.f32 	%f125, %f124, %f124;
	sub.f32 	%f126, %f6, %f119;
	div.rn.f32 	%f127, %f125, %f126;
	sub.f32 	%f128, %f123, %f127;
	st.global.f32 	[%rd51+1536], %f128;
	add.s32 	%r88, %r88, 4;
$L__BB14_13:
	setp.eq.s32 	%p10, %r35, 0;
	@%p10 bra 	$L__BB14_40;
	setp.eq.s32 	%p11, %r35, 1;
	@%p11 bra 	$L__BB14_16;
	shl.b32 	%r59, %r88, 7;
	add.s32 	%r60, %r59, %r6;
	mul.wide.s32 	%rd52, %r60, 4;
	add.s64 	%rd53, %rd12, %rd52;
	add.s64 	%rd54, %rd13, %rd52;
	ld.global.u32 	%r61, [%rd54];
	cvt.rn.f32.s32 	%f129, %r61;
	ld.global.f32 	%f130, [%rd53];
	mul.f32 	%f131, %f130, %f130;
	div.rn.f32 	%f132, %f131, %f129;
	sub.f32 	%f133, %f8, %f132;
	sub.f32 	%f134, %f7, %f130;
	mul.f32 	%f135, %f134, %f134;
	sub.f32 	%f136, %f6, %f129;
	div.rn.f32 	%f137, %f135, %f136;
	sub.f32 	%f138, %f133, %f137;
	add.s64 	%rd55, %rd14, %rd52;
	st.global.f32 	[%rd55], %f138;
	ld.global.u32 	%r62, [%rd54+512];
	cvt.rn.f32.s32 	%f139, %r62;
	ld.global.f32 	%f140, [%rd53+512];
	mul.f32 	%f141, %f140, %f140;
	div.rn.f32 	%f142, %f141, %f139;
	sub.f32 	%f143, %f8, %f142;
	sub.f32 	%f144, %f7, %f140;
	mul.f32 	%f145, %f144, %f144;
	sub.f32 	%f146, %f6, %f139;
	div.rn.f32 	%f147, %f145, %f146;
	sub.f32 	%f148, %f143, %f147;
	st.global.f32 	[%rd55+512], %f148;
	add.s32 	%r88, %r88, 2;
$L__BB14_16:
	and.b32  	%r63, %r40, 1;
	setp.eq.b32 	%p12, %r63, 1;
	not.pred 	%p13, %p12;
	@%p13 bra 	$L__BB14_40;
	shl.b32 	%r64, %r88, 7;
	add.s32 	%r65, %r64, %r6;
	mul.wide.s32 	%rd56, %r65, 4;
	add.s64 	%rd57, %rd12, %rd56;
	add.s64 	%rd58, %rd13, %rd56;
	ld.global.u32 	%r66, [%rd58];
	cvt.rn.f32.s32 	%f149, %r66;
	ld.global.f32 	%f150, [%rd57];
	mul.f32 	%f151, %f150, %f150;
	div.rn.f32 	%f152, %f151, %f149;
	sub.f32 	%f153, %f8, %f152;
	sub.f32 	%f154, %f7, %f150;
	mul.f32 	%f155, %f154, %f154;
	sub.f32 	%f156, %f6, %f149;
	div.rn.f32 	%f157, %f155, %f156;
	sub.f32 	%f158, %f153, %f157;
	add.s64 	%rd59, %rd14, %rd56;
	st.global.f32 	[%rd59], %f158;
	bra.uni 	$L__BB14_40;
$L__BB14_18:
	setp.lt.s32 	%p14, %r40, 1;
	@%p14 bra 	$L__BB14_40;
	and.b32  	%r14, %r40, 3;
	setp.lt.u32 	%p15, %r40, 4;
	mov.b32 	%r85, 0;
	@%p15 bra 	$L__BB14_30;
	and.b32  	%r85, %r40, 2147483644;
	mov.b32 	%r84, 0;
$L__BB14_21:
	.pragma "nounroll";
	shl.b32 	%r69, %r84, 7;
	add.s32 	%r22, %r69, %r6;
	setp.ge.s32 	%p16, %r22, %r4;
	@%p16 bra 	$L__BB14_23;
	mul.wide.s32 	%rd60, %r22, 4;
	add.s64 	%rd61, %rd12, %rd60;
	add.s64 	%rd62, %rd13, %rd60;
	ld.global.u32 	%r70, [%rd62];
	cvt.rn.f32.s32 	%f159, %r70;
	ld.global.f32 	%f160, [%rd61];
	mul.f32 	%f161, %f160, %f160;
	div.rn.f32 	%f162, %f161, %f159;
	sub.f32 	%f163, %f8, %f162;
	sub.f32 	%f164, %f7, %f160;
	mul.f32 	%f165, %f164, %f164;
	sub.f32 	%f166, %f6, %f159;
	div.rn.f32 	%f167, %f165, %f166;
	sub.f32 	%f168, %f163, %f167;
	add.s64 	%rd63, %rd14, %rd60;
	st.global.f32 	[%rd63], %f168;
$L__BB14_23:
	add.s32 	%r23, %r22, 128;
	setp.ge.s32 	%p17, %r23, %r4;
	@%p17 bra 	$L__BB14_25;
	mul.wide.s32 	%rd64, %r23, 4;
	add.s64 	%rd65, %rd12, %rd64;
	add.s64 	%rd66, %rd13, %rd64;
	ld.global.u32 	%r71, [%rd66];
	cvt.rn.f32.s32 	%f169, %r71;
	ld.global.f32 	%f170, [%rd65];
	mul.f32 	%f171, %f170, %f170;
	div.rn.f32 	%f172, %f171, %f169;
	sub.f32 	%f173, %f8, %f172;
	sub.f32 	%f174, %f7, %f170;
	mul.f32 	%f175, %f174, %f174;
	sub.f32 	%f176, %f6, %f169;
	div.rn.f32 	%f177, %f175, %f176;
	sub.f32 	%f178, %f173, %f177;
	add.s64 	%rd67, %rd14, %rd64;
	st.global.f32 	[%rd67], %f178;
$L__BB14_25:
	add.s32 	%r24, %r22, 256;
	setp.ge.s32 	%p18, %r24, %r4;
	@%p18 bra 	$L__BB14_27;
	mul.wide.s32 	%rd68, %r24, 4;
	add.s64 	%rd69, %rd12, %rd68;
	add.s64 	%rd70, %rd13, %rd68;
	ld.global.u32 	%r72, [%rd70];
	cvt.rn.f32.s32 	%f179, %r72;
	ld.global.f32 	%f180, [%rd69];
	mul.f32 	%f181, %f180, %f180;
	div.rn.f32 	%f182, %f181, %f179;
	sub.f32 	%f183, %f8, %f182;
	sub.f32 	%f184, %f7, %f180;
	mul.f32 	%f185, %f184, %f184;
	sub.f32 	%f186, %f6, %f179;
	div.rn.f32 	%f187, %f185, %f186;
	sub.f32 	%f188, %f183, %f187;
	add.s64 	%rd71, %rd14, %rd68;
	st.global.f32 	[%rd71], %f188;
$L__BB14_27:
	add.s32 	%r25, %r22, 384;
	setp.ge.s32 	%p19, %r25, %r4;
	@%p19 bra 	$L__BB14_29;
	mul.wide.s32 	%rd72, %r25, 4;
	add.s64 	%rd73, %rd12, %rd72;
	add.s64 	%rd74, %rd13, %rd72;
	ld.global.u32 	%r73, [%rd74];
	cvt.rn.f32.s32 	%f189, %r73;
	ld.global.f32 	%f190, [%rd73];
	mul.f32 	%f191, %f190, %f190;
	div.rn.f32 	%f192, %f191, %f189;
	sub.f32 	%f193, %f8, %f192;
	sub.f32 	%f194, %f7, %f190;
	mul.f32 	%f195, %f194, %f194;
	sub.f32 	%f196, %f6, %f189;
	div.rn.f32 	%f197, %f195, %f196;
	sub.f32 	%f198, %f193, %f197;
	add.s64 	%rd75, %rd14, %rd72;
	st.global.f32 	[%rd75], %f198;
$L__BB14_29:
	add.s32 	%r84, %r84, 4;
	setp.ne.s32 	%p20, %r84, %r85;
	@%p20 bra 	$L__BB14_21;
$L__BB14_30:
	setp.eq.s32 	%p21, %r14, 0;
	@%p21 bra 	$L__BB14_40;
	setp.eq.s32 	%p22, %r14, 1;
	@%p22 bra 	$L__BB14_37;
	shl.b32 	%r74, %r85, 7;
	add.s32 	%r28, %r74, %r6;
	setp.ge.s32 	%p23, %r28, %r4;
	@%p23 bra 	$L__BB14_34;
	mul.wide.s32 	%rd76, %r28, 4;
	add.s64 	%rd77, %rd12, %rd76;
	add.s64 	%rd78, %rd13, %rd76;
	ld.global.u32 	%r75, [%rd78];
	cvt.rn.f32.s32 	%f199, %r75;
	ld.global.f32 	%f200, [%rd77];
	mul.f32 	%f201, %f200, %f200;
	div.rn.f32 	%f202, %f201, %f199;
	sub.f32 	%f203, %f8, %f202;
	sub.f32 	%f204, %f7, %f200;
	mul.f32 	%f205, %f204, %f204;
	sub.f32 	%f206, %f6, %f199;
	div.rn.f32 	%f207, %f205, %f206;
	sub.f32 	%f208, %f203, %f207;
	add.s64 	%rd79, %rd14, %rd76;
	st.global.f32 	[%rd79], %f208;
$L__BB14_34:
	add.s32 	%r29, %r28, 128;
	setp.ge.s32 	%p24, %r29, %r4;
	@%p24 bra 	$L__BB14_36;
	mul.wide.s32 	%rd80, %r29, 4;
	add.s64 	%rd81, %rd12, %rd80;
	add.s64 	%rd82, %rd13, %rd80;
	ld.global.u32 	%r76, [%rd82];
	cvt.rn.f32.s32 	%f209, %r76;
	ld.global.f32 	%f210, [%rd81];
	mul.f32 	%f211, %f210, %f210;
	div.rn.f32 	%f212, %f211, %f209;
	sub.f32 	%f213, %f8, %f212;
	sub.f32 	%f214, %f7, %f210;
	mul.f32 	%f215, %f214, %f214;
	sub.f32 	%f216, %f6, %f209;
	div.rn.f32 	%f217, %f215, %f216;
	sub.f32 	%f218, %f213, %f217;
	add.s64 	%rd83, %rd14, %rd80;
	st.global.f32 	[%rd83], %f218;
$L__BB14_36:
	add.s32 	%r85, %r85, 2;
$L__BB14_37:
	and.b32  	%r77, %r40, 1;
	setp.eq.b32 	%p25, %r77, 1;
	not.pred 	%p26, %p25;
	@%p26 bra 	$L__BB14_40;
	shl.b32 	%r78, %r85, 7;
	add.s32 	%r32, %r78, %r6;
	setp.ge.s32 	%p27, %r32, %r4;
	@%p27 bra 	$L__BB14_40;
	mul.wide.s32 	%rd84, %r32, 4;
	add.s64 	%rd85, %rd12, %rd84;
	add.s64 	%rd86, %rd13, %rd84;
	ld.global.u32 	%r79, [%rd86];
	cvt.rn.f32.s32 	%f219, %r79;
	ld.global.f32 	%f220, [%rd85];
	mul.f32 	%f221, %f220, %f220;
	div.rn.f32 	%f222, %f221, %f219;
	sub.f32 	%f223, %f8, %f222;
	sub.f32 	%f224, %f7, %f220;
	mul.f32 	%f225, %f224, %f224;
	sub.f32 	%f226, %f6, %f219;
	div.rn.f32 	%f227, %f225, %f226;
	sub.f32 	%f228, %f223, %f227;
	add.s64 	%rd87, %rd14, %rd84;
	st.global.f32 	[%rd87], %f228;
$L__BB14_40:
	ret;

}
	// .globl	_ZN3cub18CUB_300001_SM_10006detail9transform16transform_kernelINS2_10policy_hubILb1EN4cuda3std3__45tupleIJN6thrust24THRUST_300001_SM_1000_NS6detail15normal_iteratorINSA_10device_ptrIfEEEENSC_INSD_IiEEEEEEEE10policy1000El13calculate_errSF_JPfPiEEEvT0_iT1_T2_DpNS2_10kernel_argIT3_EE
.visible .entry _ZN3cub18CUB_300001_SM_10006detail9transform16transform_kernelINS2_10policy_hubILb1EN4cuda3std3__45tupleIJN6thrust24THRUST_300001_SM_1000_NS6detail15normal_iteratorINSA_10device_ptrIfEEEENSC_INSD_IiEEEEEEEE10policy1000El13calculate_errSF_JPfPiEEEvT0_iT1_T2_DpNS2_10kernel_argIT3_EE(
	.param .u64 _ZN3cub18CUB_300001_SM_10006detail9transform16transform_kernelINS2_10policy_hubILb1EN4cuda3std3__45tupleIJN6thrust24THRUST_300001_SM_1000_NS6detail15normal_iteratorINSA_10device_ptrIfEEEENSC_INSD_IiEEEEEEEE10policy1000El13calculate_errSF_JPfPiEEEvT0_iT1_T2_DpNS2_10kernel_argIT3_EE_param_0,
	.param .u32 _ZN3cub18CUB_300001_SM_10006detail9transform16transform_kernelINS2_10policy_hubILb1EN4cuda3std3__45tupleIJN6thrust24THRUST_300001_SM_1000_NS6detail15normal_iteratorINSA_10device_ptrIfEEEENSC_INSD_IiEEEEEEEE10policy1000El13calculate_errSF_JPfPiEEEvT0_iT1_T2_DpNS2_10kernel_argIT3_EE_param_1,
	.param .align 4 .b8 _ZN3cub18CUB_300001_SM_10006detail9transform16transform_kernelINS2_10policy_hubILb1EN4cuda3std3__45tupleIJN6thrust24THRUST_300001_SM_1000_NS6detail15normal_iteratorINSA_10device_ptrIfEEEENSC_INSD_IiEEEEEEEE10policy1000El13calculate_errSF_JPfPiEEEvT0_iT1_T2_DpNS2_10kernel_argIT3_EE_param_2[12],
	.param .align 8 .b8 _ZN3cub18CUB_300001_SM_10006detail9transform16transform_kernelINS2_10policy_hubILb1EN4cuda3std3__45tupleIJN6thrust24THRUST_300001_SM_1000_NS6detail15normal_iteratorINSA_10device_ptrIfEEEENSC_INSD_IiEEEEEEEE10policy1000El13calculate_errSF_JPfPiEEEvT0_iT1_T2_DpNS2_10kernel_argIT3_EE_param_3[8],
	.param .align 8 .b8 _ZN3cub18CUB_300001_SM_10006detail9transform16transform_kernelINS2_10policy_hubILb1EN4cuda3std3__45tupleIJN6thrust24THRUST_300001_SM_1000_NS6detail15normal_iteratorINSA_10device_ptrIfEEEENSC_INSD_IiEEEEEEEE10policy1000El13calculate_errSF_JPfPiEEEvT0_iT1_T2_DpNS2_10kernel_argIT3_EE_param_4[16],
	.param .align 8 .b8 _ZN3cub18CUB_300001_SM_10006detail9transform16transform_kernelINS2_10policy_hubILb1EN4cuda3std3__45tupleIJN6thrust24THRUST_300001_SM_1000_NS6detail15normal_iteratorINSA_10device_ptrIfEEEENSC_INSD_IiEEEEEEEE10policy1000El13calculate_errSF_JPfPiEEEvT0_iT1_T2_DpNS2_10kernel_argIT3_EE_param_5[16]
)
.maxntid 128
{
	.reg .pred 	%p<28>;
	.reg .b32 	%r<87>;
	.reg .b32 	%f<229>;
	.reg .b64 	%rd<97>;

	ld.param.f32 	%f8, [_ZN3cub18CUB_300001_SM_10006detail9transform16transform_kernelINS2_10policy_hubILb1EN4cuda3std3__45tupleIJN6thrust24THRUST_300001_SM_1000_NS6detail15normal_iteratorINSA_10device_ptrIfEEEENSC_INSD_IiEEEEEEEE10policy1000El13calculate_errSF_JPfPiEEEvT0_iT1_T2_DpNS2_10kernel_argIT3_EE_param_2+8];
	ld.param.f32 	%f7, [_ZN3cub18CUB_300001_SM_10006detail9transform16transform_kernelINS2_10policy_hubILb1EN4cuda3std3__45tupleIJN6thrust24THRUST_300001_SM_1000_NS6detail15normal_iteratorINSA_10device_ptrIfEEEENSC_INSD_IiEEEEEEEE10policy1000El13calculate_errSF_JPfPiEEEvT0_iT1_T2_DpNS2_10kernel_argIT3_EE_param_2+4];
	ld.param.f32 	%f6, [_ZN3cub18CUB_300001_SM_10006detail9transform16transform_kernelINS2_10policy_hubILb1EN4cuda3std3__45tupleIJN6thrust24THRUST_300001_SM_1000_NS6detail15normal_iteratorINSA_10device_ptrIfEEEENSC_INSD_IiEEEEEEEE10policy1000El13calculate_errSF_JPfPiEEEvT0_iT1_T2_DpNS2_10kernel_argIT3_EE_param_2];
	ld.param.u64 	%rd27, [_ZN3cub18CUB_300001_SM_10006detail9transform16transform_kernelINS2_10policy_hubILb1EN4cuda3std3__45tupleIJN6thrust24THRUST_300001_SM_1000_NS6detail15normal_iteratorINSA_10device_ptrIfEEEENSC_INSD_IiEEEEEEEE10policy1000El13calculate_errSF_JPfPiEEEvT0_iT1_T2_DpNS2_10kernel_argIT3_EE_param_0];
	ld.param.u64 	%rd25, [_ZN3cub18CUB_300001_SM_10006detail9transform16transform_kernelINS2_10policy_hubILb1EN4cuda3std3__45tupleIJN6thrust24THRUST_300001_SM_1000_NS6detail15normal_iteratorINSA_10device_ptrIfEEEENSC_INSD_IiEEEEEEEE10policy1000El13calculate_errSF_JPfPiEEEvT0_iT1_T2_DpNS2_10kernel_argIT3_EE_param_5];
	ld.param.u64 	%rd23, [_ZN3cub18CUB_300001_SM_10006detail9transform16transform_kernelINS2_10policy_hubILb1EN4cuda3std3__45tupleIJN6thrust24THRUST_300001_SM_1000_NS6detail15normal_iteratorINSA_10device_ptrIfEEEENSC_INSD_IiEEEEEEEE10policy1000El13calculate_errSF_JPfPiEEEvT0_iT1_T2_DpNS2_10kernel_argIT3_EE_param_4];
	ld.param.u64 	%rd28, [_ZN3cub18CUB_300001_SM_10006detail9transform16transform_kernelINS2_10policy_hubILb1EN4cuda3std3__45tupleIJN6thrust24THRUST_300001_SM_1000_NS6detail15normal_iteratorINSA_10device_ptrIfEEEENSC_INSD_IiEEEEEEEE10policy1000El13calculate_errSF_JPfPiEEEvT0_iT1_T2_DpNS2_10kernel_argIT3_EE_param_3];
	ld.param.u32 	%r38, [_ZN3cub18CUB_300001_SM_10006detail9transform16transform_kernelINS2_10policy_hubILb1EN4cuda3std3__45tupleIJN6thrust24THRUST_300001_SM_1000_NS6detail15normal_iteratorINSA_10device_ptrIfEEEENSC_INSD_IiEEEEEEEE10policy1000El13calculate_errSF_JPfPiEEEvT0_iT1_T2_DpNS2_10kernel_argIT3_EE_param_1];
	cvta.to.global.u64 	%rd1, %rd28;
	cvta.to.global.u64 	%rd2, %rd23;
	cvta.to.global.u64 	%rd3, %rd25;
	shl.b32 	%r1, %r38, 7;
	mov.u32 	%r39, %ctaid.x;
	cvt.u64.u32 	%rd29, %r39;
	cvt.s64.s32 	%rd30, %r1;
	mul.lo.s64 	%rd4, %rd30, %rd29;
	sub.s64 	%rd31, %rd27, %rd4;
	min.s64 	%rd32, %rd31, %rd30;
	cvt.u32.u64 	%r2, %rd32;
	shl.b32 	%r3, %r2, 2;
	mov.u32 	%r4, %tid.x;
	shl.b32 	%r78, %r4, 7;
	setp.ge.s32 	%p1, %r78, %r3;
	@%p1 bra 	$L__BB15_5;
	shl.b64 	%rd5, %rd4, 2;
	add.s64 	%rd33, %rd2, %rd5;
	mul.wide.u32 	%rd6, %r4, 128;
	add.s64 	%rd94, %rd33, %rd6;
	mov.u32 	%r77, %r78;
$L__BB15_2:
	.pragma "nounroll";
	// begin inline asm
	prefetch.global.L2 [%rd94];
	// end inline asm
	add.s32 	%r77, %r77, 16384;
	add.s64 	%rd94, %rd94, 16384;
	setp.lt.s32 	%p2, %r77, %r3;
	@%p2 bra 	$L__BB15_2;
	add.s64 	%rd35, %rd3, %rd5;
	add.s64 	%rd95, %rd35, %rd6;
$L__BB15_4:
	.pragma "nounroll";
	// begin inline asm
	prefetch.global.L2 [%rd95];
	// end inline asm
	add.s32 	%r78, %r78, 16384;
	add.s64 	%rd95, %rd95, 16384;
	setp.lt.s32 	%p3, %r78, %r3;
	@%p3 bra 	$L__BB15_4;
$L__BB15_5:
	shl.b64 	%rd96, %rd4, 2;
	add.s64 	%rd13, %rd2, %rd96;
	add.s64 	%rd14, %rd3, %rd96;
	add.s64 	%rd15, %rd1, %rd96;
	setp.eq.s32 	%p4, %r1, %r2;
	@%p4 bra 	$L__BB15_28;
	setp.lt.s32 	%p5, %r38, 1;
	@%p5 bra 	$L__BB15_40;
	and.b32  	%r10, %r38, 3;
	setp.lt.u32 	%p6, %r38, 4;
	mov.b32 	%r85, 0;
	@%p6 bra 	$L__BB15_18;
	and.b32  	%r85, %r38, 2147483644;
	mov.b32 	%r81, 0;
$L__BB15_9:
	.pragma "nounroll";
	shl.b32 	%r42, %r81, 7;
	add.s32 	%r20, %r42, %r4;
	setp.ge.s32 	%p7, %r20, %r2;
	@%p7 bra 	$L__BB15_11;
	mul.wide.s32 	%rd38, %r20, 4;
	add.s64 	%rd39, %rd13, %rd38;
	add.s64 	%rd40, %rd14, %rd38;
	ld.global.u32 	%r43, [%rd40];
	cvt.rn.f32.s32 	%f9, %r43;
	ld.global.f32 	%f10, [%rd39];
	mul.f32 	%f11, %f10, %f10;
	div.rn.f32 	%f12, %f11, %f9;
	sub.f32 	%f13, %f8, %f12;
	sub.f32 	%f14, %f7, %f10;
	mul.f32 	%f15, %f14, %f14;
	sub.f32 	%f16, %f6, %f9;
	div.rn.f32 	%f17, %f15, %f16;
	sub.f32 	%f18, %f13, %f17;
	add.s64 	%rd41, %rd15, %rd38;
	st.global.f32 	[%rd41], %f18;
$L__BB15_11:
	add.s32 	%r21, %r20, 128;
	setp.ge.s32 	%p8, %r21, %r2;
	@%p8 bra 	$L__BB15_13;
	mul.wide.s32 	%rd42, %r21, 4;
	add.s64 	%rd43, %rd13, %rd42;
	add.s64 	%rd44, %rd14, %rd42;
	ld.global.u32 	%r44, [%rd44];
	cvt.rn.f32.s32 	%f19, %r44;
	ld.global.f32 	%f20, [%rd43];
	mul.f32 	%f21, %f20, %f20;
	div.rn.f32 	%f22, %f21, %f19;
	sub.f32 	%f23, %f8, %f22;
	sub.f32 	%f24, %f7, %f20;
	mul.f32 	%f25, %f24, %f24;
	sub.f32 	%f26, %f6, %f19;
	div.rn.f32 	%f27, %f25, %f26;
	sub.f32 	%f28, %f23, %f27;
	add.s64 	%rd45, %rd15, %rd42;
	st.global.f32 	[%rd45], %f28;
$L__BB15_13:
	add.s32 	%r22, %r20, 256;
	setp.ge.s32 	%p9, %r22, %r2;
	@%p9 bra 	$L__BB15_15;
	mul.wide.s32 	%rd46, %r22, 4;
	add.s64 	%rd47, %rd13, %rd46;
	add.s64 	%rd48, %rd14, %rd46;
	ld.global.u32 	%r45, [%rd48];
	cvt.rn.f32.s32 	%f29, %r45;
	ld.global.f32 	%f30, [%rd47];
	mul.f32 	%f31, %f30, %f30;
	div.rn.f32 	%f32, %f31, %f29;
	sub.f32 	%f33, %f8, %f32;
	sub.f32 	%f34, %f7, %f30;
	mul.f32 	%f35, %f34, %f34;
	sub.f32 	%f36, %f6, %f29;
	div.rn.f32 	%f37, %f35, %f36;
	sub.f32 	%f38, %f33, %f37;
	add.s64 	%rd49, %rd15, %rd46;
	st.global.f32 	[%rd49], %f38;
$L__BB15_15:
	add.s32 	%r23, %r20, 384;
	setp.ge.s32 	%p10, %r23, %r2;
	@%p10 bra 	$L__BB15_17;
	mul.wide.s32 	%rd50, %r23, 4;
	add.s64 	%rd51, %rd13, %rd50;
	add.s64 	%rd52, %rd14, %rd50;
	ld.global.u32 	%r46, [%rd52];
	cvt.rn.f32.s32 	%f39, %r46;
	ld.global.f32 	%f40, [%rd51];
	mul.f32 	%f41, %f40, %f40;
	div.rn.f32 	%f42, %f41, %f39;
	sub.f32 	%f43, %f8, %f42;
	sub.f32 	%f44, %f7, %f40;
	mul.f32 	%f45, %f44, %f44;
	sub.f32 	%f46, %f6, %f39;
	div.rn.f32 	%f47, %f45, %f46;
	sub.f32 	%f48, %f43, %f47;
	add.s64 	%rd53, %rd15, %rd50;
	st.global.f32 	[%rd53], %f48;
$L__BB15_17:
	add.s32 	%r81, %r81, 4;
	setp.eq.s32 	%p11, %r81, %r85;
	@%p11 bra 	$L__BB15_18;
	bra.uni 	$L__BB15_9;
$L__BB15_18:
	setp.eq.s32 	%p12, %r10, 0;
	@%p12 bra 	$L__BB15_40;
	setp.eq.s32 	%p13, %r10, 1;
	@%p13 bra 	$L__BB15_25;
	shl.b32 	%r47, %r85, 7;
	add.s32 	%r33, %r47, %r4;
	setp.ge.s32 	%p14, %r33, %r2;
	@%p14 bra 	$L__BB15_22;
	mul.wide.s32 	%rd54, %r33, 4;
	add.s64 	%rd55, %rd13, %rd54;
	add.s64 	%rd56, %rd14, %rd54;
	ld.global.u32 	%r48, [%rd56];
	cvt.rn.f32.s32 	%f49, %r48;
	ld.global.f32 	%f50, [%rd55];
	mul.f32 	%f51, %f50, %f50;
	div.rn.f32 	%f52, %f51, %f49;
	sub.f32 	%f53, %f8, %f52;
	sub.f32 	%f54, %f7, %f50;
	mul.f32 	%f55, %f54, %f54;
	sub.f32 	%f56, %f6, %f49;
	div.rn.f32 	%f57, %f55, %f56;
	sub.f32 	%f58, %f53, %f57;
	add.s64 	%rd57, %rd15, %rd54;
	st.global.f32 	[%rd57], %f58;
$L__BB15_22:
	add.s32 	%r34, %r33, 128;
	setp.ge.s32 	%p15, %r34, %r2;
	@%p15 bra 	$L__BB15_24;
	mul.wide.s32 	%rd58, %r34, 4;
	add.s64 	%rd59, %rd13, %rd58;
	add.s64 	%rd60, %rd14, %rd58;
	ld.global.u32 	%r49, [%rd60];
	cvt.rn.f32.s32 	%f59, %r49;
	ld.global.f32 	%f60, [%rd59];
	mul.f32 	%f61, %f60, %f60;
	div.rn.f32 	%f62, %f61, %f59;
	sub.f32 	%f63, %f8, %f62;
	sub.f32 	%f64, %f7, %f60;
	mul.f32 	%f65, %f64, %f64;
	sub.f32 	%f66, %f6, %f59;
	div.rn.f32 	%f67, %f65, %f66;
	sub.f32 	%f68, %f63, %f67;
	add.s64 	%rd61, %rd15, %rd58;
	st.global.f32 	[%rd61], %f68;
$L__BB15_24:
	add.s32 	%r85, %r85, 2;
$L__BB15_25:
	and.b32  	%r50, %r38, 1;
	setp.eq.b32 	%p16, %r50, 1;
	not.pred 	%p17, %p16;
	@%p17 bra 	$L__BB15_40;
	shl.b32 	%r51, %r85, 7;
	add.s32 	%r37, %r51, %r4;
	setp.ge.s32 	%p18, %r37, %r2;
	@%p18 bra 	$L__BB15_40;
	mul.wide.s32 	%rd62, %r37, 4;
	add.s64 	%rd63, %rd13, %rd62;
	add.s64 	%rd64, %rd14, %rd62;
	ld.global.u32 	%r52, [%rd64];
	cvt.rn.f32.s32 	%f69, %r52;
	ld.global.f32 	%f70, [%rd63];
	mul.f32 	%f71, %f70, %f70;
	div.rn.f32 	%f72, %f71, %f69;
	sub.f32 	%f73, %f8, %f72;
	sub.f32 	%f74, %f7, %f70;
	mul.f32 	%f75, %f74, %f74;
	sub.f32 	%f76, %f6, %f69;
	div.rn.f32 	%f77, %f75, %f76;
	sub.f32 	%f78, %f73, %f77;
	add.s64 	%rd65, %rd15, %rd62;
	st.global.f32 	[%rd65], %f78;
	bra.uni 	$L__BB15_40;
$L__BB15_28:
	setp.lt.s32 	%p19, %r38, 1;
	@%p19 bra 	$L__BB15_40;
	setp.lt.u32 	%p20, %r38, 8;
	mov.b32 	%r83, 0;
	@%p20 bra 	$L__BB15_32;
	and.b32  	%r83, %r38, 2147483640;
	neg.s32 	%r80, %r83;
	mul.wide.u32 	%rd66, %r4, 4;
	add.s64 	%rd16, %rd1, %rd66;
	cvta.to.global.u64 	%rd67, %rd25;
	cvta.to.global.u64 	%rd68, %rd23;
	add.s64 	%rd69, %rd96, 1536;
	add.s64 	%rd18, %rd68, %rd69;
	add.s32 	%r79, %r4, 128;
	add.s64 	%rd19, %rd67, %rd69;
	add.s64 	%rd20, %rd1, %rd69;
$L__BB15_31:
	.pragma "nounroll";
	mul.wide.s32 	%rd70, %r79, 4;
	add.s64 	%rd71, %rd18, %rd70;
	add.s64 	%rd72, %rd19, %rd70;
	add.s64 	%rd73, %rd20, %rd70;
	cvta.to.global.u64 	%rd74, %rd23;
	mul.wide.u32 	%rd75, %r4, 4;
	add.s64 	%rd76, %rd74, %rd75;
	add.s64 	%rd77, %rd76, %rd96;
	cvta.to.global.u64 	%rd78, %rd25;
	add.s64 	%rd79, %rd78, %rd75;
	add.s64 	%rd80, %rd79, %rd96;
	ld.global.u32 	%r55, [%rd80];
	cvt.rn.f32.s32 	%f79, %r55;
	ld.global.f32 	%f80, [%rd77];
	mul.f32 	%f81, %f80, %f80;
	div.rn.f32 	%f82, %f81, %f79;
	sub.f32 	%f83, %f8, %f82;
	sub.f32 	%f84, %f7, %f80;
	mul.f32 	%f85, %f84, %f84;
	sub.f32 	%f86, %f6, %f79;
	div.rn.f32 	%f87, %f85, %f86;
	sub.f32 	%f88, %f83, %f87;
	add.s64 	%rd81, %rd16, %rd96;
	st.global.f32 	[%rd81], %f88;
	ld.global.u32 	%r56, [%rd72+-1536];
	cvt.rn.f32.s32 	%f89, %r56;
	ld.global.f32 	%f90, [%rd71+-1536];
	mul.f32 	%f91, %f90, %f90;
	div.rn.f32 	%f92, %f91, %f89;
	sub.f32 	%f93, %f8, %f92;
	sub.f32 	%f94, %f7, %f90;
	mul.f32 	%f95, %f94, %f94;
	sub.f32 	%f96, %f6, %f89;
	div.rn.f32 	%f97, %f95, %f96;
	sub.f32 	%f98, %f93, %f97;
	st.global.f32 	[%rd73+-1536], %f98;
	ld.global.u32 	%r57, [%rd72+-1024];
	cvt.rn.f32.s32 	%f99, %r57;
	ld.global.f32 	%f100, [%rd71+-1024];
	mul.f32 	%f101, %f100, %f100;
	div.rn.f32 	%f102, %f101, %f99;
	sub.f32 	%f103, %f8, %f102;
	sub.f32 	%f104, %f7, %f100;
	mul.f32 	%f105, %f104, %f104;
	sub.f32 	%f106, %f6, %f99;
	div.rn.f32 	%f107, %f105, %f106;
	sub.f32 	%f108, %f103, %f107;
	st.global.f32 	[%rd73+-1024], %f108;
	ld.global.u32 	%r58, [%rd72+-512];
	cvt.rn.f32.s32 	%f109, %r58;
	ld.global.f32 	%f110, [%rd71+-512];
	mul.f32 	%f111, %f110, %f110;
	div.rn.f32 	%f112, %f111, %f109;
	sub.f32 	%f113, %f8, %f112;
	sub.f32 	%f114, %f7, %f110;
	mul.f32 	%f115, %f114, %f114;
	sub.f32 	%f116, %f6, %f109;
	div.rn.f32 	%f117, %f115, %f116;
	sub.f32 	%f118, %f113, %f117;
	st.global.f32 	[%rd73+-512], %f118;
	ld.global.u32 	%r59, [%rd72];
	cvt.rn.f32.s32 	%f119, %r59;
	ld.global.f32 	%f120, [%rd71];
	mul.f32 	%f121, %f120, %f120;
	div.rn.f32 	%f122, %f121, %f119;
	sub.f32 	%f123, %f8, %f122;
	sub.f32 	%f124, %f7, %f120;
	mul.f32 	%f125, %f124, %f124;
	sub.f32 	%f126, %f6, %f119;
	div.rn.f32 	%f127, %f125, %f126;
	sub.f32 	%f128, %f123, %f127;
	st.global.f32 	[%rd73], %f128;
	ld.global.u32 	%r60, [%rd72+512];
	cvt.rn.f32.s32 	%f129, %r60;
	ld.global.f32 	%f130, [%rd71+512];
	mul.f32 	%f131, %f130, %f130;
	div.rn.f32 	%f132, %f131, %f129;
	sub.f32 	%f133, %f8, %f132;
	sub.f32 	%f134, %f7, %f130;
	mul.f32 	%f135, %f134, %f134;
	sub.f32 	%f136, %f6, %f129;
	div.rn.f32 	%f137, %f135, %f136;
	sub.f32 	%f138, %f133, %f137;
	st.global.f32 	[%rd73+512], %f138;
	ld.global.u32 	%r61, [%rd72+1024];
	cvt.rn.f32.s32 	%f139, %r61;
	ld.global.f32 	%f140, [%rd71+1024];
	mul.f32 	%f141, %f140, %f140;
	div.rn.f32 	%f142, %f141, %f139;
	sub.f32 	%f143, %f8, %f142;
	sub.f32 	%f144, %f7, %f140;
	mul.f32 	%f145, %f144, %f144;
	sub.f32 	%f146, %f6, %f139;
	div.rn.f32 	%f147, %f145, %f146;
	sub.f32 	%f148, %f143, %f147;
	st.global.f32 	[%rd73+1024], %f148;
	ld.global.u32 	%r62, [%rd72+1536];
	cvt.rn.f32.s32 	%f149, %r62;
	ld.global.f32 	%f150, [%rd71+1536];
	mul.f32 	%f151, %f150, %f150;
	div.rn.f32 	%f152, %f151, %f149;
	sub.f32 	%f153, %f8, %f152;
	sub.f32 	%f154, %f7, %f150;
	mul.f32 	%f155, %f154, %f154;
	sub.f32 	%f156, %f6, %f149;
	div.rn.f32 	%f157, %f155, %f156;
	sub.f32 	%f158, %f153, %f157;
	st.global.f32 	[%rd73+1536], %f158;
	add.s32 	%r80, %r80, 8;
	add.s64 	%rd96, %rd96, 4096;
	add.s32 	%r79, %r79, 1024;
	setp.eq.s32 	%p21, %r80, 0;
	@%p21 bra 	$L__BB15_32;
	bra.uni 	$L__BB15_31;
$L__BB15_32:
	and.b32  	%r26, %r38, 7;
	setp.eq.s32 	%p22, %r26, 0;
	@%p22 bra 	$L__BB15_40;
	and.b32  	%r27, %r38, 3;
	setp.lt.u32 	%p23, %r26, 4;
	@%p23 bra 	$L__BB15_35;
	shl.b32 	%r63, %r83, 7;
	add.s32 	%r64, %r63, %r4;
	mul.wide.s32 	%rd82, %r64, 4;
	add.s64 	%rd83, %rd13, %rd82;
	add.s64 	%rd84, %rd14, %rd82;
	ld.global.u32 	%r65, [%rd84];
	cvt.rn.f32.s32 	%f159, %r65;
	ld.global.f32 	%f160, [%rd83];
	mul.f32 	%f161, %f160, %f160;
	div.rn.f32 	%f162, %f161, %f159;
	sub.f32 	%f163, %f8, %f162;
	sub.f32 	%f164, %f7, %f160;
	mul.f32 	%f165, %f164, %f164;
	sub.f32 	%f166, %f6, %f159;
	div.rn.f32 	%f167, %f165, %f166;
	sub.f32 	%f168, %f163, %f167;
	add.s64 	%rd85, %rd15, %rd82;
	st.global.f32 	[%rd85], %f168;
	ld.global.u32 	%r66, [%rd84+512];
	cvt.rn.f32.s32 	%f169, %r66;
	ld.global.f32 	%f170, [%rd83+512];
	mul.f32 	%f171, %f170, %f170;
	div.rn.f32 	%f172, %f171, %f169;
	sub.f32 	%f173, %f8, %f172;
	sub.f32 	%f174, %f7, %f170;
	mul.f32 	%f175, %f174, %f174;
	sub.f32 	%f176, %f6, %f169;
	div.rn.f32 	%f177, %f175, %f176;
	sub.f32 	%f178, %f173, %f177;
	st.global.f32 	[%rd85+512], %f178;
	ld.global.u32 	%r67, [%rd84+1024];
	cvt.rn.f32.s32 	%f179, %r67;
	ld.global.f32 	%f180, [%rd83+1024];
	mul.f32 	%f181, %f180, %f180;
	div.rn.f32 	%f182, %f181, %f179;
	sub.f32 	%f183, %f8, %f182;
	sub.f32 	%f184, %f7, %f180;
	mul.f32 	%f185, %f184, %f184;
	sub.f32 	%f186, %f6, %f179;
	div.rn.f32 	%f187, %f185, %f186;
	sub.f32 	%f188, %f183, %f187;
	st.global.f32 	[%rd85+1024], %f188;
	ld.global.u32 	%r68, [%rd84+1536];
	cvt.rn.f32.s32 	%f189, %r68;
	ld.global.f32 	%f190, [%rd83+1536];
	mul.f32 	%f191, %f190, %f190;
	div.rn.f32 	%f192, %f191, %f189;
	sub.f32 	%f193, %f8, %f192;
	sub.f32 	%f194, %f7, %f190;
	mul.f32 	%f195, %f194, %f194;
	sub.f32 	%f196, %f6, %f189;
	div.rn.f32 	%f197, %f195, %f196;
	sub.f32 	%f198, %f193, %f197;
	st.global.f32 	[%rd85+1536], %f198;
	add.s32 	%r83, %r83, 4;
$L__BB15_35:
	setp.eq.s32 	%p24, %r27, 0;
	@%p24 bra 	$L__BB15_40;
	setp.eq.s32 	%p25, %r27, 1;
	@%p25 bra 	$L__BB15_38;
	shl.b32 	%r69, %r83, 7;
	add.s32 	%r70, %r69, %r4;
	mul.wide.s32 	%rd86, %r70, 4;
	add.s64 	%rd87, %rd13, %rd86;
	add.s64 	%rd88, %rd14, %rd86;
	ld.global.u32 	%r71, [%rd88];
	cvt.rn.f32.s32 	%f199, %r71;
	ld.global.f32 	%f200, [%rd87];
	mul.f32 	%f201, %f200, %f200;
	div.rn.f32 	%f202, %f201, %f199;
	sub.f32 	%f203, %f8, %f202;
	sub.f32 	%f204, %f7, %f200;
	mul.f32 	%f205, %f204, %f204;
	sub.f32 	%f206, %f6, %f199;
	div.rn.f32 	%f207, %f205, %f206;
	sub.f32 	%f208, %f203, %f207;
	add.s64 	%rd89, %rd15, %rd86;
	st.global.f32 	[%rd89], %f208;
	ld.global.u32 	%r72, [%rd88+512];
	cvt.rn.f32.s32 	%f209, %r72;
	ld.global.f32 	%f210, [%rd87+512];
	mul.f32 	%f211, %f210, %f210;
	div.rn.f32 	%f212, %f211, %f209;
	sub.f32 	%f213, %f8, %f212;
	sub.f32 	%f214, %f7, %f210;
	mul.f32 	%f215, %f214, %f214;
	sub.f32 	%f216, %f6, %f209;
	div.rn.f32 	%f217, %f215, %f216;
	sub.f32 	%f218, %f213, %f217;
	st.global.f32 	[%rd89+512], %f218;
	add.s32 	%r83, %r83, 2;
$L__BB15_38:
	and.b32  	%r73, %r38, 1;
	setp.eq.b32 	%p26, %r73, 1;
	not.pred 	%p27, %p26;
	@%p27 bra 	$L__BB15_40;
	shl.b32 	%r74, %r83, 7;
	add.s32 	%r75, %r74, %r4;
	mul.wide.s32 	%rd90, %r75, 4;
	add.s64 	%rd91, %rd13, %rd90;
	add.s64 	%rd92, %rd14, %rd90;
	ld.global.u32 	%r76, [%rd92];
	cvt.rn.f32.s32 	%f219, %r76;
	ld.global.f32 	%f220, [%rd91];
	mul.f32 	%f221, %f220, %f220;
	div.rn.f32 	%f222, %f221, %f219;
	sub.f32 	%f223, %f8, %f222;
	sub.f32 	%f224, %f7, %f220;
	mul.f32 	%f225, %f224, %f224;
	sub.f32 	%f226, %f6, %f219;
	div.rn.f32 	%f227, %f225, %f226;
	sub.f32 	%f228, %f223, %f227;
	add.s64 	%rd93, %rd15, %rd90;
	st.global.f32 	[%rd93], %f228;
$L__BB15_40:
	ret;

}
	// .globl	_ZN3cub18CUB_300001_SM_10006detail4scan23DeviceCompactInitKernelINS0_13ScanTileStateIiLb1EEEPlEEvT_iT0_
.visible .entry _ZN3cub18CUB_300001_SM_10006detail4scan23DeviceCompactInitKernelINS0_13ScanTileStateIiLb1EEEPlEEvT_iT0_(
	.param .align 8 .b8 _ZN3cub18CUB_300001_SM_10006detail4scan23DeviceCompactInitKernelINS0_13ScanTileStateIiLb1EEEPlEEvT_iT0__param_0[8],
	.param .u32 _ZN3cub18CUB_300001_SM_10006detail4scan23DeviceCompactInitKernelINS0_13ScanTileStateIiLb1EEEPlEEvT_iT0__param_1,
	.param .u64 .ptr .align 1 _ZN3cub18CUB_300001_SM_10006detail4scan23DeviceCompactInitKernelINS0_13ScanTileStateIiLb1EEEPlEEvT_iT0__param_2
)
{
	.reg .pred 	%p<6>;
	.reg .b32 	%r<11>;
	.reg .b64 	%rd<10>;

	ld.param.u64 	%rd3, [_ZN3cub18CUB_300001_SM_10006detail4scan23DeviceCompactInitKernelINS0_13ScanTileStateIiLb1EEEPlEEvT_iT0__param_0];
	ld.param.u32 	%r4, [_ZN3cub18CUB_300001_SM_10006detail4scan23DeviceCompactInitKernelINS0_13ScanTileStateIiLb1EEEPlEEvT_iT0__param_1];
	ld.param.u64 	%rd2, [_ZN3cub18CUB_300001_SM_10006detail4scan23DeviceCompactInitKernelINS0_13ScanTileStateIiLb1EEEPlEEvT_iT0__param_2];
	cvta.to.global.u64 	%rd1, %rd3;
	mov.u32 	%r1, %ctaid.x;
	mov.u32 	%r5, %ntid.x;
	mov.u32 	%r2, %tid.x;
	mad.lo.s32 	%r3, %r1, %r5, %r2;
	setp.ge.s32 	%p1, %r3, %r4;
	@%p1 bra 	$L__BB16_2;
	mul.wide.s32 	%rd4, %r3, 8;
	add.s64 	%rd5, %rd1, %rd4;
	mov.b32 	%r6, 0;
	mov.b32 	%r7, 99;
	st.global.v2.u32 	[%rd5+256], {%r7, %r6};
$L__BB16_2:
	setp.ne.s32 	%p2, %r1, 0;
	setp.gt.u32 	%p3, %r2, 31;
	or.pred  	%p4, %p2, %p3;
	@%p4 bra 	$L__BB16_4;
	mul.wide.u32 	%rd6, %r2, 8;
	add.s64 	%rd7, %rd1, %rd6;
	mov.b32 	%r9, 0;
	st.global.v2.u32 	[%rd7], {%r9, %r9};
$L__BB16_4:
	or.b32  	%r10, %r1, %r2;
	setp.ne.s32 	%p5, %r10, 0;
	@%p5 bra 	$L__BB16_6;
	cvta.to.global.u64 	%rd8, %rd2;
	mov.b64 	%rd9, 0;
	st.global.u64 	[%rd8], %rd9;
$L__BB16_6:
	ret;

}
	// .globl	_ZN3cub18CUB_300001_SM_10006detail4scan20DeviceScanInitKernelINS0_13ScanTileStateIfLb1EEEEEvT_i
.visible .entry _ZN3cub18CUB_300001_SM_10006detail4scan20DeviceScanInitKernelINS0_13ScanTileStateIfLb1EEEEEvT_i(
	.param .align 8 .b8 _ZN3cub18CUB_300001_SM_10006detail4scan20DeviceScanInitKernelINS0_13ScanTileStateIfLb1EEEEEvT_i_param_0[8],
	.param .u32 _ZN3cub18CUB_300001_SM_10006detail4scan20DeviceScanInitKernelINS0_13ScanTileStateIfLb1EEEEEvT_i_param_1
)
{
	.reg .pred 	%p<5>;
	.reg .b32 	%r<10>;
	.reg .b64 	%rd<7>;

	ld.param.u64 	%rd2, [_ZN3cub18CUB_300001_SM_10006detail4scan20DeviceScanInitKernelINS0_13ScanTileStateIfLb1EEEEEvT_i_param_0];
	ld.param.u32 	%r4, [_ZN3cub18CUB_300001_SM_10006detail4scan20DeviceScanInitKernelINS0_13ScanTileStateIfLb1EEEEEvT_i_param_1];
	cvta.to.global.u64 	%rd1, %rd2;
	mov.u32 	%r1, %ctaid.x;
	mov.u32 	%r5, %ntid.x;
	mov.u32 	%r2, %tid.x;
	mad.lo.s32 	%r3, %r1, %r5, %r2;
	setp.ge.s32 	%p1, %r3, %r4;
	@%p1 bra 	$L__BB17_2;
	mul.wide.s32 	%rd3, %r3, 8;
	add.s64 	%rd4, %rd1, %rd3;
	mov.b32 	%r6, 0;
	mov.b32 	%r7, 99;
	st.global.v2.u32 	[%rd4+256], {%r7, %r6};
$L__BB17_2:
	setp.ne.s32 	%p2, %r1, 0;
	setp.gt.u32 	%p3, %r2, 31;
	or.pred  	%p4, %p2, %p3;
	@%p4 bra 	$L__BB17_4;
	mul.wide.u32 	%rd5, %r2, 8;
	add.s64 	%rd6, %rd1, %rd5;
	mov.b32 	%r9, 0;
	st.global.v2.u32 	[%rd6], {%r9, %r9};
$L__BB17_4:
	ret;

}
	// .globl	_ZN3cub18CUB_300001_SM_10006detail4scan16DeviceScanKernelINS2_10policy_hubIfffjN4cuda3std3__44plusIvEEE10Policy1000EN6thrust24THRUST_300001_SM_1000_NS6detail15normal_iteratorINSD_10device_ptrIfEEEESI_NS0_13ScanTileStateIfLb1EEES9_NS1_10InputValueIfPfEEjfLb0EfEEvT0_T1_T2_iT3_T4_T5_
.visible .entry _ZN3cub18CUB_300001_SM_10006detail4scan16DeviceScanKernelINS2_10policy_hubIfffjN4cuda3std3__44plusIvEEE10Policy1000EN6thrust24THRUST_300001_SM_1000_NS6detail15normal_iteratorINSD_10device_ptrIfEEEESI_NS0_13ScanTileStateIfLb1EEES9_NS1_10InputValueIfPfEEjfLb0EfEEvT0_T1_T2_iT3_T4_T5_(
	.param .align 8 .b8 _ZN3cub18CUB_300001_SM_10006detail4scan16DeviceScanKernelINS2_10policy_hubIfffjN4cuda3std3__44plusIvEEE10Policy1000EN6thrust24THRUST_300001_SM_1000_NS6detail15normal_iteratorINSD_10device_ptrIfEEEESI_NS0_13ScanTileStateIfLb1EEES9_NS1_10InputValueIfPfEEjfLb0EfEEvT0_T1_T2_iT3_T4_T5__param_0[8],
	.param .align 8 .b8 _ZN3cub18CUB_300001_SM_10006detail4scan16DeviceScanKernelINS2_10policy_hubIfffjN4cuda3std3__44plusIvEEE10Policy1000EN6thrust24THRUST_300001_SM_1000_NS6detail15normal_iteratorINSD_10device_ptrIfEEEESI_NS0_13ScanTileStateIfLb1EEES9_NS1_10InputValueIfPfEEjfLb0EfEEvT0_T1_T2_iT3_T4_T5__param_1[8],
	.param .align 8 .b8 _ZN3cub18CUB_300001_SM_10006detail4scan16DeviceScanKernelINS2_10policy_hubIfffjN4cuda3std3__44plusIvEEE10Policy1000EN6thrust24THRUST_300001_SM_1000_NS6detail15normal_iteratorINSD_10device_ptrIfEEEESI_NS0_13ScanTileStateIfLb1EEES9_NS1_10InputValueIfPfEEjfLb0EfEEvT0_T1_T2_iT3_T4_T5__param_2[8],
	.param .u32 _ZN3cub18CUB_300001_SM_10006detail4scan16DeviceScanKernelINS2_10policy_hubIfffjN4cuda3std3__44plusIvEEE10Policy1000EN6thrust24THRUST_300001_SM_1000_NS6detail15normal_iteratorINSD_10device_ptrIfEEEESI_NS0_13ScanTileStateIfLb1EEES9_NS1_10InputValueIfPfEEjfLb0EfEEvT0_T1_T2_iT3_T4_T5__param_3,
	.param .align 1 .b8 _ZN3cub18CUB_300001_SM_10006detail4scan16DeviceScanKernelINS2_10policy_hubIfffjN4cuda3std3__44plusIvEEE10Policy1000EN6thrust24THRUST_300001_SM_1000_NS6detail15normal_iteratorINSD_10device_ptrIfEEEESI_NS0_13ScanTileStateIfLb1EEES9_NS1_10InputValueIfPfEEjfLb0EfEEvT0_T1_T2_iT3_T4_T5__param_4[1],
	.param .align 8 .b8 _ZN3cub18CUB_300001_SM_10006detail4scan16DeviceScanKernelINS2_10policy_hubIfffjN4cuda3std3__44plusIvEEE10Policy1000EN6thrust24THRUST_300001_SM_1000_NS6detail15normal_iteratorINSD_10device_ptrIfEEEESI_NS0_13ScanTileStateIfLb1EEES9_NS1_10InputValueIfPfEEjfLb0EfEEvT0_T1_T2_iT3_T4_T5__param_5[16],
	.param .u32 _ZN3cub18CUB_300001_SM_10006detail4scan16DeviceScanKernelINS2_10policy_hubIfffjN4cuda3std3__44plusIvEEE10Policy1000EN6thrust24THRUST_300001_SM_1000_NS6detail15normal_iteratorINSD_10device_ptrIfEEEESI_NS0_13ScanTileStateIfLb1EEES9_NS1_10InputValueIfPfEEjfLb0EfEEvT0_T1_T2_iT3_T4_T5__param_6
)
.maxntid 384
{
	.reg .pred 	%p<160>;
	.reg .b16 	%rs<3>;
	.reg .b32 	%r<515>;
	.reg .b32 	%f<604>;
	.reg .b64 	%rd<58>;
	// demoted variable
	.shared .align 16 .b8 _ZZN3cub18CUB_300001_SM_10006detail4scan16DeviceScanKernelINS2_10policy_hubIfffjN4cuda3std3__44plusIvEEE10Policy1000EN6thrust24THRUST_300001_SM_1000_NS6detail15normal_iteratorINSD_10device_ptrIfEEEESI_NS0_13ScanTileStateIfLb1EEES9_NS1_10InputValueIfPfEEjfLb0EfEEvT0_T1_T2_iT3_T4_T5_E12temp_storage[33808];
	ld.param.u32 	%r100, [_ZN3cub18CUB_300001_SM_10006detail4scan16DeviceScanKernelINS2_10policy_hubIfffjN4cuda3std3__44plusIvEEE10Policy1000EN6thrust24THRUST_300001_SM_1000_NS6detail15normal_iteratorINSD_10device_ptrIfEEEESI_NS0_13ScanTileStateIfLb1EEES9_NS1_10InputValueIfPfEEjfLb0EfEEvT0_T1_T2_iT3_T4_T5__param_5];
	bfe.u32 	%r101, %r100, 0, 8;
	cvt.u16.u32 	%rs1, %r101;
	and.b16  	%rs2, %rs1, 255;
	ld.param.u64 	%rd1, [_ZN3cub18CUB_300001_SM_10006detail4scan16DeviceScanKernelINS2_10policy_hubIfffjN4cuda3std3__44plusIvEEE10Policy1000EN6thrust24THRUST_300001_SM_1000_NS6detail15normal_iteratorINSD_10device_ptrIfEEEESI_NS0_13ScanTileStateIfLb1EEES9_NS1_10InputValueIfPfEEjfLb0EfEEvT0_T1_T2_iT3_T4_T5__param_5+8];
	mov.b64 	{%r490, %r103}, %rd1;
	ld.param.u64 	%rd16, [_ZN3cub18CUB_300001_SM_10006detail4scan16DeviceScanKernelINS2_10policy_hubIfffjN4cuda3std3__44plusIvEEE10Policy1000EN6thrust24THRUST_300001_SM_1000_NS6detail15normal_iteratorINSD_10device_ptrIfEEEESI_NS0_13ScanTileStateIfLb1EEES9_NS1_10InputValueIfPfEEjfLb0EfEEvT0_T1_T2_iT3_T4_T5__param_2];
	ld.param.u64 	%rd15, [_ZN3cub18CUB_300001_SM_10006detail4scan16DeviceScanKernelINS2_10policy_hubIfffjN4cuda3std3__44plusIvEEE10Policy1000EN6thrust24THRUST_300001_SM_1000_NS6detail15normal_iteratorINSD_10device_ptrIfEEEESI_NS0_13ScanTileStateIfLb1EEES9_NS1_10InputValueIfPfEEjfLb0EfEEvT0_T1_T2_iT3_T4_T5__param_1];
	ld.param.u64 	%rd14, [_ZN3cub18CUB_300001_SM_10006detail4scan16DeviceScanKernelINS2_10policy_hubIfffjN4cuda3std3__44plusIvEEE10Policy1000EN6thrust24THRUST_300001_SM_1000_NS6detail15normal_iteratorINSD_10device_ptrIfEEEESI_NS0_13ScanTileStateIfLb1EEES9_NS1_10InputValueIfPfEEjfLb0EfEEvT0_T1_T2_iT3_T4_T5__param_0];
	ld.param.u32 	%r99, [_ZN3cub18CUB_300001_SM_10006detail4scan16DeviceScanKernelINS2_10policy_hubIfffjN4cuda3std3__44plusIvEEE10Policy1000EN6thrust24THRUST_300001_SM_1000_NS6detail15normal_iteratorINSD_10device_ptrIfEEEESI_NS0_13ScanTileStateIfLb1EEES9_NS1_10InputValueIfPfEEjfLb0EfEEvT0_T1_T2_iT3_T4_T5__param_6];
	mov.b32 	%f575, %r490;
	setp.eq.s16 	%p1, %rs2, 0;
	@%p1 bra 	$L__BB18_2;
	mov.b64 	%rd17, {%r490, %r103};
	ld.f32 	%f575, [%rd17];
$L__BB18_2:
	ld.param.u32 	%r488, [_ZN3cub18CUB_300001_SM_10006detail4scan16DeviceScanKernelINS2_10policy_hubIfffjN4cuda3std3__44plusIvEEE10Policy1000EN6thrust24THRUST_300001_SM_1000_NS6detail15normal_iteratorINSD_10device_ptrIfEEEESI_NS0_13ScanTileStateIfLb1EEES9_NS1_10InputValueIfPfEEjfLb0EfEEvT0_T1_T2_iT3_T4_T5__param_3];
	cvta.to.global.u64 	%rd3, %rd14;
	cvta.to.global.u64 	%rd4, %rd15;
	mov.u32 	%r107, %ctaid.x;
	add.s32 	%r491, %r488, %r107;
	mul.lo.s32 	%r2, %r491, 8448;
	sub.s32 	%r3, %r99, %r2;
	setp.lt.u32 	%p2, %r3, 8449;
	@%p2 bra 	$L__BB18_28;
	cvt.u64.u32 	%rd40, %r2;
	mov.u32 	%r4, %tid.x;
	and.b32  	%r342, %r4, 31;
	and.b32  	%r343, %r4, 992;
	mul.lo.s32 	%r344, %r343, 22;
	or.b32  	%r345, %r344, %r342;
	cvt.u64.u32 	%rd41, %r345;
	add.s64 	%rd5, %rd41, %rd40;
	shl.b64 	%rd42, %rd5, 2;
	add.s64 	%rd43, %rd3, %rd42;
	ld.global.f32 	%f335, [%rd43];
	ld.global.f32 	%f336, [%rd43+128];
	ld.global.f32 	%f337, [%rd43+256];
	ld.global.f32 	%f338, [%rd43+384];
	ld.global.f32 	%f339, [%rd43+512];
	ld.global.f32 	%f340, [%rd43+640];
	ld.global.f32 	%f341, [%rd43+768];
	ld.global.f32 	%f342, [%rd43+896];
	ld.global.f32 	%f343, [%rd43+1024];
	ld.global.f32 	%f344, [%rd43+1152];
	ld.global.f32 	%f345, [%rd43+1280];
	ld.global.f32 	%f346, [%rd43+1408];
	ld.global.f32 	%f347, [%rd43+1536];
	ld.global.f32 	%f348, [%rd43+1664];
	ld.global.f32 	%f349, [%rd43+1792];
	ld.global.f32 	%f350, [%rd43+1920];
	ld.global.f32 	%f351, [%rd43+2048];
	ld.global.f32 	%f352, [%rd43+2176];
	ld.global.f32 	%f353, [%rd43+2304];
	ld.global.f32 	%f354, [%rd43+2432];
	ld.global.f32 	%f355, [%rd43+2560];
	ld.global.f32 	%f356, [%rd43+2688];
	// begin inline asm
	mov.u32 %r341, %laneid;
	// end inline asm
	shr.u32 	%r6, %r4, 5;
	mad.lo.s32 	%r346, %r6, 704, %r341;
	shl.b32 	%r347, %r346, 2;
	mov.u32 	%r348, _ZZN3cub18CUB_300001_SM_10006detail4scan16DeviceScanKernelINS2_10policy_hubIfffjN4cuda3std3__44plusIvEEE10Policy1000EN6thrust24THRUST_300001_SM_1000_NS6detail15normal_iteratorINSD_10device_ptrIfEEEESI_NS0_13ScanTileStateIfLb1EEES9_NS1_10InputValueIfPfEEjfLb0EfEEvT0_T1_T2_iT3_T4_T5_E12temp_storage;
	add.s32 	%r7, %r348, %r347;
	st.shared.f32 	[%r7], %f335;
	st.shared.f32 	[%r7+128], %f336;
	st.shared.f32 	[%r7+256], %f337;
	st.shared.f32 	[%r7+384], %f338;
	st.shared.f32 	[%r7+512], %f339;
	st.shared.f32 	[%r7+640], %f340;
	st.shared.f32 	[%r7+768], %f341;
	st.shared.f32 	[%r7+896], %f342;
	st.shared.f32 	[%r7+1024], %f343;
	st.shared.f32 	[%r7+1152], %f344;
	st.shared.f32 	[%r7+1280], %f345;
	st.shared.f32 	[%r7+1408], %f346;
	st.shared.f32 	[%r7+1536], %f347;
	st.shared.f32 	[%r7+1664], %f348;
	st.shared.f32 	[%r7+1792], %f349;
	st.shared.f32 	[%r7+1920], %f350;
	st.shared.f32 	[%r7+2048], %f351;
	st.shared.f32 	[%r7+2176], %f352;
	st.shared.f32 	[%r7+2304], %f353;
	st.shared.f32 	[%r7+2432], %f354;
	st.shared.f32 	[%r7+2560], %f355;
	st.shared.f32 	[%r7+2688], %f356;
	bar.warp.sync 	-1;
	mad.lo.s32 	%r8, %r341, 84, %r7;
	ld.shared.v2.f32 	{%f4, %f5}, [%r8];
	ld.shared.v2.f32 	{%f6, %f7}, [%r8+8];
	ld.shared.v2.f32 	{%f8, %f9}, [%r8+16];
	ld.shared.v2.f32 	{%f10, %f11}, [%r8+24];
	ld.shared.v2.f32 	{%f12, %f13}, [%r8+32];
	ld.shared.v2.f32 	{%f14, %f15}, [%r8+40];
	ld.shared.v2.f32 	{%f16, %f17}, [%r8+48];
	ld.shared.v2.f32 	{%f18, %f19}, [%r8+56];
	ld.shared.v2.f32 	{%f20, %f21}, [%r8+64];
	ld.shared.v2.f32 	{%f22, %f23}, [%r8+72];
	ld.shared.v2.f32 	{%f24, %f25}, [%r8+80];
	bar.sync 	0;
	setp.ne.s32 	%p104, %r491, 0;
	@%p104 bra 	$L__BB18_8;
	add.f32 	%f475, %f4, %f5;
	add.f32 	%f476, %f6, %f7;
	add.f32 	%f477, %f8, %f9;
	add.f32 	%f478, %f10, %f11;
	add.f32 	%f479, %f12, %f13;
	add.f32 	%f480, %f14, %f15;
	add.f32 	%f481, %f16, %f17;
	add.f32 	%f482, %f18, %f19;
	add.f32 	%f483, %f20, %f21;
	add.f32 	%f484, %f22, %f23;
	add.f32 	%f485, %f24, %f25;
	add.f32 	%f486, %f475, %f476;
	add.f32 	%f487, %f477, %f478;
	add.f32 	%f488, %f479, %f480;
	add.f32 	%f489, %f481, %f482;
	add.f32 	%f490, %f483, %f484;
	add.f32 	%f491, %f486, %f487;
	add.f32 	%f492, %f488, %f489;
	add.f32 	%f493, %f490, %f485;
	add.f32 	%f494, %f491, %f492;
	add.f32 	%f462, %f494, %f493;
	mov.b32 	%r480, 1;
	mov.b32 	%r481, 0;
	mov.b32 	%r482, -1;
	// begin inline asm
	{  .reg .f32 r0;  .reg .pred p;  shfl.sync.up.b32 r0|p, %f462, %r480, %r481, %r482;  @p add.f32 r0, r0, %f462;  mov.f32 %f460, r0;}
	// end inline asm
	mov.b32 	%r466, 2;
	// begin inline asm
	{  .reg .f32 r0;  .reg .pred p;  shfl.sync.up.b32 r0|p, %f460, %r466, %r481, %r482;  @p add.f32 r0, r0, %f460;  mov.f32 %f463, r0;}
	// end inline asm
	mov.b32 	%r469, 4;
	// begin inline asm
	{  .reg .f32 r0;  .reg .pred p;  shfl.sync.up.b32 r0|p, %f463, %r469, %r481, %r482;  @p add.f32 r0, r0, %f463;  mov.f32 %f466, r0;}
	// end inline asm
	mov.b32 	%r472, 8;
	// begin inline asm
	{  .reg .f32 r0;  .reg .pred p;  shfl.sync.up.b32 r0|p, %f466, %r472, %r481, %r482;  @p add.f32 r0, r0, %f466;  mov.f32 %f469, r0;}
	// end inline asm
	mov.b32 	%r475, 16;
	// begin inline asm
	{  .reg .f32 r0;  .reg .pred p;  shfl.sync.up.b32 r0|p, %f469, %r475, %r481, %r482;  @p add.f32 r0, r0, %f469;  mov.f32 %f472, r0;}
	// end inline asm
	mov.b32 	%r479, %f472;
	// begin inline asm
	shfl.sync.up.b32 %r478, %r479, %r480, %r481, %r482;
	// end inline asm
	setp.ne.s32 	%p146, %r341, 31;
	@%p146 bra 	$L__BB18_6;
	shl.b32 	%r483, %r6, 2;
	mov.u32 	%r484, _ZZN3cub18CUB_300001_SM_10006detail4scan16DeviceScanKernelINS2_10policy_hubIfffjN4cuda3std3__44plusIvEEE10Policy1000EN6thrust24THRUST_300001_SM_1000_NS6detail15normal_iteratorINSD_10device_ptrIfEEEESI_NS0_13ScanTileStateIfLb1EEES9_NS1_10InputValueIfPfEEjfLb0EfEEvT0_T1_T2_iT3_T4_T5_E12temp_storage;
	add.s32 	%r485, %r484, %r483;
	st.shared.f32 	[%r485+16], %f472;
$L__BB18_6:
	bar.sync 	0;
	ld.shared.v4.f32 	{%f495, %f496, %f497, %f498}, [_ZZN3cub18CUB_300001_SM_10006detail4scan16DeviceScanKernelINS2_10policy_hubIfffjN4cuda3std3__44plusIvEEE10Policy1000EN6thrust24THRUST_300001_SM_1000_NS6detail15normal_iteratorINSD_10device_ptrIfEEEESI_NS0_13ScanTileStateIfLb1EEES9_NS1_10InputValueIfPfEEjfLb0EfEEvT0_T1_T2_iT3_T4_T5_E12temp_storage+16];
	add.f32 	%f499, %f495, %f496;
	setp.eq.s32 	%p147, %r6, 2;
	selp.f32 	%f500, %f499, %f495, %p147;
	add.f32 	%f501, %f499, %f497;
	setp.eq.s32 	%p148, %r6, 3;
	selp.f32 	%f502, %f501, %f500, %p148;
	add.f32 	%f503, %f501, %f498;
	setp.eq.s32 	%p149, %r6, 4;
	selp.f32 	%f504, %f503, %f502, %p149;
	ld.shared.v4.f32 	{%f505, %f506, %f507, %f508}, [_ZZN3cub18CUB_300001_SM_10006detail4scan16DeviceScanKernelINS2_10policy_hubIfffjN4cuda3std3__44plusIvEEE10Policy1000EN6thrust24THRUST_300001_SM_1000_NS6detail15normal_iteratorINSD_10device_ptrIfEEEESI_NS0_13ScanTileStateIfLb1EEES9_NS1_10InputValueIfPfEEjfLb0EfEEvT0_T1_T2_iT3_T4_T5_E12temp_storage+32];
	add.f32 	%f509, %f503, %f505;
	setp.eq.s32 	%p150, %r6, 5;
	selp.f32 	%f510, %f509, %f504, %p150;
	add.f32 	%f511, %f509, %f506;
	setp.eq.s32 	%p151, %r6, 6;
	selp.f32 	%f512, %f511, %f510, %p151;
	add.f32 	%f513, %f511, %f507;
	setp.eq.s32 	%p152, %r6, 7;
	selp.f32 	%f514, %f513, %f512, %p152;
	add.f32 	%f515, %f513, %f508;
	setp.eq.s32 	%p153, %r6, 8;
	selp.f32 	%f516, %f515, %f514, %p153;
	ld.shared.v4.f32 	{%f517, %f518, %f519, %f520}, [_ZZN3cub18CUB_300001_SM_10006detail4scan16DeviceScanKernelINS2_10policy_hubIfffjN4cuda3std3__44plusIvEEE10Policy1000EN6thrust24THRUST_300001_SM_1000_NS6detail15normal_iteratorINSD_10device_ptrIfEEEESI_NS0_13ScanTileStateIfLb1EEES9_NS1_10InputValueIfPfEEjfLb0EfEEvT0_T1_T2_iT3_T4_T5_E12temp_storage+48];
	add.f32 	%f521, %f515, %f517;
	setp.eq.s32 	%p154, %r6, 9;
	selp.f32 	%f522, %f521, %f516, %p154;
	add.f32 	%f523, %f521, %f518;
	setp.eq.s32 	%p155, %r6, 10;
	selp.f32 	%f524, %f523, %f522, %p155;
	add.f32 	%f525, %f523, %f519;
	setp.eq.s32 	%p156, %r6, 11;
	selp.f32 	%f526, %f525, %f524, %p156;
	add.f32 	%f527, %f525, %f520;
	add.f32 	%f528, %f575, %f526;
	setp.lt.u32 	%p157, %r4, 32;
	selp.f32 	%f529, %f575, %f528, %p157;
	mov.b32 	%f530, %r478;
	add.f32 	%f531, %f529, %f530;
	setp.eq.s32 	%p158, %r341, 0;
	selp.f32 	%f578, %f529, %f531, %p158;
	add.f32 	%f28, %f575, %f527;
	setp.ne.s32 	%p159, %r4, 0;
	@%p159 bra 	$L__BB18_27;
	mov.b32 	%r487, %f28;
	add.s64 	%rd55, %rd16, 256;
	mov.b32 	%r486, 101;
	// begin inline asm
	st.relaxed.gpu.v2.u32 [%rd55], {%r486, %r487};
	// end inline asm
	bra.uni 	$L__BB18_27;
$L__BB18_8:
	add.f32 	%f372, %f4, %f5;
	add.f32 	%f373, %f6, %f7;
	add.f32 	%f374, %f8, %f9;
	add.f32 	%f375, %f10, %f11;
	add.f32 	%f376, %f12, %f13;
	add.f32 	%f377, %f14, %f15;
	add.f32 	%f378, %f16, %f17;
	add.f32 	%f379, %f18, %f19;
	add.f32 	%f380, %f20, %f21;
	add.f32 	%f381, %f22, %f23;
	add.f32 	%f382, %f24, %f25;
	add.f32 	%f383, %f372, %f373;
	add.f32 	%f384, %f374, %f375;
	add.f32 	%f385, %f376, %f377;
	add.f32 	%f386, %f378, %f379;
	add.f32 	%f387, %f380, %f381;
	add.f32 	%f388, %f383, %f384;
	add.f32 	%f389, %f385, %f386;
	add.f32 	%f390, %f387, %f382;
	add.f32 	%f391, %f388, %f389;
	add.f32 	%f359, %f391, %f390;
	mov.b32 	%r366, 1;
	mov.b32 	%r367, 0;
	mov.b32 	%r368, -1;
	// begin inline asm
	{  .reg .f32 r0;  .reg .pred p;  shfl.sync.up.b32 r0|p, %f359, %r366, %r367, %r368;  @p add.f32 r0, r0, %f359;  mov.f32 %f357, r0;}
	// end inline asm
	mov.b32 	%r352, 2;
	// begin inline asm
	{  .reg .f32 r0;  .reg .pred p;  shfl.sync.up.b32 r0|p, %f357, %r352, %r367, %r368;  @p add.f32 r0, r0, %f357;  mov.f32 %f360, r0;}
	// end inline asm
	mov.b32 	%r355, 4;
	// begin inline asm
	{  .reg .f32 r0;  .reg .pred p;  shfl.sync.up.b32 r0|p, %f360, %r355, %r367, %r368;  @p add.f32 r0, r0, %f360;  mov.f32 %f363, r0;}
	// end inline asm
	mov.b32 	%r358, 8;
	// begin inline asm
	{  .reg .f32 r0;  .reg .pred p;  shfl.sync.up.b32 r0|p, %f363, %r358, %r367, %r368;  @p add.f32 r0, r0, %f363;  mov.f32 %f366, r0;}
	// end inline asm
	mov.b32 	%r361, 16;
	// begin inline asm
	{  .reg .f32 r0;  .reg .pred p;  shfl.sync.up.b32 r0|p, %f366, %r361, %r367, %r368;  @p add.f32 r0, r0, %f366;  mov.f32 %f369, r0;}
	// end inline asm
	mov.b32 	%r365, %f369;
	// begin inline asm
	shfl.sync.up.b32 %r364, %r365, %r366, %r367, %r368;
	// end inline asm
	setp.ne.s32 	%p105, %r341, 31;
	@%p105 bra 	$L__BB18_10;
	shl.b32 	%r369, %r6, 2;
	mov.u32 	%r370, _ZZN3cub18CUB_300001_SM_10006detail4scan16DeviceScanKernelINS2_10policy_hubIfffjN4cuda3std3__44plusIvEEE10Policy1000EN6thrust24THRUST_300001_SM_1000_NS6detail15normal_iteratorINSD_10device_ptrIfEEEESI_NS0_13ScanTileStateIfLb1EEES9_NS1_10InputValueIfPfEEjfLb0EfEEvT0_T1_T2_iT3_T4_T5_E12temp_storage;
	add.s32 	%r371, %r370, %r369;
	st.shared.f32 	[%r371+16], %f369;
$L__BB18_10:
	mov.b32 	%f392, %r364;
	bar.sync 	0;
	ld.shared.v4.f32 	{%f393, %f394, %f395, %f396}, [_ZZN3cub18CUB_300001_SM_10006detail4scan16DeviceScanKernelINS2_10policy_hubIfffjN4cuda3std3__44plusIvEEE10Policy1000EN6thrust24THRUST_300001_SM_1000_NS6detail15normal_iteratorINSD_10device_ptrIfEEEESI_NS0_13ScanTileStateIfLb1EEES9_NS1_10InputValueIfPfEEjfLb0EfEEvT0_T1_T2_iT3_T4_T5_E12temp_storage+16];
	add.f32 	%f397, %f393, %f394;
	setp.eq.s32 	%p106, %r6, 2;
	selp.f32 	%f398, %f397, %f393, %p106;
	add.f32 	%f399, %f397, %f395;
	setp.eq.s32 	%p107, %r6, 3;
	selp.f32 	%f400, %f399, %f398, %p107;
	add.f32 	%f401, %f399, %f396;
	setp.eq.s32 	%p108, %r6, 4;
	selp.f32 	%f402, %f401, %f400, %p108;
	ld.shared.v4.f32 	{%f403, %f404, %f405, %f406}, [_ZZN3cub18CUB_300001_SM_10006detail4scan16DeviceScanKernelINS2_10policy_hubIfffjN4cuda3std3__44plusIvEEE10Policy1000EN6thrust24THRUST_300001_SM_1000_NS6detail15normal_iteratorINSD_10device_ptrIfEEEESI_NS0_13ScanTileStateIfLb1EEES9_NS1_10InputValueIfPfEEjfLb0EfEEvT0_T1_T2_iT3_T4_T5_E12temp_storage+32];
	add.f32 	%f407, %f401, %f403;
	setp.eq.s32 	%p109, %r6, 5;
	selp.f32 	%f408, %f407, %f402, %p109;
	add.f32 	%f409, %f407, %f404;
	setp.eq.s32 	%p110, %r6, 6;
	selp.f32 	%f410, %f409, %f408, %p110;
	add.f32 	%f411, %f409, %f405;
	setp.eq.s32 	%p111, %r6, 7;
	selp.f32 	%f412, %f411, %f410, %p111;
	add.f32 	%f413, %f411, %f406;
	setp.eq.s32 	%p112, %r6, 8;
	selp.f32 	%f414, %f413, %f412, %p112;
	ld.shared.v4.f32 	{%f415, %f416, %f417, %f418}, [_ZZN3cub18CUB_300001_SM_10006detail4scan16DeviceScanKernelINS2_10policy_hubIfffjN4cuda3std3__44plusIvEEE10Policy1000EN6thrust24THRUST_300001_SM_1000_NS6detail15normal_iteratorINSD_10device_ptrIfEEEESI_NS0_13ScanTileStateIfLb1EEES9_NS1_10InputValueIfPfEEjfLb0EfEEvT0_T1_T2_iT3_T4_T5_E12temp_storage+48];
	add.f32 	%f419, %f413, %f415;
	setp.eq.s32 	%p113, %r6, 9;
	selp.f32 	%f420, %f419, %f414, %p113;
	add.f32 	%f421, %f419, %f416;
	setp.eq.s32 	%p114, %r6, 10;
	selp.f32 	%f422, %f421, %f420, %p114;
	add.f32 	%f423, %f421, %f417;
	setp.eq.s32 	%p115, %r6, 11;
	selp.f32 	%f424, %f423, %f422, %p115;
	add.f32 	%f30, %f423, %f418;
	setp.gt.u32 	%p116, %r4, 31;
	setp.lt.u32 	%p117, %r4, 32;
	add.f32 	%f425, %f424, %f392;
	setp.eq.s32 	%p118, %r341, 0;
	selp.f32 	%f577, %f424, %f425, %p118;
	selp.f32 	%f32, %f392, %f577, %p117;
	@%p116 bra 	$L__BB18_26;
	setp.ne.s32 	%p119, %r4, 0;
	mul.wide.s32 	%rd44, %r491, 8;
	add.s64 	%rd6, %rd16, %rd44;
	@%p119 bra 	$L__BB18_13;
	st.shared.f32 	[_ZZN3cub18CUB_300001_SM_10006detail4scan16DeviceScanKernelINS2_10policy_hubIfffjN4cuda3std3__44plusIvEEE10Policy1000EN6thrust24THRUST_300001_SM_1000_NS6detail15normal_iteratorINSD_10device_ptrIfEEEESI_NS0_13ScanTileStateIfLb1EEES9_NS1_10InputValueIfPfEEjfLb0EfEEvT0_T1_T2_iT3_T4_T5_E12temp_storage+12], %f30;
	mov.b32 	%r373, %f30;
	add.s64 	%rd45, %rd6, 256;
	mov.b32 	%r372, 100;
	// begin inline asm
	st.relaxed.gpu.v2.u32 [%rd45], {%r372, %r373};
	// end inline asm
$L__BB18_13:
	not.b32 	%r378, %r4;
	add.s32 	%r498, %r491, %r378;
	mov.b32 	%r374, 830;
	// begin inline asm
	nanosleep.u32 %r374;
	// end inline asm
	mul.wide.s32 	%rd47, %r498, 8;
	add.s64 	%rd48, %rd16, %rd47;
	add.s64 	%rd46, %rd48, 256;
	// begin inline asm
	ld.relaxed.gpu.v2.u32 {%r500, %r493}, [%rd46];
	// end inline asm
	mov.b32 	%r494, 952;
$L__BB18_14:
	setp.eq.s32 	%p120, %r500, 99;
	mov.b32 	%r379, -1;
	vote.sync.any.pred 	%p121, %p120, %r379;
	not.pred 	%p122, %p121;
	@%p122 bra 	$L__BB18_16;
	mul.lo.s32 	%r461, %r491, 16807;
	and.b32  	%r491, %r461, 2147483647;
	add.s32 	%r462, %r494, 1;
	rem.u32 	%r458, %r491, %r462;
	// begin inline asm
	nanosleep.u32 %r458;
	// end inline asm
	shr.u32 	%r494, %r494, 1;
	// begin inline asm
	ld.relaxed.gpu.v2.u32 {%r500, %r493}, [%rd46];
	// end inline asm
	bra.uni 	$L__BB18_14;
$L__BB18_16:
	mov.b32 	%f426, %r493;
	setp.eq.s32 	%p123, %r500, 101;
	mov.b32 	%r406, -1;
	vote.sync.ballot.b32 	%r408, %p123, %r406;
	// begin inline asm
	mov.u32 %r381, %lanemask_ge;
	// end inline asm
	and.b32  	%r409, %r408, %r381;
	or.b32  	%r410, %r409, -2147483648;
	add.s32 	%r411, %r410, -1;
	not.b32 	%r412, %r410;
	and.b32  	%r413, %r412, %r411;
	popc.b32 	%r385, %r413;
	mov.b32 	%r384, 1;
	// begin inline asm
	shfl.sync.down.b32 %r382, %r493, %r384, %r385, %r406;
	// end inline asm
	setp.lt.s32 	%p125, %r341, %r385;
	mov.b32 	%f427, %r382;
	add.f32 	%f428, %f426, %f427;
	selp.f32 	%f429, %f428, %f426, %p125;
	mov.b32 	%r388, %f429;
	mov.b32 	%r389, 2;
	// begin inline asm
	shfl.sync.down.b32 %r387, %r388, %r389, %r385, %r406;
	// end inline asm
	add.s32 	%r25, %r341, 2;
	setp.gt.s32 	%p126, %r25, %r385;
	mov.b32 	%f430, %r387;
	add.f32 	%f431, %f429, %f430;
	selp.f32 	%f432, %f429, %f431, %p126;
	mov.b32 	%r393, %f432;
	mov.b32 	%r394, 4;
	// begin inline asm
	shfl.sync.down.b32 %r392, %r393, %r394, %r385, %r406;
	// end inline asm
	add.s32 	%r26, %r341, 4;
	setp.gt.s32 	%p127, %r26, %r385;
	mov.b32 	%f433, %r392;
	add.f32 	%f434, %f432, %f433;
	selp.f32 	%f435, %f432, %f434, %p127;
	mov.b32 	%r398, %f435;
	mov.b32 	%r399, 8;
	// begin inline asm
	shfl.sync.down.b32 %r397, %r398, %r399, %r385, %r406;
	// end inline asm
	add.s32 	%r27, %r341, 8;
	setp.gt.s32 	%p128, %r27, %r385;
	mov.b32 	%f436, %r397;
	add.f32 	%f437, %f435, %f436;
	selp.f32 	%f438, %f435, %f437, %p128;
	mov.b32 	%r403, %f438;
	mov.b32 	%r404, 16;
	// begin inline asm
	shfl.sync.down.b32 %r402, %r403, %r404, %r385, %r406;
	// end inline asm
	add.s32 	%r28, %r341, 16;
	setp.gt.s32 	%p129, %r28, %r385;
	mov.b32 	%f439, %r402;
	add.f32 	%f440, %f438, %f439;
	selp.f32 	%f576, %f438, %f440, %p129;
	add.s64 	%rd8, %rd16, 256;
	mov.b32 	%r495, 952;
$L__BB18_17:
	setp.ne.s32 	%p130, %r500, 101;
	mov.b32 	%r414, -1;
	vote.sync.all.pred 	%p131, %p130, %r414;
	not.pred 	%p132, %p131;
	@%p132 bra 	$L__BB18_22;
	shr.u32 	%r495, %r495, 1;
	mul.wide.s32 	%rd51, %r498, 8;
	add.s64 	%rd52, %rd8, %rd51;
	add.s64 	%rd50, %rd52, -256;
	// begin inline asm
	ld.relaxed.gpu.v2.u32 {%r500, %r501}, [%rd50];
	// end inline asm
	mov.u32 	%r502, %r495;
$L__BB18_19:
	setp.eq.s32 	%p136, %r500, 99;
	mov.b32 	%r420, -1;
	vote.sync.any.pred 	%p137, %p136, %r420;
	not.pred 	%p138, %p137;
	@%p138 bra 	$L__BB18_21;
	mul.lo.s32 	%r456, %r491, 16807;
	and.b32  	%r491, %r456, 2147483647;
	add.s32 	%r457, %r502, 1;
	rem.u32 	%r453, %r491, %r457;
	// begin inline asm
	nanosleep.u32 %r453;
	// end inline asm
	shr.u32 	%r502, %r502, 1;
	// begin inline asm
	ld.relaxed.gpu.v2.u32 {%r500, %r501}, [%rd50];
	// end inline asm
	bra.uni 	$L__BB18_19;
$L__BB18_21:
	mov.b32 	%f444, %r501;
	setp.eq.s32 	%p139, %r500, 101;
	mov.b32 	%r446, -1;
	vote.sync.ballot.b32 	%r447, %p139, %r446;
	and.b32  	%r448, %r447, %r381;
	or.b32  	%r449, %r448, -2147483648;
	add.s32 	%r450, %r449, -1;
	not.b32 	%r451, %r449;
	and.b32  	%r452, %r451, %r450;
	popc.b32 	%r425, %r452;
	mov.b32 	%r424, 1;
	// begin inline asm
	shfl.sync.down.b32 %r422, %r501, %r424, %r425, %r446;
	// end inline asm
	setp.lt.s32 	%p141, %r341, %r425;
	mov.b32 	%f445, %r422;
	add.f32 	%f446, %f444, %f445;
	selp.f32 	%f447, %f446, %f444, %p141;
	mov.b32 	%r428, %f447;
	mov.b32 	%r429, 2;
	// begin inline asm
	shfl.sync.down.b32 %r427, %r428, %r429, %r425, %r446;
	// end inline asm
	setp.gt.s32 	%p142, %r25, %r425;
	mov.b32 	%f448, %r427;
	add.f32 	%f449, %f447, %f448;
	selp.f32 	%f450, %f447, %f449, %p142;
	mov.b32 	%r433, %f450;
	mov.b32 	%r434, 4;
	// begin inline asm
	shfl.sync.down.b32 %r432, %r433, %r434, %r425, %r446;
	// end inline asm
	setp.gt.s32 	%p143, %r26, %r425;
	mov.b32 	%f451, %r432;
	add.f32 	%f452, %f450, %f451;
	selp.f32 	%f453, %f450, %f452, %p143;
	mov.b32 	%r438, %f453;
	mov.b32 	%r439, 8;
	// begin inline asm
	shfl.sync.down.b32 %r437, %r438, %r439, %r425, %r446;
	// end inline asm
	setp.gt.s32 	%p144, %r27, %r425;
	mov.b32 	%f454, %r437;
	add.f32 	%f455, %f453, %f454;
	selp.f32 	%f456, %f453, %f455, %p144;
	mov.b32 	%r443, %f456;
	mov.b32 	%r444, 16;
	// begin inline asm
	shfl.sync.down.b32 %r442, %r443, %r444, %r425, %r446;
	// end inline asm
	setp.gt.s32 	%p145, %r28, %r425;
	mov.b32 	%f457, %r442;
	add.f32 	%f458, %f456, %f457;
	selp.f32 	%f459, %f456, %f458, %p145;
	add.f32 	%f576, %f576, %f459;
	add.s32 	%r498, %r498, -32;
	bra.uni 	$L__BB18_17;
$L__BB18_22:
	@%p119 bra 	$L__BB18_24;
	add.f32 	%f441, %f30, %f576;
	mov.b32 	%r417, %f441;
	add.s64 	%rd49, %rd6, 256;
	mov.b32 	%r416, 101;
	// begin inline asm
	st.relaxed.gpu.v2.u32 [%rd49], {%r416, %r417};
	// end inline asm
	st.shared.f32 	[_ZZN3cub18CUB_300001_SM_10006detail4scan16DeviceScanKernelINS2_10policy_hubIfffjN4cuda3std3__44plusIvEEE10Policy1000EN6thrust24THRUST_300001_SM_1000_NS6detail15normal_iteratorINSD_10device_ptrIfEEEESI_NS0_13ScanTileStateIfLb1EEES9_NS1_10InputValueIfPfEEjfLb0EfEEvT0_T1_T2_iT3_T4_T5_E12temp_storage+4], %f576;
	st.shared.f32 	[_ZZN3cub18CUB_300001_SM_10006detail4scan16DeviceScanKernelINS2_10policy_hubIfffjN4cuda3std3__44plusIvEEE10Policy1000EN6thrust24THRUST_300001_SM_1000_NS6detail15normal_iteratorINSD_10device_ptrIfEEEESI_NS0_13ScanTileStateIfLb1EEES9_NS1_10InputValueIfPfEEjfLb0EfEEvT0_T1_T2_iT3_T4_T5_E12temp_storage+8], %f441;
$L__BB18_24:
	setp.ne.s32 	%p134, %r341, 0;
	mov.f32 	%f577, %f32;
	@%p134 bra 	$L__BB18_26;
	st.shared.f32 	[_ZZN3cub18CUB_300001_SM_10006detail4scan16DeviceScanKernelINS2_10policy_hubIfffjN4cuda3std3__44plusIvEEE10Policy1000EN6thrust24THRUST_300001_SM_1000_NS6detail15normal_iteratorINSD_10device_ptrIfEEEESI_NS0_13ScanTileStateIfLb1EEES9_NS1_10InputValueIfPfEEjfLb0EfEEvT0_T1_T2_iT3_T4_T5_E12temp_storage+76], %f576;
	mov.f32 	%f577, %f576;
$L__BB18_26:
	bar.sync 	0;
	setp.eq.s32 	%p135, %r4, 0;
	ld.shared.f32 	%f442, [_ZZN3cub18CUB_300001_SM_10006detail4scan16DeviceScanKernelINS2_10policy_hubIfffjN4cuda3std3__44plusIvEEE10Policy1000EN6thrust24THRUST_300001_SM_1000_NS6detail15normal_iteratorINSD_10device_ptrIfEEEESI_NS0_13ScanTileStateIfLb1EEES9_NS1_10InputValueIfPfEEjfLb0EfEEvT0_T1_T2_iT3_T4_T5_E12temp_storage+76];
	add.f32 	%f443, %f577, %f442;
	selp.f32 	%f578, %f577, %f443, %p135;
$L__BB18_27:
	add.f32 	%f532, %f4, %f578;
	add.f32 	%f533, %f532, %f5;
	add.f32 	%f534, %f533, %f6;
	add.f32 	%f535, %f534, %f7;
	add.f32 	%f536, %f535, %f8;
	add.f32 	%f537, %f536, %f9;
	add.f32 	%f538, %f537, %f10;
	add.f32 	%f539, %f538, %f11;
	add.f32 	%f540, %f539, %f12;
	add.f32 	%f541, %f540, %f13;
	add.f32 	%f542, %f541, %f14;
	add.f32 	%f543, %f542, %f15;
	add.f32 	%f544, %f543, %f16;
	add.f32 	%f545, %f544, %f17;
	add.f32 	%f546, %f545, %f18;
	add.f32 	%f547, %f546, %f19;
	add.f32 	%f548, %f547, %f20;
	add.f32 	%f549, %f548, %f21;
	add.f32 	%f550, %f549, %f22;
	add.f32 	%f551, %f550, %f23;
	add.f32 	%f552, %f551, %f24;
	bar.sync 	0;
	st.shared.v2.f32 	[%r8], {%f578, %f532};
	st.shared.v2.f32 	[%r8+8], {%f533, %f534};
	st.shared.v2.f32 	[%r8+16], {%f535, %f536};
	st.shared.v2.f32 	[%r8+24], {%f537, %f538};
	st.shared.v2.f32 	[%r8+32], {%f539, %f540};
	st.shared.v2.f32 	[%r8+40], {%f541, %f542};
	st.shared.v2.f32 	[%r8+48], {%f543, %f544};
	st.shared.v2.f32 	[%r8+56], {%f545, %f546};
	st.shared.v2.f32 	[%r8+64], {%f547, %f548};
	st.shared.v2.f32 	[%r8+72], {%f549, %f550};
	st.shared.v2.f32 	[%r8+80], {%f551, %f552};
	bar.warp.sync 	-1;
	ld.shared.f32 	%f553, [%r7];
	ld.shared.f32 	%f554, [%r7+128];
	ld.shared.f32 	%f555, [%r7+256];
	ld.shared.f32 	%f556, [%r7+384];
	ld.shared.f32 	%f557, [%r7+512];
	ld.shared.f32 	%f558, [%r7+640];
	ld.shared.f32 	%f559, [%r7+768];
	ld.shared.f32 	%f560, [%r7+896];
	ld.shared.f32 	%f561, [%r7+1024];
	ld.shared.f32 	%f562, [%r7+1152];
	ld.shared.f32 	%f563, [%r7+1280];
	ld.shared.f32 	%f564, [%r7+1408];
	ld.shared.f32 	%f565, [%r7+1536];
	ld.shared.f32 	%f566, [%r7+1664];
	ld.shared.f32 	%f567, [%r7+1792];
	ld.shared.f32 	%f568, [%r7+1920];
	ld.shared.f32 	%f569, [%r7+2048];
	ld.shared.f32 	%f570, [%r7+2176];
	ld.shared.f32 	%f571, [%r7+2304];
	ld.shared.f32 	%f572, [%r7+2432];
	ld.shared.f32 	%f573, [%r7+2560];
	ld.shared.f32 	%f574, [%r7+2688];
	add.s64 	%rd57, %rd4, %rd42;
	st.global.f32 	[%rd57], %f553;
	st.global.f32 	[%rd57+128], %f554;
	st.global.f32 	[%rd57+256], %f555;
	st.global.f32 	[%rd57+384], %f556;
	st.global.f32 	[%rd57+512], %f557;
	st.global.f32 	[%rd57+640], %f558;
	st.global.f32 	[%rd57+768], %f559;
	st.global.f32 	[%rd57+896], %f560;
	st.global.f32 	[%rd57+1024], %f561;
	st.global.f32 	[%rd57+1152], %f562;
	st.global.f32 	[%rd57+1280], %f563;
	st.global.f32 	[%rd57+1408], %f564;
	st.global.f32 	[%rd57+1536], %f565;
	st.global.f32 	[%rd57+1664], %f566;
	st.global.f32 	[%rd57+1792], %f567;
	st.global.f32 	[%rd57+1920], %f568;
	st.global.f32 	[%rd57+2048], %f569;
	st.global.f32 	[%rd57+2176], %f570;
	st.global.f32 	[%rd57+2304], %f571;
	st.global.f32 	[%rd57+2432], %f572;
	st.global.f32 	[%rd57+2560], %f573;
	st.global.f32 	[%rd57+2688], %f574;
	bra.uni 	$L__BB18_142;
$L__BB18_28:
	setp.eq.s32 	%p3, %r3, 0;
	@%p3 bra 	$L__BB18_142;
	mul.wide.u32 	%rd18, %r2, 4;
	add.s64 	%rd19, %rd3, %rd18;
	mov.u32 	%r47, %tid.x;
	ld.global.f32 	%f600, [%rd19];
	and.b32  	%r108, %r47, 31;
	and.b32  	%r109, %r47, 992;
	mul.lo.s32 	%r110, %r109, 22;
	or.b32  	%r48, %r110, %r108;
	setp.ge.u32 	%p4, %r48, %r3;
	shl.b32 	%r111, %r48, 2;
	cvt.u64.u32 	%rd20, %r111;
	add.s64 	%rd10, %rd19, %rd20;
	mov.f32 	%f579, %f600;
	@%p4 bra 	$L__BB18_31;
	ld.global.f32 	%f579, [%rd10];
$L__BB18_31:
	add.s32 	%r112, %r48, 32;
	setp.ge.u32 	%p5, %r112, %r3;
	mov.f32 	%f580, %f600;
	@%p5 bra 	$L__BB18_33;
	ld.global.f32 	%f580, [%rd10+128];
$L__BB18_33:
	add.s32 	%r49, %r48, 64;
	setp.ge.u32 	%p6, %r49, %r3;
	mov.f32 	%f581, %f600;
	@%p6 bra 	$L__BB18_35;
	ld.global.f32 	%f581, [%rd10+256];
$L__BB18_35:
	add.s32 	%r50, %r48, 96;
	setp.ge.u32 	%p7, %r50, %r3;
	mov.f32 	%f582, %f600;
	@%p7 bra 	$L__BB18_37;
	ld.global.f32 	%f582, [%rd10+384];
$L__BB18_37:
	add.s32 	%r113, %r48, 128;
	setp.ge.u32 	%p8, %r113, %r3;
	mov.f32 	%f583, %f600;
	@%p8 bra 	$L__BB18_39;
	ld.global.f32 	%f583, [%rd10+512];
$L__BB18_39:
	add.s32 	%r114, %r48, 160;
	setp.ge.u32 	%p9, %r114, %r3;
	mov.f32 	%f584, %f600;
	@%p9 bra 	$L__BB18_41;
	ld.global.f32 	%f584, [%rd10+640];
$L__BB18_41:
	add.s32 	%r115, %r48, 192;
	setp.ge.u32 	%p10, %r115, %r3;
	mov.f32 	%f585, %f600;
	@%p10 bra 	$L__BB18_43;
	ld.global.f32 	%f585, [%rd10+768];
$L__BB18_43:
	add.s32 	%r116, %r48, 224;
	setp.ge.u32 	%p11, %r116, %r3;
	mov.f32 	%f586, %f600;
	@%p11 bra 	$L__BB18_45;
	ld.global.f32 	%f586, [%rd10+896];
$L__BB18_45:
	add.s32 	%r117, %r48, 256;
	setp.ge.u32 	%p12, %r117, %r3;
	mov.f32 	%f587, %f600;
	@%p12 bra 	$L__BB18_47;
	ld.global.f32 	%f587, [%rd10+1024];
$L__BB18_47:
	add.s32 	%r118, %r48, 288;
	setp.ge.u32 	%p13, %r118, %r3;
	mov.f32 	%f588, %f600;
	@%p13 bra 	$L__BB18_49;
	ld.global.f32 	%f588, [%rd10+1152];
$L__BB18_49:
	add.s32 	%r51, %r48, 320;
	setp.ge.u32 	%p14, %r51, %r3;
	mov.f32 	%f589, %f600;
	@%p14 bra 	$L__BB18_51;
	ld.global.f32 	%f589, [%rd10+1280];
$L__BB18_51:
	add.s32 	%r52, %r48, 352;
	setp.ge.u32 	%p15, %r52, %r3;
	mov.f32 	%f590, %f600;
	@%p15 bra 	$L__BB18_53;
	ld.global.f32 	%f590, [%rd10+1408];
$L__BB18_53:
	add.s32 	%r53, %r48, 384;
	setp.ge.u32 	%p16, %r53, %r3;
	mov.f32 	%f591, %f600;
	@%p16 bra 	$L__BB18_55;
	ld.global.f32 	%f591, [%rd10+1536];
$L__BB18_55:
	add.s32 	%r54, %r48, 416;
	setp.ge.u32 	%p17, %r54, %r3;
	mov.f32 	%f592, %f600;
	@%p17 bra 	$L__BB18_57;
	ld.global.f32 	%f592, [%rd10+1664];
$L__BB18_57:
	add.s32 	%r119, %r48, 448;
	setp.ge.u32 	%p18, %r119, %r3;
	mov.f32 	%f593, %f600;
	@%p18 bra 	$L__BB18_59;
	ld.global.f32 	%f593, [%rd10+1792];
$L__BB18_59:
	add.s32 	%r120, %r48, 480;
	setp.ge.u32 	%p19, %r120, %r3;
	mov.f32 	%f594, %f600;
	@%p19 bra 	$L__BB18_61;
	ld.global.f32 	%f594, [%rd10+1920];
$L__BB18_61:
	add.s32 	%r55, %r48, 512;
	setp.ge.u32 	%p20, %r55, %r3;
	mov.f32 	%f595, %f600;
	@%p20 bra 	$L__BB18_63;
	ld.global.f32 	%f595, [%rd10+2048];
$L__BB18_63:
	add.s32 	%r56, %r48, 544;
	setp.ge.u32 	%p21, %r56, %r3;
	mov.f32 	%f596, %f600;
	@%p21 bra 	$L__BB18_65;
	ld.global.f32 	%f596, [%rd10+2176];
$L__BB18_65:
	add.s32 	%r57, %r48, 576;
	setp.ge.u32 	%p22, %r57, %r3;
	mov.f32 	%f597, %f600;
	@%p22 bra 	$L__BB18_67;
	ld.global.f32 	%f597, [%rd10+2304];
$L__BB18_67:
	add.s32 	%r121, %r48, 608;
	setp.ge.u32 	%p23, %r121, %r3;
	mov.f32 	%f598, %f600;
	@%p23 bra 	$L__BB18_69;
	ld.global.f32 	%f598, [%rd10+2432];
$L__BB18_69:
	add.s32 	%r122, %r48, 640;
	setp.ge.u32 	%p24, %r122, %r3;
	mov.f32 	%f599, %f600;
	@%p24 bra 	$L__BB18_71;
	ld.global.f32 	%f599, [%rd10+2560];
$L__BB18_71:
	add.s32 	%r58, %r48, 672;
	setp.ge.u32 	%p25, %r58, %r3;
	@%p25 bra 	$L__BB18_73;
	ld.global.f32 	%f600, [%rd10+2688];
$L__BB18_73:
	// begin inline asm
	mov.u32 %r123, %laneid;
	// end inline asm
	shr.u32 	%r60, %r47, 5;
	mad.lo.s32 	%r124, %r60, 704, %r123;
	shl.b32 	%r125, %r124, 2;
	mov.u32 	%r126, _ZZN3cub18CUB_300001_SM_10006detail4scan16DeviceScanKernelINS2_10policy_hubIfffjN4cuda3std3__44plusIvEEE10Policy1000EN6thrust24THRUST_300001_SM_1000_NS6detail15normal_iteratorINSD_10device_ptrIfEEEESI_NS0_13ScanTileStateIfLb1EEES9_NS1_10InputValueIfPfEEjfLb0EfEEvT0_T1_T2_iT3_T4_T5_E12temp_storage;
	add.s32 	%r61, %r126, %r125;
	st.shared.f32 	[%r61], %f579;
	st.shared.f32 	[%r61+128], %f580;
	st.shared.f32 	[%r61+256], %f581;
	st.shared.f32 	[%r61+384], %f582;
	st.shared.f32 	[%r61+512], %f583;
	st.shared.f32 	[%r61+640], %f584;
	st.shared.f32 	[%r61+768], %f585;
	st.shared.f32 	[%r61+896], %f586;
	st.shared.f32 	[%r61+1024], %f587;
	st.shared.f32 	[%r61+1152], %f588;
	st.shared.f32 	[%r61+1280], %f589;
	st.shared.f32 	[%r61+1408], %f590;
	st.shared.f32 	[%r61+1536], %f591;
	st.shared.f32 	[%r61+1664], %f592;
	st.shared.f32 	[%r61+1792], %f593;
	st.shared.f32 	[%r61+1920], %f594;
	st.shared.f32 	[%r61+2048], %f595;
	st.shared.f32 	[%r61+2176], %f596;
	st.shared.f32 	[%r61+2304], %f597;
	st.shared.f32 	[%r61+2432], %f598;
	st.shared.f32 	[%r61+2560], %f599;
	st.shared.f32 	[%r61+2688], %f600;
	bar.warp.sync 	-1;
	mad.lo.s32 	%r62, %r123, 84, %r61;
	ld.shared.v2.f32 	{%f84, %f85}, [%r62];
	ld.shared.v2.f32 	{%f86, %f87}, [%r62+8];
	ld.shared.v2.f32 	{%f88, %f89}, [%r62+16];
	ld.shared.v2.f32 	{%f90, %f91}, [%r62+24];
	ld.shared.v2.f32 	{%f92, %f93}, [%r62+32];
	ld.shared.v2.f32 	{%f94, %f95}, [%r62+40];
	ld.shared.v2.f32 	{%f96, %f97}, [%r62+48];
	ld.shared.v2.f32 	{%f98, %f99}, [%r62+56];
	ld.shared.v2.f32 	{%f100, %f101}, [%r62+64];
	ld.shared.v2.f32 	{%f102, %f103}, [%r62+72];
	ld.shared.v2.f32 	{%f104, %f105}, [%r62+80];
	bar.sync 	0;
	setp.ne.s32 	%p26, %r491, 0;
	@%p26 bra 	$L__BB18_77;
	add.f32 	%f258, %f84, %f85;
	add.f32 	%f259, %f86, %f87;
	add.f32 	%f260, %f88, %f89;
	add.f32 	%f261, %f90, %f91;
	add.f32 	%f262, %f92, %f93;
	add.f32 	%f263, %f94, %f95;
	add.f32 	%f264, %f96, %f97;
	add.f32 	%f265, %f98, %f99;
	add.f32 	%f266, %f100, %f101;
	add.f32 	%f267, %f102, %f103;
	add.f32 	%f268, %f104, %f105;
	add.f32 	%f269, %f258, %f259;
	add.f32 	%f270, %f260, %f261;
	add.f32 	%f271, %f262, %f263;
	add.f32 	%f272, %f264, %f265;
	add.f32 	%f273, %f266, %f267;
	add.f32 	%f274, %f269, %f270;
	add.f32 	%f275, %f271, %f272;
	add.f32 	%f276, %f273, %f268;
	add.f32 	%f277, %f274, %f275;
	add.f32 	%f245, %f277, %f276;
	mov.b32 	%r266, 1;
	mov.b32 	%r267, 0;
	mov.b32 	%r268, -1;
	// begin inline asm
	{  .reg .f32 r0;  .reg .pred p;  shfl.sync.up.b32 r0|p, %f245, %r266, %r267, %r268;  @p add.f32 r0, r0, %f245;  mov.f32 %f243, r0;}
	// end inline asm
	mov.b32 	%r252, 2;
	// begin inline asm
	{  .reg .f32 r0;  .reg .pred p;  shfl.sync.up.b32 r0|p, %f243, %r252, %r267, %r268;  @p add.f32 r0, r0, %f243;  mov.f32 %f246, r0;}
	// end inline asm
	mov.b32 	%r255, 4;
	// begin inline asm
	{  .reg .f32 r0;  .reg .pred p;  shfl.sync.up.b32 r0|p, %f246, %r255, %r267, %r268;  @p add.f32 r0, r0, %f246;  mov.f32 %f249, r0;}
	// end inline asm
	mov.b32 	%r258, 8;
	// begin inline asm
	{  .reg .f32 r0;  .reg .pred p;  shfl.sync.up.b32 r0|p, %f249, %r258, %r267, %r268;  @p add.f32 r0, r0, %f249;  mov.f32 %f252, r0;}
	// end inline asm
	mov.b32 	%r261, 16;
	// begin inline asm
	{  .reg .f32 r0;  .reg .pred p;  shfl.sync.up.b32 r0|p, %f252, %r261, %r267, %r268;  @p add.f32 r0, r0, %f252;  mov.f32 %f255, r0;}
	// end inline asm
	mov.b32 	%r265, %f255;
	// begin inline asm
	shfl.sync.up.b32 %r264, %r265, %r266, %r267, %r268;
	// end inline asm
	setp.ne.s32 	%p68, %r123, 31;
	@%p68 bra 	$L__BB18_76;
	shl.b32 	%r269, %r60, 2;
	mov.u32 	%r270, _ZZN3cub18CUB_300001_SM_10006detail4scan16DeviceScanKernelINS2_10policy_hubIfffjN4cuda3std3__44plusIvEEE10Policy1000EN6thrust24THRUST_300001_SM_1000_NS6detail15normal_iteratorINSD_10device_ptrIfEEEESI_NS0_13ScanTileStateIfLb1EEES9_NS1_10InputValueIfPfEEjfLb0EfEEvT0_T1_T2_iT3_T4_T5_E12temp_storage;
	add.s32 	%r271, %r270, %r269;
	st.shared.f32 	[%r271+16], %f255;
$L__BB18_76:
	bar.sync 	0;
	ld.shared.v4.f32 	{%f278, %f279, %f280, %f281}, [_ZZN3cub18CUB_300001_SM_10006detail4scan16DeviceScanKernelINS2_10policy_hubIfffjN4cuda3std3__44plusIvEEE10Policy1000EN6thrust24THRUST_300001_SM_1000_NS6detail15normal_iteratorINSD_10device_ptrIfEEEESI_NS0_13ScanTileStateIfLb1EEES9_NS1_10InputValueIfPfEEjfLb0EfEEvT0_T1_T2_iT3_T4_T5_E12temp_storage+16];
	add.f32 	%f282, %f278, %f279;
	setp.eq.s32 	%p69, %r60, 2;
	selp.f32 	%f283, %f282, %f278, %p69;
	add.f32 	%f284, %f282, %f280;
	setp.eq.s32 	%p70, %r60, 3;
	selp.f32 	%f285, %f284, %f283, %p70;
	add.f32 	%f286, %f284, %f281;
	setp.eq.s32 	%p71, %r60, 4;
	selp.f32 	%f287, %f286, %f285, %p71;
	ld.shared.v4.f32 	{%f288, %f289, %f290, %f291}, [_ZZN3cub18CUB_300001_SM_10006detail4scan16DeviceScanKernelINS2_10policy_hubIfffjN4cuda3std3__44plusIvEEE10Policy1000EN6thrust24THRUST_300001_SM_1000_NS6detail15normal_iteratorINSD_10device_ptrIfEEEESI_NS0_13ScanTileStateIfLb1EEES9_NS1_10InputValueIfPfEEjfLb0EfEEvT0_T1_T2_iT3_T4_T5_E12temp_storage+32];
	add.f32 	%f292, %f286, %f288;
	setp.eq.s32 	%p72, %r60, 5;
	selp.f32 	%f293, %f292, %f287, %p72;
	add.f32 	%f294, %f292, %f289;
	setp.eq.s32 	%p73, %r60, 6;
	selp.f32 	%f295, %f294, %f293, %p73;
	add.f32 	%f296, %f294, %f290;
	setp.eq.s32 	%p74, %r60, 7;
	selp.f32 	%f297, %f296, %f295, %p74;
	add.f32 	%f298, %f296, %f291;
	setp.eq.s32 	%p75, %r60, 8;
	selp.f32 	%f299, %f298, %f297, %p75;
	.pragma "used_bytes_mask 4095";
	ld.shared.v4.f32 	{%f300, %f301, %f302, %f303}, [_ZZN3cub18CUB_300001_SM_10006detail4scan16DeviceScanKernelINS2_10policy_hubIfffjN4cuda3std3__44plusIvEEE10Policy1000EN6thrust24THRUST_300001_SM_1000_NS6detail15normal_iteratorINSD_10device_ptrIfEEEESI_NS0_13ScanTileStateIfLb1EEES9_NS1_10InputValueIfPfEEjfLb0EfEEvT0_T1_T2_iT3_T4_T5_E12temp_storage+48];
	add.f32 	%f304, %f298, %f300;
	setp.eq.s32 	%p76, %r60, 9;
	selp.f32 	%f305, %f304, %f299, %p76;
	add.f32 	%f306, %f304, %f301;
	setp.eq.s32 	%p77, %r60, 10;
	selp.f32 	%f307, %f306, %f305, %p77;
	add.f32 	%f308, %f306, %f302;
	setp.eq.s32 	%p78, %r60, 11;
	selp.f32 	%f309, %f308, %f307, %p78;
	add.f32 	%f310, %f575, %f309;
	setp.lt.u32 	%p79, %r47, 32;
	selp.f32 	%f311, %f575, %f310, %p79;
	mov.b32 	%f312, %r264;
	add.f32 	%f313, %f311, %f312;
	setp.eq.s32 	%p80, %r123, 0;
	selp.f32 	%f603, %f311, %f313, %p80;
	bra.uni 	$L__BB18_96;
$L__BB18_77:
	add.f32 	%f155, %f84, %f85;
	add.f32 	%f156, %f86, %f87;
	add.f32 	%f157, %f88, %f89;
	add.f32 	%f158, %f90, %f91;
	add.f32 	%f159, %f92, %f93;
	add.f32 	%f160, %f94, %f95;
	add.f32 	%f161, %f96, %f97;
	add.f32 	%f162, %f98, %f99;
	add.f32 	%f163, %f100, %f101;
	add.f32 	%f164, %f102, %f103;
	add.f32 	%f165, %f104, %f105;
	add.f32 	%f166, %f155, %f156;
	add.f32 	%f167, %f157, %f158;
	add.f32 	%f168, %f159, %f160;
	add.f32 	%f169, %f161, %f162;
	add.f32 	%f170, %f163, %f164;
	add.f32 	%f171, %f166, %f167;
	add.f32 	%f172, %f168, %f169;
	add.f32 	%f173, %f170, %f165;
	add.f32 	%f174, %f171, %f172;
	add.f32 	%f142, %f174, %f173;
	mov.b32 	%r144, 1;
	mov.b32 	%r145, 0;
	mov.b32 	%r146, -1;
	// begin inline asm
	{  .reg .f32 r0;  .reg .pred p;  shfl.sync.up.b32 r0|p, %f142, %r144, %r145, %r146;  @p add.f32 r0, r0, %f142;  mov.f32 %f140, r0;}
	// end inline asm
	mov.b32 	%r130, 2;
	// begin inline asm
	{  .reg .f32 r0;  .reg .pred p;  shfl.sync.up.b32 r0|p, %f140, %r130, %r145, %r146;  @p add.f32 r0, r0, %f140;  mov.f32 %f143, r0;}
	// end inline asm
	mov.b32 	%r133, 4;
	// begin inline asm
	{  .reg .f32 r0;  .reg .pred p;  shfl.sync.up.b32 r0|p, %f143, %r133, %r145, %r146;  @p add.f32 r0, r0, %f143;  mov.f32 %f146, r0;}
	// end inline asm
	mov.b32 	%r136, 8;
	// begin inline asm
	{  .reg .f32 r0;  .reg .pred p;  shfl.sync.up.b32 r0|p, %f146, %r136, %r145, %r146;  @p add.f32 r0, r0, %f146;  mov.f32 %f149, r0;}
	// end inline asm
	mov.b32 	%r139, 16;
	// begin inline asm
	{  .reg .f32 r0;  .reg .pred p;  shfl.sync.up.b32 r0|p, %f149, %r139, %r145, %r146;  @p add.f32 r0, r0, %f149;  mov.f32 %f152, r0;}
	// end inline asm
	mov.b32 	%r143, %f152;
	// begin inline asm
	shfl.sync.up.b32 %r142, %r143, %r144, %r145, %r146;
	// end inline asm
	setp.ne.s32 	%p27, %r123, 31;
	@%p27 bra 	$L__BB18_79;
	shl.b32 	%r147, %r60, 2;
	mov.u32 	%r148, _ZZN3cub18CUB_300001_SM_10006detail4scan16DeviceScanKernelINS2_10policy_hubIfffjN4cuda3std3__44plusIvEEE10Policy1000EN6thrust24THRUST_300001_SM_1000_NS6detail15normal_iteratorINSD_10device_ptrIfEEEESI_NS0_13ScanTileStateIfLb1EEES9_NS1_10InputValueIfPfEEjfLb0EfEEvT0_T1_T2_iT3_T4_T5_E12temp_storage;
	add.s32 	%r149, %r148, %r147;
	st.shared.f32 	[%r149+16], %f152;
$L__BB18_79:
	mov.b32 	%f175, %r142;
	bar.sync 	0;
	ld.shared.v4.f32 	{%f176, %f177, %f178, %f179}, [_ZZN3cub18CUB_300001_SM_10006detail4scan16DeviceScanKernelINS2_10policy_hubIfffjN4cuda3std3__44plusIvEEE10Policy1000EN6thrust24THRUST_300001_SM_1000_NS6detail15normal_iteratorINSD_10device_ptrIfEEEESI_NS0_13ScanTileStateIfLb1EEES9_NS1_10InputValueIfPfEEjfLb0EfEEvT0_T1_T2_iT3_T4_T5_E12temp_storage+16];
	add.f32 	%f180, %f176, %f177;
	setp.eq.s32 	%p28, %r60, 2;
	selp.f32 	%f181, %f180, %f176, %p28;
	add.f32 	%f182, %f180, %f178;
	setp.eq.s32 	%p29, %r60, 3;
	selp.f32 	%f183, %f182, %f181, %p29;
	add.f32 	%f184, %f182, %f179;
	setp.eq.s32 	%p30, %r60, 4;
	selp.f32 	%f185, %f184, %f183, %p30;
	ld.shared.v4.f32 	{%f186, %f187, %f188, %f189}, [_ZZN3cub18CUB_300001_SM_10006detail4scan16DeviceScanKernelINS2_10policy_hubIfffjN4cuda3std3__44plusIvEEE10Policy1000EN6thrust24THRUST_300001_SM_1000_NS6detail15normal_iteratorINSD_10device_ptrIfEEEESI_NS0_13ScanTileStateIfLb1EEES9_NS1_10InputValueIfPfEEjfLb0EfEEvT0_T1_T2_iT3_T4_T5_E12temp_storage+32];
	add.f32 	%f190, %f184, %f186;
	setp.eq.s32 	%p31, %r60, 5;
	selp.f32 	%f191, %f190, %f185, %p31;
	add.f32 	%f192, %f190, %f187;
	setp.eq.s32 	%p32, %r60, 6;
	selp.f32 	%f193, %f192, %f191, %p32;
	add.f32 	%f194, %f192, %f188;
	setp.eq.s32 	%p33, %r60, 7;
	selp.f32 	%f195, %f194, %f193, %p33;
	add.f32 	%f196, %f194, %f189;
	setp.eq.s32 	%p34, %r60, 8;
	selp.f32 	%f197, %f196, %f195, %p34;
	ld.shared.v4.f32 	{%f198, %f199, %f200, %f201}, [_ZZN3cub18CUB_300001_SM_10006detail4scan16DeviceScanKernelINS2_10policy_hubIfffjN4cuda3std3__44plusIvEEE10Policy1000EN6thrust24THRUST_300001_SM_1000_NS6detail15normal_iteratorINSD_10device_ptrIfEEEESI_NS0_13ScanTileStateIfLb1EEES9_NS1_10InputValueIfPfEEjfLb0EfEEvT0_T1_T2_iT3_T4_T5_E12temp_storage+48];
	add.f32 	%f202, %f196, %f198;
	setp.eq.s32 	%p35, %r60, 9;
	selp.f32 	%f203, %f202, %f197, %p35;
	add.f32 	%f204, %f202, %f199;
	setp.eq.s32 	%p36, %r60, 10;
	selp.f32 	%f205, %f204, %f203, %p36;
	add.f32 	%f206, %f204, %f200;
	setp.eq.s32 	%p37, %r60, 11;
	selp.f32 	%f207, %f206, %f205, %p37;
	add.f32 	%f109, %f206, %f201;
	setp.gt.u32 	%p38, %r47, 31;
	setp.lt.u32 	%p39, %r47, 32;
	add.f32 	%f208, %f207, %f175;
	setp.eq.s32 	%p40, %r123, 0;
	selp.f32 	%f602, %f207, %f208, %p40;
	selp.f32 	%f111, %f175, %f602, %p39;
	@%p38 bra 	$L__BB18_95;
	setp.ne.s32 	%p41, %r47, 0;
	mul.wide.s32 	%rd21, %r491, 8;
	add.s64 	%rd11, %rd16, %rd21;
	@%p41 bra 	$L__BB18_82;
	st.shared.f32 	[_ZZN3cub18CUB_300001_SM_10006detail4scan16DeviceScanKernelINS2_10policy_hubIfffjN4cuda3std3__44plusIvEEE10Policy1000EN6thrust24THRUST_300001_SM_1000_NS6detail15normal_iteratorINSD_10device_ptrIfEEEESI_NS0_13ScanTileStateIfLb1EEES9_NS1_10InputValueIfPfEEjfLb0EfEEvT0_T1_T2_iT3_T4_T5_E12temp_storage+12], %f109;
	mov.b32 	%r151, %f109;
	add.s64 	%rd22, %rd11, 256;
	mov.b32 	%r150, 100;
	// begin inline asm
	st.relaxed.gpu.v2.u32 [%rd22], {%r150, %r151};
	// end inline asm
$L__BB18_82:
	not.b32 	%r156, %r47;
	add.s32 	%r510, %r491, %r156;
	mov.b32 	%r152, 830;
	// begin inline asm
	nanosleep.u32 %r152;
	// end inline asm
	mul.wide.s32 	%rd24, %r510, 8;
	add.s64 	%rd25, %rd16, %rd24;
	add.s64 	%rd23, %rd25, 256;
	// begin inline asm
	ld.relaxed.gpu.v2.u32 {%r512, %r505}, [%rd23];
	// end inline asm
	mov.b32 	%r506, 952;
$L__BB18_83:
	setp.eq.s32 	%p42, %r512, 99;
	mov.b32 	%r157, -1;
	vote.sync.any.pred 	%p43, %p42, %r157;
	not.pred 	%p44, %p43;
	@%p44 bra 	$L__BB18_85;
	mul.lo.s32 	%r247, %r491, 16807;
	and.b32  	%r491, %r247, 2147483647;
	add.s32 	%r248, %r506, 1;
	rem.u32 	%r244, %r491, %r248;
	// begin inline asm
	nanosleep.u32 %r244;
	// end inline asm
	shr.u32 	%r506, %r506, 1;
	// begin inline asm
	ld.relaxed.gpu.v2.u32 {%r512, %r505}, [%rd23];
	// end inline asm
	bra.uni 	$L__BB18_83;
$L__BB18_85:
	mov.b32 	%f209, %r505;
	setp.eq.s32 	%p45, %r512, 101;
	mov.b32 	%r184, -1;
	vote.sync.ballot.b32 	%r186, %p45, %r184;
	// begin inline asm
	mov.u32 %r159, %lanemask_ge;
	// end inline asm
	and.b32  	%r187, %r186, %r159;
	or.b32  	%r188, %r187, -2147483648;
	add.s32 	%r189, %r188, -1;
	not.b32 	%r190, %r188;
	and.b32  	%r191, %r190, %r189;
	popc.b32 	%r163, %r191;
	mov.b32 	%r162, 1;
	// begin inline asm
	shfl.sync.down.b32 %r160, %r505, %r162, %r163, %r184;
	// end inline asm
	setp.lt.s32 	%p47, %r123, %r163;
	mov.b32 	%f210, %r160;
	add.f32 	%f211, %f209, %f210;
	selp.f32 	%f212, %f211, %f209, %p47;
	mov.b32 	%r166, %f212;
	mov.b32 	%r167, 2;
	// begin inline asm
	shfl.sync.down.b32 %r165, %r166, %r167, %r163, %r184;
	// end inline asm
	add.s32 	%r192, %r123, 2;
	setp.gt.s32 	%p48, %r192, %r163;
	mov.b32 	%f213, %r165;
	add.f32 	%f214, %f212, %f213;
	selp.f32 	%f215, %f212, %f214, %p48;
	mov.b32 	%r171, %f215;
	mov.b32 	%r172, 4;
	// begin inline asm
	shfl.sync.down.b32 %r170, %r171, %r172, %r163, %r184;
	// end inline asm
	add.s32 	%r193, %r123, 4;
	setp.gt.s32 	%p49, %r193, %r163;
	mov.b32 	%f216, %r170;
	add.f32 	%f217, %f215, %f216;
	selp.f32 	%f218, %f215, %f217, %p49;
	mov.b32 	%r176, %f218;
	mov.b32 	%r177, 8;
	// begin inline asm
	shfl.sync.down.b32 %r175, %r176, %r177, %r163, %r184;
	// end inline asm
	add.s32 	%r194, %r123, 8;
	setp.gt.s32 	%p50, %r194, %r163;
	mov.b32 	%f219, %r175;
	add.f32 	%f220, %f218, %f219;
	selp.f32 	%f221, %f218, %f220, %p50;
	mov.b32 	%r181, %f221;
	mov.b32 	%r182, 16;
	// begin inline asm
	shfl.sync.down.b32 %r180, %r181, %r182, %r163, %r184;
	// end inline asm
	add.s32 	%r195, %r123, 16;
	setp.gt.s32 	%p51, %r195, %r163;
	mov.b32 	%f222, %r180;
	add.f32 	%f223, %f221, %f222;
	selp.f32 	%f601, %f221, %f223, %p51;
	add.s64 	%rd12, %rd16, 256;
	mov.b32 	%r507, 952;
$L__BB18_86:
	setp.ne.s32 	%p52, %r512, 101;
	mov.b32 	%r196, -1;
	vote.sync.all.pred 	%p53, %p52, %r196;
	not.pred 	%p54, %p53;
	@%p54 bra 	$L__BB18_91;
	shr.u32 	%r507, %r507, 1;
	mul.wide.s32 	%rd28, %r510, 8;
	add.s64 	%rd29, %rd12, %rd28;
	add.s64 	%rd27, %rd29, -256;
	// begin inline asm
	ld.relaxed.gpu.v2.u32 {%r512, %r513}, [%rd27];
	// end inline asm
	mov.u32 	%r514, %r507;
$L__BB18_88:
	setp.eq.s32 	%p58, %r512, 99;
	mov.b32 	%r202, -1;
	vote.sync.any.pred 	%p59, %p58, %r202;
	not.pred 	%p60, %p59;
	@%p60 bra 	$L__BB18_90;
	mul.lo.s32 	%r242, %r491, 16807;
	and.b32  	%r491, %r242, 2147483647;
	add.s32 	%r243, %r514, 1;
	rem.u32 	%r239, %r491, %r243;
	// begin inline asm
	nanosleep.u32 %r239;
	// end inline asm
	shr.u32 	%r514, %r514, 1;
	// begin inline asm
	ld.relaxed.gpu.v2.u32 {%r512, %r513}, [%rd27];
	// end inline asm
	bra.uni 	$L__BB18_88;
$L__BB18_90:
	mov.b32 	%f227, %r513;
	setp.eq.s32 	%p61, %r512, 101;
	mov.b32 	%r228, -1;
	vote.sync.ballot.b32 	%r229, %p61, %r228;
	and.b32  	%r230, %r229, %r159;
	or.b32  	%r231, %r230, -2147483648;
	add.s32 	%r232, %r231, -1;
	not.b32 	%r233, %r231;
	and.b32  	%r234, %r233, %r232;
	popc.b32 	%r207, %r234;
	mov.b32 	%r206, 1;
	// begin inline asm
	shfl.sync.down.b32 %r204, %r513, %r206, %r207, %r228;
	// end inline asm
	setp.lt.s32 	%p63, %r123, %r207;
	mov.b32 	%f228, %r204;
	add.f32 	%f229, %f227, %f228;
	selp.f32 	%f230, %f229, %f227, %p63;
	mov.b32 	%r210, %f230;
	mov.b32 	%r211, 2;
	// begin inline asm
	shfl.sync.down.b32 %r209, %r210, %r211, %r207, %r228;
	// end inline asm
	add.s32 	%r235, %r123, 2;
	setp.gt.s32 	%p64, %r235, %r207;
	mov.b32 	%f231, %r209;
	add.f32 	%f232, %f230, %f231;
	selp.f32 	%f233, %f230, %f232, %p64;
	mov.b32 	%r215, %f233;
	mov.b32 	%r216, 4;
	// begin inline asm
	shfl.sync.down.b32 %r214, %r215, %r216, %r207, %r228;
	// end inline asm
	add.s32 	%r236, %r123, 4;
	setp.gt.s32 	%p65, %r236, %r207;
	mov.b32 	%f234, %r214;
	add.f32 	%f235, %f233, %f234;
	selp.f32 	%f236, %f233, %f235, %p65;
	mov.b32 	%r220, %f236;
	mov.b32 	%r221, 8;
	// begin inline asm
	shfl.sync.down.b32 %r219, %r220, %r221, %r207, %r228;
	// end inline asm
	add.s32 	%r237, %r123, 8;
	setp.gt.s32 	%p66, %r237, %r207;
	mov.b32 	%f237, %r219;
	add.f32 	%f238, %f236, %f237;
	selp.f32 	%f239, %f236, %f238, %p66;
	mov.b32 	%r225, %f239;
	mov.b32 	%r226, 16;
	// begin inline asm
	shfl.sync.down.b32 %r224, %r225, %r226, %r207, %r228;
	// end inline asm
	add.s32 	%r238, %r123, 16;
	setp.gt.s32 	%p67, %r238, %r207;
	mov.b32 	%f240, %r224;
	add.f32 	%f241, %f239, %f240;
	selp.f32 	%f242, %f239, %f241, %p67;
	add.f32 	%f601, %f601, %f242;
	add.s32 	%r510, %r510, -32;
	bra.uni 	$L__BB18_86;
$L__BB18_91:
	@%p41 bra 	$L__BB18_93;
	add.f32 	%f224, %f109, %f601;
	mov.b32 	%r199, %f224;
	add.s64 	%rd26, %rd11, 256;
	mov.b32 	%r198, 101;
	// begin inline asm
	st.relaxed.gpu.v2.u32 [%rd26], {%r198, %r199};
	// end inline asm
	st.shared.f32 	[_ZZN3cub18CUB_300001_SM_10006detail4scan16DeviceScanKernelINS2_10policy_hubIfffjN4cuda3std3__44plusIvEEE10Policy1000EN6thrust24THRUST_300001_SM_1000_NS6detail15normal_iteratorINSD_10device_ptrIfEEEESI_NS0_13ScanTileStateIfLb1EEES9_NS1_10InputValueIfPfEEjfLb0EfEEvT0_T1_T2_iT3_T4_T5_E12temp_storage+4], %f601;
	st.shared.f32 	[_ZZN3cub18CUB_300001_SM_10006detail4scan16DeviceScanKernelINS2_10policy_hubIfffjN4cuda3std3__44plusIvEEE10Policy1000EN6thrust24THRUST_300001_SM_1000_NS6detail15normal_iteratorINSD_10device_ptrIfEEEESI_NS0_13ScanTileStateIfLb1EEES9_NS1_10InputValueIfPfEEjfLb0EfEEvT0_T1_T2_iT3_T4_T5_E12temp_storage+8], %f224;
$L__BB18_93:
	setp.ne.s32 	%p56, %r123, 0;
	mov.f32 	%f602, %f111;
	@%p56 bra 	$L__BB18_95;
	st.shared.f32 	[_ZZN3cub18CUB_300001_SM_10006detail4scan16DeviceScanKernelINS2_10policy_hubIfffjN4cuda3std3__44plusIvEEE10Policy1000EN6thrust24THRUST_300001_SM_1000_NS6detail15normal_iteratorINSD_10device_ptrIfEEEESI_NS0_13ScanTileStateIfLb1EEES9_NS1_10InputValueIfPfEEjfLb0EfEEvT0_T1_T2_iT3_T4_T5_E12temp_storage+76], %f601;
	mov.f32 	%f602, %f601;
$L__BB18_95:
	bar.sync 	0;
	setp.eq.s32 	%p57, %r47, 0;
	ld.shared.f32 	%f225, [_ZZN3cub18CUB_300001_SM_10006detail4scan16DeviceScanKernelINS2_10policy_hubIfffjN4cuda3std3__44plusIvEEE10Policy1000EN6thrust24THRUST_300001_SM_1000_NS6detail15normal_iteratorINSD_10device_ptrIfEEEESI_NS0_13ScanTileStateIfLb1EEES9_NS1_10InputValueIfPfEEjfLb0EfEEvT0_T1_T2_iT3_T4_T5_E12temp_storage+76];
	add.f32 	%f226, %f602, %f225;
	selp.f32 	%f603, %f602, %f226, %p57;
$L__BB18_96:
	add.f32 	%f314, %f84, %f603;
	add.f32 	%f315, %f314, %f85;
	add.f32 	%f316, %f315, %f86;
	add.f32 	%f317, %f316, %f87;
	add.f32 	%f318, %f317, %f88;
	add.f32 	%f319, %f318, %f89;
	add.f32 	%f320, %f319, %f90;
	add.f32 	%f321, %f320, %f91;
	add.f32 	%f322, %f321, %f92;
	add.f32 	%f323, %f322, %f93;
	add.f32 	%f324, %f323, %f94;
	add.f32 	%f325, %f324, %f95;
	add.f32 	%f326, %f325, %f96;
	add.f32 	%f327, %f326, %f97;
	add.f32 	%f328, %f327, %f98;
	add.f32 	%f329, %f328, %f99;
	add.f32 	%f330, %f329, %f100;
	add.f32 	%f331, %f330, %f101;
	add.f32 	%f332, %f331, %f102;
	add.f32 	%f333, %f332, %f103;
	add.f32 	%f334, %f333, %f104;
	bar.sync 	0;
	st.shared.v2.f32 	[%r62], {%f603, %f314};
	st.shared.v2.f32 	[%r62+8], {%f315, %f316};
	st.shared.v2.f32 	[%r62+16], {%f317, %f318};
	st.shared.v2.f32 	[%r62+24], {%f319, %f320};
	st.shared.v2.f32 	[%r62+32], {%f321, %f322};
	st.shared.v2.f32 	[%r62+40], {%f323, %f324};
	st.shared.v2.f32 	[%r62+48], {%f325, %f326};
	st.shared.v2.f32 	[%r62+56], {%f327, %f328};
	st.shared.v2.f32 	[%r62+64], {%f329, %f330};
	st.shared.v2.f32 	[%r62+72], {%f331, %f332};
	st.shared.v2.f32 	[%r62+80], {%f333, %f334};
	bar.warp.sync 	-1;
	ld.shared.f32 	%f118, [%r61];
	ld.shared.f32 	%f119, [%r61+128];
	ld.shared.f32 	%f120, [%r61+256];
	ld.shared.f32 	%f121, [%r61+384];
	ld.shared.f32 	%f122, [%r61+512];
	ld.shared.f32 	%f123, [%r61+640];
	ld.shared.f32 	%f124, [%r61+768];
	ld.shared.f32 	%f125, [%r61+896];
	ld.shared.f32 	%f126, [%r61+1024];
	ld.shared.f32 	%f127, [%r61+1152];
	ld.shared.f32 	%f128, [%r61+1280];
	ld.shared.f32 	%f129, [%r61+1408];
	ld.shared.f32 	%f130, [%r61+1536];
	ld.shared.f32 	%f131, [%r61+1664];
	ld.shared.f32 	%f132, [%r61+1792];
	ld.shared.f32 	%f133, [%r61+1920];
	ld.shared.f32 	%f134, [%r61+2048];
	ld.shared.f32 	%f135, [%r61+2176];
	ld.shared.f32 	%f136, [%r61+2304];
	ld.shared.f32 	%f137, [%r61+2432];
	ld.shared.f32 	%f138, [%r61+2560];
	ld.shared.f32 	%f139, [%r61+2688];
	setp.ne.s32 	%p81, %r47, 0;
	@%p81 bra 	$L__BB18_98;
	st.volatile.shared.u32 	[_ZZN3cub18CUB_300001_SM_10006detail4scan16DeviceScanKernelINS2_10policy_hubIfffjN4cuda3std3__44plusIvEEE10Policy1000EN6thrust24THRUST_300001_SM_1000_NS6detail15normal_iteratorINSD_10device_ptrIfEEEESI_NS0_13ScanTileStateIfLb1EEES9_NS1_10InputValueIfPfEEjfLb0EfEEvT0_T1_T2_iT3_T4_T5_E12temp_storage+33792], %r3;
$L__BB18_98:
	ld.param.u32 	%r489, [_ZN3cub18CUB_300001_SM_10006detail4scan16DeviceScanKernelINS2_10policy_hubIfffjN4cuda3std3__44plusIvEEE10Policy1000EN6thrust24THRUST_300001_SM_1000_NS6detail15normal_iteratorINSD_10device_ptrIfEEEESI_NS0_13ScanTileStateIfLb1EEES9_NS1_10InputValueIfPfEEjfLb0EfEEvT0_T1_T2_iT3_T4_T5__param_3];
	bar.sync 	0;
	ld.volatile.shared.u32 	%r97, [_ZZN3cub18CUB_300001_SM_10006detail4scan16DeviceScanKernelINS2_10policy_hubIfffjN4cuda3std3__44plusIvEEE10Policy1000EN6thrust24THRUST_300001_SM_1000_NS6detail15normal_iteratorINSD_10device_ptrIfEEEESI_NS0_13ScanTileStateIfLb1EEES9_NS1_10InputValueIfPfEEjfLb0EfEEvT0_T1_T2_iT3_T4_T5_E12temp_storage+33792];
	cvt.u64.u32 	%rd36, %r48;
	mov.u32 	%r272, %ctaid.x;
	add.s32 	%r273, %r489, %r272;
	mul.lo.s32 	%r274, %r273, 8448;
	cvt.u64.u32 	%rd37, %r274;
	add.s64 	%rd38, %rd36, %rd37;
	setp.ge.s32 	%p82, %r48, %r97;
	shl.b64 	%rd39, %rd38, 2;
	add.s64 	%rd13, %rd4, %rd39;
	@%p82 bra 	$L__BB18_100;
	st.global.f32 	[%rd13], %f118;
$L__BB18_100:
	mov.u32 	%r275, %tid.x;
	and.b32  	%r276, %r275, 992;
	mul.lo.s32 	%r277, %r276, 22;
	and.b32  	%r278, %r275, 31;
	or.b32  	%r279, %r277, %r278;
	or.b32  	%r280, %r279, 32;
	setp.ge.s32 	%p83, %r280, %r97;
	@%p83 bra 	$L__BB18_102;
	st.global.f32 	[%rd13+128], %f119;
$L__BB18_102:
	setp.ge.s32 	%p84, %r49, %r97;
	@%p84 bra 	$L__BB18_104;
	st.global.f32 	[%rd13+256], %f120;
$L__BB18_104:
	setp.ge.s32 	%p85, %r50, %r97;
	@%p85 bra 	$L__BB18_106;
	st.global.f32 	[%rd13+384], %f121;
$L__BB18_106:
	add.s32 	%r286, %r279, 128;
	setp.ge.s32 	%p86, %r286, %r97;
	@%p86 bra 	$L__BB18_108;
	st.global.f32 	[%rd13+512], %f122;
$L__BB18_108:
	add.s32 	%r292, %r279, 160;
	setp.ge.s32 	%p87, %r292, %r97;
	@%p87 bra 	$L__BB18_110;
	st.global.f32 	[%rd13+640], %f123;
$L__BB18_110:
	add.s32 	%r298, %r279, 192;
	setp.ge.s32 	%p88, %r298, %r97;
	@%p88 bra 	$L__BB18_112;
	st.global.f32 	[%rd13+768], %f124;
$L__BB18_112:
	add.s32 	%r304, %r279, 224;
	setp.ge.s32 	%p89, %r304, %r97;
	@%p89 bra 	$L__BB18_114;
	st.global.f32 	[%rd13+896], %f125;
$L__BB18_114:
	add.s32 	%r310, %r279, 256;
	setp.ge.s32 	%p90, %r310, %r97;
	@%p90 bra 	$L__BB18_116;
	st.global.f32 	[%rd13+1024], %f126;
$L__BB18_116:
	add.s32 	%r316, %r279, 288;
	setp.ge.s32 	%p91, %r316, %r97;
	@%p91 bra 	$L__BB18_118;
	st.global.f32 	[%rd13+1152], %f127;
$L__BB18_118:
	setp.ge.s32 	%p92, %r51, %r97;
	@%p92 bra 	$L__BB18_120;
	st.global.f32 	[%rd13+1280], %f128;
$L__BB18_120:
	setp.ge.s32 	%p93, %r52, %r97;
	@%p93 bra 	$L__BB18_122;
	st.global.f32 	[%rd13+1408], %f129;
$L__BB18_122:
	setp.ge.s32 	%p94, %r53, %r97;
	@%p94 bra 	$L__BB18_124;
	st.global.f32 	[%rd13+1536], %f130;
$L__BB18_124:
	setp.ge.s32 	%p95, %r54, %r97;
	@%p95 bra 	$L__BB18_126;
	st.global.f32 	[%rd13+1664], %f131;
$L__BB18_126:
	add.s32 	%r322, %r279, 448;
	setp.ge.s32 	%p96, %r322, %r97;
	@%p96 bra 	$L__BB18_128;
	st.global.f32 	[%rd13+1792], %f132;
$L__BB18_128:
	add.s32 	%r328, %r279, 480;
	setp.ge.s32 	%p97, %r328, %r97;
	@%p97 bra 	$L__BB18_130;
	st.global.f32 	[%rd13+1920], %f133;
$L__BB18_130:
	setp.ge.s32 	%p98, %r55, %r97;
	@%p98 bra 	$L__BB18_132;
	st.global.f32 	[%rd13+2048], %f134;
$L__BB18_132:
	setp.ge.s32 	%p99, %r56, %r97;
	@%p99 bra 	$L__BB18_134;
	st.global.f32 	[%rd13+2176], %f135;
$L__BB18_134:
	setp.ge.s32 	%p100, %r57, %r97;
	@%p100 bra 	$L__BB18_136;
	st.global.f32 	[%rd13+2304], %f136;
$L__BB18_136:
	add.s32 	%r334, %r279, 608;
	setp.ge.s32 	%p101, %r334, %r97;
	@%p101 bra 	$L__BB18_138;
	st.global.f32 	[%rd13+2432], %f137;
$L__BB18_138:
	add.s32 	%r340, %r279, 640;
	setp.ge.s32 	%p102, %r340, %r97;
	@%p102 bra 	$L__BB18_140;
	st.global.f32 	[%rd13+2560], %f138;
$L__BB18_140:
	setp.ge.s32 	%p103, %r58, %r97;
	@%p103 bra 	$L__BB18_142;
	st.global.f32 	[%rd13+2688], %f139;
$L__BB18_142:
	ret;

}
	// .globl	_ZN3cub18CUB_300001_SM_10006detail4scan16DeviceScanKernelINS2_10policy_hubIfffmN4cuda3std3__44plusIvEEE10Policy1000EN6thrust24THRUST_300001_SM_1000_NS6detail15normal_iteratorINSD_10device_ptrIfEEEESI_NS0_13ScanTileStateIfLb1EEES9_NS1_10InputValueIfPfEEmfLb0EfEEvT0_T1_T2_iT3_T4_T5_
.visible .entry _ZN3cub18CUB_300001_SM_10006detail4scan16DeviceScanKernelINS2_10policy_hubIfffmN4cuda3std3__44plusIvEEE10Policy1000EN6thrust24THRUST_300001_SM_1000_NS6detail15normal_iteratorINSD_10device_ptrIfEEEESI_NS0_13ScanTileStateIfLb1EEES9_NS1_10InputValueIfPfEEmfLb0EfEEvT0_T1_T2_iT3_T4_T5_(
	.param .align 8 .b8 _ZN3cub18CUB_300001_SM_10006detail4scan16DeviceScanKernelINS2_10policy_hubIfffmN4cuda3std3__44plusIvEEE10Policy1000EN6thrust24THRUST_300001_SM_1000_NS6detail15normal_iteratorINSD_10device_ptrIfEEEESI_NS0_13ScanTileStateIfLb1EEES9_NS1_10InputValueIfPfEEmfLb0EfEEvT0_T1_T2_iT3_T4_T5__param_0[8],
	.param .align 8 .b8 _ZN3cub18CUB_300001_SM_10006detail4scan16DeviceScanKernelINS2_10policy_hubIfffmN4cuda3std3__44plusIvEEE10Policy1000EN6thrust24THRUST_300001_SM_1000_NS6detail15normal_iteratorINSD_10device_ptrIfEEEESI_NS0_13ScanTileStateIfLb1EEES9_NS1_10InputValueIfPfEEmfLb0EfEEvT0_T1_T2_iT3_T4_T5__param_1[8],
	.param .align 8 .b8 _ZN3cub18CUB_300001_SM_10006detail4scan16DeviceScanKernelINS2_10policy_hubIfffmN4cuda3std3__44plusIvEEE10Policy1000EN6thrust24THRUST_300001_SM_1000_NS6detail15normal_iteratorINSD_10device_ptrIfEEEESI_NS0_13ScanTileStateIfLb1EEES9_NS1_10InputValueIfPfEEmfLb0EfEEvT0_T1_T2_iT3_T4_T5__param_2[8],
	.param .u32 _ZN3cub18CUB_300001_SM_10006detail4scan16DeviceScanKernelINS2_10policy_hubIfffmN4cuda3std3__44plusIvEEE10Policy1000EN6thrust24THRUST_300001_SM_1000_NS6detail15normal_iteratorINSD_10device_ptrIfEEEESI_NS0_13ScanTileStateIfLb1EEES9_NS1_10InputValueIfPfEEmfLb0EfEEvT0_T1_T2_iT3_T4_T5__param_3,
	.param .align 1 .b8 _ZN3cub18CUB_300001_SM_10006detail4scan16DeviceScanKernelINS2_10policy_hubIfffmN4cuda3std3__44plusIvEEE10Policy1000EN6thrust24THRUST_300001_SM_1000_NS6detail15normal_iteratorINSD_10device_ptrIfEEEESI_NS0_13ScanTileStateIfLb1EEES9_NS1_10InputValueIfPfEEmfLb0EfEEvT0_T1_T2_iT3_T4_T5__param_4[1],
	.param .align 8 .b8 _ZN3cub18CUB_300001_SM_10006detail4scan16DeviceScanKernelINS2_10policy_hubIfffmN4cuda3std3__44plusIvEEE10Policy1000EN6thrust24THRUST_300001_SM_1000_NS6detail15normal_iteratorINSD_10device_ptrIfEEEESI_NS0_13ScanTileStateIfLb1EEES9_NS1_10InputValueIfPfEEmfLb0EfEEvT0_T1_T2_iT3_T4_T5__param_5[16],
	.param .u64 _ZN3cub18CUB_300001_SM_10006detail4scan16DeviceScanKernelINS2_10policy_hubIfffmN4cuda3std3__44plusIvEEE10Policy1000EN6thrust24THRUST_300001_SM_1000_NS6detail15normal_iteratorINSD_10device_ptrIfEEEESI_NS0_13ScanTileStateIfLb1EEES9_NS1_10InputValueIfPfEEmfLb0EfEEvT0_T1_T2_iT3_T4_T5__param_6
)
.maxntid 416
{
	.reg .pred 	%p<158>;
	.reg .b16 	%rs<3>;
	.reg .b32 	%r<499>;
	.reg .b32 	%f<573>;
	.reg .b64 	%rd<59>;
	// demoted variable
	.shared .align 16 .b8 _ZZN3cub18CUB_300001_SM_10006detail4scan16DeviceScanKernelINS2_10policy_hubIfffmN4cuda3std3__44plusIvEEE10Policy1000EN6thrust24THRUST_300001_SM_1000_NS6detail15normal_iteratorINSD_10device_ptrIfEEEESI_NS0_13ScanTileStateIfLb1EEES9_NS1_10InputValueIfPfEEmfLb0EfEEvT0_T1_T2_iT3_T4_T5_E12temp_storage[31632];
	ld.param.u32 	%r82, [_ZN3cub18CUB_300001_SM_10006detail4scan16DeviceScanKernelINS2_10policy_hubIfffmN4cuda3std3__44plusIvEEE10Policy1000EN6thrust24THRUST_300001_SM_1000_NS6detail15normal_iteratorINSD_10device_ptrIfEEEESI_NS0_13ScanTileStateIfLb1EEES9_NS1_10InputValueIfPfEEmfLb0EfEEvT0_T1_T2_iT3_T4_T5__param_5];
	bfe.u32 	%r83, %r82, 0, 8;
	cvt.u16.u32 	%rs1, %r83;
	and.b16  	%rs2, %rs1, 255;
	ld.param.u64 	%rd1, [_ZN3cub18CUB_300001_SM_10006detail4scan16DeviceScanKernelINS2_10policy_hubIfffmN4cuda3std3__44plusIvEEE10Policy1000EN6thrust24THRUST_300001_SM_1000_NS6detail15normal_iteratorINSD_10device_ptrIfEEEESI_NS0_13ScanTileStateIfLb1EEES9_NS1_10InputValueIfPfEEmfLb0EfEEvT0_T1_T2_iT3_T4_T5__param_5+8];
	mov.b64 	{%r480, %r85}, %rd1;
	ld.param.u64 	%rd18, [_ZN3cub18CUB_300001_SM_10006detail4scan16DeviceScanKernelINS2_10policy_hubIfffmN4cuda3std3__44plusIvEEE10Policy1000EN6thrust24THRUST_300001_SM_1000_NS6detail15normal_iteratorINSD_10device_ptrIfEEEESI_NS0_13ScanTileStateIfLb1EEES9_NS1_10InputValueIfPfEEmfLb0EfEEvT0_T1_T2_iT3_T4_T5__param_2];
	ld.param.u64 	%rd17, [_ZN3cub18CUB_300001_SM_10006detail4scan16DeviceScanKernelINS2_10policy_hubIfffmN4cuda3std3__44plusIvEEE10Policy1000EN6thrust24THRUST_300001_SM_1000_NS6detail15normal_iteratorINSD_10device_ptrIfEEEESI_NS0_13ScanTileStateIfLb1EEES9_NS1_10InputValueIfPfEEmfLb0EfEEvT0_T1_T2_iT3_T4_T5__param_1];
	ld.param.u64 	%rd16, [_ZN3cub18CUB_300001_SM_10006detail4scan16DeviceScanKernelINS2_10policy_hubIfffmN4cuda3std3__44plusIvEEE10Policy1000EN6thrust24THRUST_300001_SM_1000_NS6detail15normal_iteratorINSD_10device_ptrIfEEEESI_NS0_13ScanTileStateIfLb1EEES9_NS1_10InputValueIfPfEEmfLb0EfEEvT0_T1_T2_iT3_T4_T5__param_0];
	ld.param.u32 	%r81, [_ZN3cub18CUB_300001_SM_10006detail4scan16DeviceScanKernelINS2_10policy_hubIfffmN4cuda3std3__44plusIvEEE10Policy1000EN6thrust24THRUST_300001_SM_1000_NS6detail15normal_iteratorINSD_10device_ptrIfEEEESI_NS0_13ScanTileStateIfLb1EEES9_NS1_10InputValueIfPfEEmfLb0EfEEvT0_T1_T2_iT3_T4_T5__param_3];
	ld.param.u64 	%rd19, [_ZN3cub18CUB_300001_SM_10006detail4scan16DeviceScanKernelINS2_10policy_hubIfffmN4cuda3std3__44plusIvEEE10Policy1000EN6thrust24THRUST_300001_SM_1000_NS6detail15normal_iteratorINSD_10device_ptrIfEEEESI_NS0_13ScanTileStateIfLb1EEES9_NS1_10InputValueIfPfEEmfLb0EfEEvT0_T1_T2_iT3_T4_T5__param_6];
	mov.b32 	%f547, %r480;
	setp.eq.s16 	%p1, %rs2, 0;
	@%p1 bra 	$L__BB19_2;
	mov.b64 	%rd20, {%r480, %r85};
	ld.f32 	%f547, [%rd20];
$L__BB19_2:
	cvta.to.global.u64 	%rd3, %rd16;
	cvta.to.global.u64 	%rd4, %rd17;
	mov.u32 	%r89, %ctaid.x;
	add.s32 	%r1, %r81, %r89;
	mul.wide.s32 	%rd5, %r1, 7904;
	sub.s64 	%rd6, %rd19, %rd5;
	setp.lt.u64 	%p2, %rd6, 7905;
	@%p2 bra 	$L__BB19_28;
	mov.u32 	%r2, %tid.x;
	and.b32  	%r338, %r2, 31;
	and.b32  	%r339, %r2, 992;
	mul.lo.s32 	%r340, %r339, 19;
	or.b32  	%r341, %r340, %r338;
	cvt.u64.u32 	%rd42, %r341;
	add.s64 	%rd7, %rd5, %rd42;
	shl.b64 	%rd43, %rd7, 2;
	add.s64 	%rd44, %rd3, %rd43;
	ld.global.f32 	%f316, [%rd44];
	ld.global.f32 	%f317, [%rd44+128];
	ld.global.f32 	%f318, [%rd44+256];
	ld.global.f32 	%f319, [%rd44+384];
	ld.global.f32 	%f320, [%rd44+512];
	ld.global.f32 	%f321, [%rd44+640];
	ld.global.f32 	%f322, [%rd44+768];
	ld.global.f32 	%f323, [%rd44+896];
	ld.global.f32 	%f324, [%rd44+1024];
	ld.global.f32 	%f325, [%rd44+1152];
	ld.global.f32 	%f326, [%rd44+1280];
	ld.global.f32 	%f327, [%rd44+1408];
	ld.global.f32 	%f328, [%rd44+1536];
	ld.global.f32 	%f329, [%rd44+1664];
	ld.global.f32 	%f330, [%rd44+1792];
	ld.global.f32 	%f331, [%rd44+1920];
	ld.global.f32 	%f332, [%rd44+2048];
	ld.global.f32 	%f333, [%rd44+2176];
	ld.global.f32 	%f334, [%rd44+2304];
	// begin inline asm
	mov.u32 %r337, %laneid;
	// end inline asm
	shr.u32 	%r4, %r2, 5;
	mad.lo.s32 	%r342, %r4, 608, %r337;
	shl.b32 	%r343, %r342, 2;
	mov.u32 	%r344, _ZZN3cub18CUB_300001_SM_10006detail4scan16DeviceScanKernelINS2_10policy_hubIfffmN4cuda3std3__44plusIvEEE10Policy1000EN6thrust24THRUST_300001_SM_1000_NS6detail15normal_iteratorINSD_10device_ptrIfEEEESI_NS0_13ScanTileStateIfLb1EEES9_NS1_10InputValueIfPfEEmfLb0EfEEvT0_T1_T2_iT3_T4_T5_E12temp_storage;
	add.s32 	%r5, %r344, %r343;
	st.shared.f32 	[%r5], %f316;
	st.shared.f32 	[%r5+128], %f317;
	st.shared.f32 	[%r5+256], %f318;
	st.shared.f32 	[%r5+384], %f319;
	st.shared.f32 	[%r5+512], %f320;
	st.shared.f32 	[%r5+640], %f321;
	st.shared.f32 	[%r5+768], %f322;
	st.shared.f32 	[%r5+896], %f323;
	st.shared.f32 	[%r5+1024], %f324;
	st.shared.f32 	[%r5+1152], %f325;
	st.shared.f32 	[%r5+1280], %f326;
	st.shared.f32 	[%r5+1408], %f327;
	st.shared.f32 	[%r5+1536], %f328;
	st.shared.f32 	[%r5+1664], %f329;
	st.shared.f32 	[%r5+1792], %f330;
	st.shared.f32 	[%r5+1920], %f331;
	st.shared.f32 	[%r5+2048], %f332;
	st.shared.f32 	[%r5+2176], %f333;
	st.shared.f32 	[%r5+2304], %f334;
	bar.warp.sync 	-1;
	mad.lo.s32 	%r6, %r337, 72, %r5;
	ld.shared.f32 	%f4, [%r6];
	ld.shared.f32 	%f5, [%r6+4];
	ld.shared.f32 	%f6, [%r6+8];
	ld.shared.f32 	%f7, [%r6+12];
	ld.shared.f32 	%f8, [%r6+16];
	ld.shared.f32 	%f9, [%r6+20];
	ld.shared.f32 	%f10, [%r6+24];
	ld.shared.f32 	%f11, [%r6+28];
	ld.shared.f32 	%f12, [%r6+32];
	ld.shared.f32 	%f13, [%r6+36];
	ld.shared.f32 	%f14, [%r6+40];
	ld.shared.f32 	%f15, [%r6+44];
	ld.shared.f32 	%f16, [%r6+48];
	ld.shared.f32 	%f17, [%r6+52];
	ld.shared.f32 	%f18, [%r6+56];
	ld.shared.f32 	%f19, [%r6+60];
	ld.shared.f32 	%f20, [%r6+64];
	ld.shared.f32 	%f21, [%r6+68];
	ld.shared.f32 	%f22, [%r6+72];
	bar.sync 	0;
	setp.ne.s32 	%p100, %r1, 0;
	@%p100 bra 	$L__BB19_8;
	add.f32 	%f453, %f4, %f5;
	add.f32 	%f454, %f6, %f7;
	add.f32 	%f455, %f8, %f9;
	add.f32 	%f456, %f10, %f11;
	add.f32 	%f457, %f12, %f13;
	add.f32 	%f458, %f14, %f15;
	add.f32 	%f459, %f16, %f17;
	add.f32 	%f460, %f18, %f19;
	add.f32 	%f461, %f20, %f21;
	add.f32 	%f462, %f453, %f454;
	add.f32 	%f463, %f455, %f456;
	add.f32 	%f464, %f457, %f458;
	add.f32 	%f465, %f459, %f460;
	add.f32 	%f466, %f461, %f22;
	add.f32 	%f467, %f462, %f463;
	add.f32 	%f468, %f464, %f465;
	add.f32 	%f469, %f467, %f468;
	add.f32 	%f440, %f469, %f466;
	mov.b32 	%r472, 1;
	mov.b32 	%r473, 0;
	mov.b32 	%r474, -1;
	// begin inline asm
	{  .reg .f32 r0;  .reg .pred p;  shfl.sync.up.b32 r0|p, %f440, %r472, %r473, %r474;  @p add.f32 r0, r0, %f440;  mov.f32 %f438, r0;}
	// end inline asm
	mov.b32 	%r458, 2;
	// begin inline asm
	{  .reg .f32 r0;  .reg .pred p;  shfl.sync.up.b32 r0|p, %f438, %r458, %r473, %r474;  @p add.f32 r0, r0, %f438;  mov.f32 %f441, r0;}
	// end inline asm
	mov.b32 	%r461, 4;
	// begin inline asm
	{  .reg .f32 r0;  .reg .pred p;  shfl.sync.up.b32 r0|p, %f441, %r461, %r473, %r474;  @p add.f32 r0, r0, %f441;  mov.f32 %f444, r0;}
	// end inline asm
	mov.b32 	%r464, 8;
	// begin inline asm
	{  .reg .f32 r0;  .reg .pred p;  shfl.sync.up.b32 r0|p, %f444, %r464, %r473, %r474;  @p add.f32 r0, r0, %f444;  mov.f32 %f447, r0;}
	// end inline asm
	mov.b32 	%r467, 16;
	// begin inline asm
	{  .reg .f32 r0;  .reg .pred p;  shfl.sync.up.b32 r0|p, %f447, %r467, %r473, %r474;  @p add.f32 r0, r0, %f447;  mov.f32 %f450, r0;}
	// end inline asm
	mov.b32 	%r471, %f450;
	// begin inline asm
	shfl.sync.up.b32 %r470, %r471, %r472, %r473, %r474;
	// end inline asm
	setp.ne.s32 	%p143, %r337, 31;
	@%p143 bra 	$L__BB19_6;
	shl.b32 	%r475, %r4, 2;
	mov.u32 	%r476, _ZZN3cub18CUB_300001_SM_10006detail4scan16DeviceScanKernelINS2_10policy_hubIfffmN4cuda3std3__44plusIvEEE10Policy1000EN6thrust24THRUST_300001_SM_1000_NS6detail15normal_iteratorINSD_10device_ptrIfEEEESI_NS0_13ScanTileStateIfLb1EEES9_NS1_10InputValueIfPfEEmfLb0EfEEvT0_T1_T2_iT3_T4_T5_E12temp_storage;
	add.s32 	%r477, %r476, %r475;
	st.shared.f32 	[%r477+16], %f450;
$L__BB19_6:
	bar.sync 	0;
	ld.shared.v4.f32 	{%f470, %f471, %f472, %f473}, [_ZZN3cub18CUB_300001_SM_10006detail4scan16DeviceScanKernelINS2_10policy_hubIfffmN4cuda3std3__44plusIvEEE10Policy1000EN6thrust24THRUST_300001_SM_1000_NS6detail15normal_iteratorINSD_10device_ptrIfEEEESI_NS0_13ScanTileStateIfLb1EEES9_NS1_10InputValueIfPfEEmfLb0EfEEvT0_T1_T2_iT3_T4_T5_E12temp_storage+16];
	add.f32 	%f474, %f470, %f471;
	setp.eq.s32 	%p144, %r4, 2;
	selp.f32 	%f475, %f474, %f470, %p144;
	add.f32 	%f476, %f474, %f472;
	setp.eq.s32 	%p145, %r4, 3;
	selp.f32 	%f477, %f476, %f475, %p145;
	add.f32 	%f478, %f476, %f473;
	setp.eq.s32 	%p146, %r4, 4;
	selp.f32 	%f479, %f478, %f477, %p146;
	ld.shared.v4.f32 	{%f480, %f481, %f482, %f483}, [_ZZN3cub18CUB_300001_SM_10006detail4scan16DeviceScanKernelINS2_10policy_hubIfffmN4cuda3std3__44plusIvEEE10Policy1000EN6thrust24THRUST_300001_SM_1000_NS6detail15normal_iteratorINSD_10device_ptrIfEEEESI_NS0_13ScanTileStateIfLb1EEES9_NS1_10InputValueIfPfEEmfLb0EfEEvT0_T1_T2_iT3_T4_T5_E12temp_storage+32];
	add.f32 	%f484, %f478, %f480;
	setp.eq.s32 	%p147, %r4, 5;
	selp.f32 	%f485, %f484, %f479, %p147;
	add.f32 	%f486, %f484, %f481;
	setp.eq.s32 	%p148, %r4, 6;
	selp.f32 	%f487, %f486, %f485, %p148;
	add.f32 	%f488, %f486, %f482;
	setp.eq.s32 	%p149, %r4, 7;
	selp.f32 	%f489, %f488, %f487, %p149;
	add.f32 	%f490, %f488, %f483;
	setp.eq.s32 	%p150, %r4, 8;
	selp.f32 	%f491, %f490, %f489, %p150;
	ld.shared.v4.f32 	{%f492, %f493, %f494, %f495}, [_ZZN3cub18CUB_300001_SM_10006detail4scan16DeviceScanKernelINS2_10policy_hubIfffmN4cuda3std3__44plusIvEEE10Policy1000EN6thrust24THRUST_300001_SM_1000_NS6detail15normal_iteratorINSD_10device_ptrIfEEEESI_NS0_13ScanTileStateIfLb1EEES9_NS1_10InputValueIfPfEEmfLb0EfEEvT0_T1_T2_iT3_T4_T5_E12temp_storage+48];
	add.f32 	%f496, %f490, %f492;
	setp.eq.s32 	%p151, %r4, 9;
	selp.f32 	%f497, %f496, %f491, %p151;
	add.f32 	%f498, %f496, %f493;
	setp.eq.s32 	%p152, %r4, 10;
	selp.f32 	%f499, %f498, %f497, %p152;
	add.f32 	%f500, %f498, %f494;
	setp.eq.s32 	%p153, %r4, 11;
	selp.f32 	%f501, %f500, %f499, %p153;
	add.f32 	%f502, %f500, %f495;
	setp.eq.s32 	%p154, %r4, 12;
	selp.f32 	%f503, %f502, %f501, %p154;
	ld.shared.f32 	%f504, [_ZZN3cub18CUB_300001_SM_10006detail4scan16DeviceScanKernelINS2_10policy_hubIfffmN4cuda3std3__44plusIvEEE10Policy1000EN6thrust24THRUST_300001_SM_1000_NS6detail15normal_iteratorINSD_10device_ptrIfEEEESI_NS0_13ScanTileStateIfLb1EEES9_NS1_10InputValueIfPfEEmfLb0EfEEvT0_T1_T2_iT3_T4_T5_E12temp_storage+64];
	add.f32 	%f505, %f502, %f504;
	add.f32 	%f506, %f547, %f503;
	setp.lt.u32 	%p155, %r2, 32;
	selp.f32 	%f507, %f547, %f506, %p155;
	mov.b32 	%f508, %r470;
	add.f32 	%f509, %f507, %f508;
	setp.eq.s32 	%p156, %r337, 0;
	selp.f32 	%f550, %f507, %f509, %p156;
	add.f32 	%f25, %f547, %f505;
	setp.ne.s32 	%p157, %r2, 0;
	@%p157 bra 	$L__BB19_27;
	mov.b32 	%r479, %f25;
	add.s64 	%rd56, %rd18, 256;
	mov.b32 	%r478, 101;
	// begin inline asm
	st.relaxed.gpu.v2.u32 [%rd56], {%r478, %r479};
	// end inline asm
	bra.uni 	$L__BB19_27;
$L__BB19_8:
	add.f32 	%f350, %f4, %f5;
	add.f32 	%f351, %f6, %f7;
	add.f32 	%f352, %f8, %f9;
	add.f32 	%f353, %f10, %f11;
	add.f32 	%f354, %f12, %f13;
	add.f32 	%f355, %f14, %f15;
	add.f32 	%f356, %f16, %f17;
	add.f32 	%f357, %f18, %f19;
	add.f32 	%f358, %f20, %f21;
	add.f32 	%f359, %f350, %f351;
	add.f32 	%f360, %f352, %f353;
	add.f32 	%f361, %f354, %f355;
	add.f32 	%f362, %f356, %f357;
	add.f32 	%f363, %f358, %f22;
	add.f32 	%f364, %f359, %f360;
	add.f32 	%f365, %f361, %f362;
	add.f32 	%f366, %f364, %f365;
	add.f32 	%f337, %f366, %f363;
	mov.b32 	%r362, 1;
	mov.b32 	%r363, 0;
	mov.b32 	%r364, -1;
	// begin inline asm
	{  .reg .f32 r0;  .reg .pred p;  shfl.sync.up.b32 r0|p, %f337, %r362, %r363, %r364;  @p add.f32 r0, r0, %f337;  mov.f32 %f335, r0;}
	// end inline asm
	mov.b32 	%r348, 2;
	// begin inline asm
	{  .reg .f32 r0;  .reg .pred p;  shfl.sync.up.b32 r0|p, %f335, %r348, %r363, %r364;  @p add.f32 r0, r0, %f335;  mov.f32 %f338, r0;}
	// end inline asm
	mov.b32 	%r351, 4;
	// begin inline asm
	{  .reg .f32 r0;  .reg .pred p;  shfl.sync.up.b32 r0|p, %f338, %r351, %r363, %r364;  @p add.f32 r0, r0, %f338;  mov.f32 %f341, r0;}
	// end inline asm
	mov.b32 	%r354, 8;
	// begin inline asm
	{  .reg .f32 r0;  .reg .pred p;  shfl.sync.up.b32 r0|p, %f341, %r354, %r363, %r364;  @p add.f32 r0, r0, %f341;  mov.f32 %f344, r0;}
	// end inline asm
	mov.b32 	%r357, 16;
	// begin inline asm
	{  .reg .f32 r0;  .reg .pred p;  shfl.sync.up.b32 r0|p, %f344, %r357, %r363, %r364;  @p add.f32 r0, r0, %f344;  mov.f32 %f347, r0;}
	// end inline asm
	mov.b32 	%r361, %f347;
	// begin inline asm
	shfl.sync.up.b32 %r360, %r361, %r362, %r363, %r364;
	// end inline asm
	setp.ne.s32 	%p101, %r337, 31;
	@%p101 bra 	$L__BB19_10;
	shl.b32 	%r365, %r4, 2;
	mov.u32 	%r366, _ZZN3cub18CUB_300001_SM_10006detail4scan16DeviceScanKernelINS2_10policy_hubIfffmN4cuda3std3__44plusIvEEE10Policy1000EN6thrust24THRUST_300001_SM_1000_NS6detail15normal_iteratorINSD_10device_ptrIfEEEESI_NS0_13ScanTileStateIfLb1EEES9_NS1_10InputValueIfPfEEmfLb0EfEEvT0_T1_T2_iT3_T4_T5_E12temp_storage;
	add.s32 	%r367, %r366, %r365;
	st.shared.f32 	[%r367+16], %f347;
$L__BB19_10:
	mov.b32 	%f367, %r360;
	bar.sync 	0;
	ld.shared.v4.f32 	{%f368, %f369, %f370, %f371}, [_ZZN3cub18CUB_300001_SM_10006detail4scan16DeviceScanKernelINS2_10policy_hubIfffmN4cuda3std3__44plusIvEEE10Policy1000EN6thrust24THRUST_300001_SM_1000_NS6detail15normal_iteratorINSD_10device_ptrIfEEEESI_NS0_13ScanTileStateIfLb1EEES9_NS1_10InputValueIfPfEEmfLb0EfEEvT0_T1_T2_iT3_T4_T5_E12temp_storage+16];
	add.f32 	%f372, %f368, %f369;
	setp.eq.s32 	%p102, %r4, 2;
	selp.f32 	%f373, %f372, %f368, %p102;
	add.f32 	%f374, %f372, %f370;
	setp.eq.s32 	%p103, %r4, 3;
	selp.f32 	%f375, %f374, %f373, %p103;
	add.f32 	%f376, %f374, %f371;
	setp.eq.s32 	%p104, %r4, 4;
	selp.f32 	%f377, %f376, %f375, %p104;
	ld.shared.v4.f32 	{%f378, %f379, %f380, %f381}, [_ZZN3cub18CUB_300001_SM_10006detail4scan16DeviceScanKernelINS2_10policy_hubIfffmN4cuda3std3__44plusIvEEE10Policy1000EN6thrust24THRUST_300001_SM_1000_NS6detail15normal_iteratorINSD_10device_ptrIfEEEESI_NS0_13ScanTileStateIfLb1EEES9_NS1_10InputValueIfPfEEmfLb0EfEEvT0_T1_T2_iT3_T4_T5_E12temp_storage+32];
	add.f32 	%f382, %f376, %f378;
	setp.eq.s32 	%p105, %r4, 5;
	selp.f32 	%f383, %f382, %f377, %p105;
	add.f32 	%f384, %f382, %f379;
	setp.eq.s32 	%p106, %r4, 6;
	selp.f32 	%f385, %f384, %f383, %p106;
	add.f32 	%f386, %f384, %f380;
	setp.eq.s32 	%p107, %r4, 7;
	selp.f32 	%f387, %f386, %f385, %p107;
	add.f32 	%f388, %f386, %f381;
	setp.eq.s32 	%p108, %r4, 8;
	selp.f32 	%f389, %f388, %f387, %p108;
	ld.shared.v4.f32 	{%f390, %f391, %f392, %f393}, [_ZZN3cub18CUB_300001_SM_10006detail4scan16DeviceScanKernelINS2_10policy_hubIfffmN4cuda3std3__44plusIvEEE10Policy1000EN6thrust24THRUST_300001_SM_1000_NS6detail15normal_iteratorINSD_10device_ptrIfEEEESI_NS0_13ScanTileStateIfLb1EEES9_NS1_10InputValueIfPfEEmfLb0EfEEvT0_T1_T2_iT3_T4_T5_E12temp_storage+48];
	add.f32 	%f394, %f388, %f390;
	setp.eq.s32 	%p109, %r4, 9;
	selp.f32 	%f395, %f394, %f389, %p109;
	add.f32 	%f396, %f394, %f391;
	setp.eq.s32 	%p110, %r4, 10;
	selp.f32 	%f397, %f396, %f395, %p110;
	add.f32 	%f398, %f396, %f392;
	setp.eq.s32 	%p111, %r4, 11;
	selp.f32 	%f399, %f398, %f397, %p111;
	add.f32 	%f400, %f398, %f393;
	setp.eq.s32 	%p112, %r4, 12;
	selp.f32 	%f401, %f400, %f399, %p112;
	ld.shared.f32 	%f402, [_ZZN3cub18CUB_300001_SM_10006detail4scan16DeviceScanKernelINS2_10policy_hubIfffmN4cuda3std3__44plusIvEEE10Policy1000EN6thrust24THRUST_300001_SM_1000_NS6detail15normal_iteratorINSD_10device_ptrIfEEEESI_NS0_13ScanTileStateIfLb1EEES9_NS1_10InputValueIfPfEEmfLb0EfEEvT0_T1_T2_iT3_T4_T5_E12temp_storage+64];
	add.f32 	%f27, %f400, %f402;
	setp.gt.u32 	%p113, %r2, 31;
	setp.lt.u32 	%p114, %r2, 32;
	add.f32 	%f403, %f401, %f367;
	setp.eq.s32 	%p115, %r337, 0;
	selp.f32 	%f549, %f401, %f403, %p115;
	selp.f32 	%f29, %f367, %f549, %p114;
	@%p113 bra 	$L__BB19_26;
	setp.ne.s32 	%p116, %r2, 0;
	mul.wide.s32 	%rd45, %r1, 8;
	add.s64 	%rd8, %rd18, %rd45;
	@%p116 bra 	$L__BB19_13;
	st.shared.f32 	[_ZZN3cub18CUB_300001_SM_10006detail4scan16DeviceScanKernelINS2_10policy_hubIfffmN4cuda3std3__44plusIvEEE10Policy1000EN6thrust24THRUST_300001_SM_1000_NS6detail15normal_iteratorINSD_10device_ptrIfEEEESI_NS0_13ScanTileStateIfLb1EEES9_NS1_10InputValueIfPfEEmfLb0EfEEvT0_T1_T2_iT3_T4_T5_E12temp_storage+12], %f27;
	mov.b32 	%r369, %f27;
	add.s64 	%rd46, %rd8, 256;
	mov.b32 	%r368, 100;
	// begin inline asm
	st.relaxed.gpu.v2.u32 [%rd46], {%r368, %r369};
	// end inline asm
$L__BB19_13:
	not.b32 	%r374, %r2;
	add.s32 	%r486, %r1, %r374;
	mov.b32 	%r370, 550;
	// begin inline asm
	nanosleep.u32 %r370;
	// end inline asm
	mul.wide.s32 	%rd48, %r486, 8;
	add.s64 	%rd49, %rd18, %rd48;
	add.s64 	%rd47, %rd49, 256;
	// begin inline asm
	ld.relaxed.gpu.v2.u32 {%r487, %r482}, [%rd47];
	// end inline asm
	mov.b32 	%r483, 478;
$L__BB19_14:
	setp.eq.s32 	%p117, %r487, 99;
	mov.b32 	%r375, -1;
	vote.sync.any.pred 	%p118, %p117, %r375;
	not.pred 	%p119, %p118;
	@%p119 bra 	$L__BB19_16;
	// begin inline asm
	nanosleep.u32 %r483;
	// end inline asm
	shr.u32 	%r483, %r483, 1;
	// begin inline asm
	ld.relaxed.gpu.v2.u32 {%r487, %r482}, [%rd47];
	// end inline asm
	bra.uni 	$L__BB19_14;
$L__BB19_16:
	mov.b32 	%f404, %r482;
	setp.eq.s32 	%p120, %r487, 101;
	mov.b32 	%r402, -1;
	vote.sync.ballot.b32 	%r404, %p120, %r402;
	// begin inline asm
	mov.u32 %r377, %lanemask_ge;
	// end inline asm
	and.b32  	%r405, %r404, %r377;
	or.b32  	%r406, %r405, -2147483648;
	add.s32 	%r407, %r406, -1;
	not.b32 	%r408, %r406;
	and.b32  	%r409, %r408, %r407;
	popc.b32 	%r381, %r409;
	mov.b32 	%r380, 1;
	// begin inline asm
	shfl.sync.down.b32 %r378, %r482, %r380, %r381, %r402;
	// end inline asm
	setp.lt.s32 	%p122, %r337, %r381;
	mov.b32 	%f405, %r378;
	add.f32 	%f406, %f404, %f405;
	selp.f32 	%f407, %f406, %f404, %p122;
	mov.b32 	%r384, %f407;
	mov.b32 	%r385, 2;
	// begin inline asm
	shfl.sync.down.b32 %r383, %r384, %r385, %r381, %r402;
	// end inline asm
	add.s32 	%r21, %r337, 2;
	setp.gt.s32 	%p123, %r21, %r381;
	mov.b32 	%f408, %r383;
	add.f32 	%f409, %f407, %f408;
	selp.f32 	%f410, %f407, %f409, %p123;
	mov.b32 	%r389, %f410;
	mov.b32 	%r390, 4;
	// begin inline asm
	shfl.sync.down.b32 %r388, %r389, %r390, %r381, %r402;
	// end inline asm
	add.s32 	%r22, %r337, 4;
	setp.gt.s32 	%p124, %r22, %r381;
	mov.b32 	%f411, %r388;
	add.f32 	%f412, %f410, %f411;
	selp.f32 	%f413, %f410, %f412, %p124;
	mov.b32 	%r394, %f413;
	mov.b32 	%r395, 8;
	// begin inline asm
	shfl.sync.down.b32 %r393, %r394, %r395, %r381, %r402;
	// end inline asm
	add.s32 	%r23, %r337, 8;
	setp.gt.s32 	%p125, %r23, %r381;
	mov.b32 	%f414, %r393;
	add.f32 	%f415, %f413, %f414;
	selp.f32 	%f416, %f413, %f415, %p125;
	mov.b32 	%r399, %f416;
	mov.b32 	%r400, 16;
	// begin inline asm
	shfl.sync.down.b32 %r398, %r399, %r400, %r381, %r402;
	// end inline asm
	add.s32 	%r24, %r337, 16;
	setp.gt.s32 	%p126, %r24, %r381;
	mov.b32 	%f417, %r398;
	add.f32 	%f418, %f416, %f417;
	selp.f32 	%f548, %f416, %f418, %p126;
	add.s64 	%rd10, %rd18, 256;
	mov.b32 	%r484, 478;
$L__BB19_17:
	setp.ne.s32 	%p127, %r487, 101;
	mov.b32 	%r410, -1;
	vote.sync.all.pred 	%p128, %p127, %r410;
	not.pred 	%p129, %p128;
	@%p129 bra 	$L__BB19_22;
	shr.u32 	%r484, %r484, 1;
	mul.wide.s32 	%rd52, %r486, 8;
	add.s64 	%rd53, %rd10, %rd52;
	add.s64 	%rd51, %rd53, -256;
	// begin inline asm
	ld.relaxed.gpu.v2.u32 {%r487, %r488}, [%rd51];
	// end inline asm
	mov.u32 	%r489, %r484;
$L__BB19_19:
	setp.eq.s32 	%p133, %r487, 99;
	mov.b32 	%r416, -1;
	vote.sync.any.pred 	%p134, %p133, %r416;
	not.pred 	%p135, %p134;
	@%p135 bra 	$L__BB19_21;
	// begin inline asm
	nanosleep.u32 %r489;
	// end inline asm
	shr.u32 	%r489, %r489, 1;
	// begin inline asm
	ld.relaxed.gpu.v2.u32 {%r487, %r488}, [%rd51];
	// end inline asm
	bra.uni 	$L__BB19_19;
$L__BB19_21:
	mov.b32 	%f422, %r488;
	setp.eq.s32 	%p136, %r487, 101;
	mov.b32 	%r442, -1;
	vote.sync.ballot.b32 	%r443, %p136, %r442;
	and.b32  	%r444, %r443, %r377;
	or.b32  	%r445, %r444, -2147483648;
	add.s32 	%r446, %r445, -1;
	not.b32 	%r447, %r445;
	and.b32  	%r448, %r447, %r446;
	popc.b32 	%r421, %r448;
	mov.b32 	%r420, 1;
	// begin inline asm
	shfl.sync.down.b32 %r418, %r488, %r420, %r421, %r442;
	// end inline asm
	setp.lt.s32 	%p138, %r337, %r421;
	mov.b32 	%f423, %r418;
	add.f32 	%f424, %f422, %f423;
	selp.f32 	%f425, %f424, %f422, %p138;
	mov.b32 	%r424, %f425;
	mov.b32 	%r425, 2;
	// begin inline asm
	shfl.sync.down.b32 %r423, %r424, %r425, %r421, %r442;
	// end inline asm
	setp.gt.s32 	%p139, %r21, %r421;
	mov.b32 	%f426, %r423;
	add.f32 	%f427, %f425, %f426;
	selp.f32 	%f428, %f425, %f427, %p139;
	mov.b32 	%r429, %f428;
	mov.b32 	%r430, 4;
	// begin inline asm
	shfl.sync.down.b32 %r428, %r429, %r430, %r421, %r442;
	// end inline asm
	setp.gt.s32 	%p140, %r22, %r421;
	mov.b32 	%f429, %r428;
	add.f32 	%f430, %f428, %f429;
	selp.f32 	%f431, %f428, %f430, %p140;
	mov.b32 	%r434, %f431;
	mov.b32 	%r435, 8;
	// begin inline asm
	shfl.sync.down.b32 %r433, %r434, %r435, %r421, %r442;
	// end inline asm
	setp.gt.s32 	%p141, %r23, %r421;
	mov.b32 	%f432, %r433;
	add.f32 	%f433, %f431, %f432;
	selp.f32 	%f434, %f431, %f433, %p141;
	mov.b32 	%r439, %f434;
	mov.b32 	%r440, 16;
	// begin inline asm
	shfl.sync.down.b32 %r438, %r439, %r440, %r421, %r442;
	// end inline asm
	setp.gt.s32 	%p142, %r24, %r421;
	mov.b32 	%f435, %r438;
	add.f32 	%f436, %f434, %f435;
	selp.f32 	%f437, %f434, %f436, %p142;
	add.f32 	%f548, %f548, %f437;
	add.s32 	%r486, %r486, -32;
	bra.uni 	$L__BB19_17;
$L__BB19_22:
	@%p116 bra 	$L__BB19_24;
	add.f32 	%f419, %f27, %f548;
	mov.b32 	%r413, %f419;
	add.s64 	%rd50, %rd8, 256;
	mov.b32 	%r412, 101;
	// begin inline asm
	st.relaxed.gpu.v2.u32 [%rd50], {%r412, %r413};
	// end inline asm
	st.shared.f32 	[_ZZN3cub18CUB_300001_SM_10006detail4scan16DeviceScanKernelINS2_10policy_hubIfffmN4cuda3std3__44plusIvEEE10Policy1000EN6thrust24THRUST_300001_SM_1000_NS6detail15normal_iteratorINSD_10device_ptrIfEEEESI_NS0_13ScanTileStateIfLb1EEES9_NS1_10InputValueIfPfEEmfLb0EfEEvT0_T1_T2_iT3_T4_T5_E12temp_storage+4], %f548;
	st.shared.f32 	[_ZZN3cub18CUB_300001_SM_10006detail4scan16DeviceScanKernelINS2_10policy_hubIfffmN4cuda3std3__44plusIvEEE10Policy1000EN6thrust24THRUST_300001_SM_1000_NS6detail15normal_iteratorINSD_10device_ptrIfEEEESI_NS0_13ScanTileStateIfLb1EEES9_NS1_10InputValueIfPfEEmfLb0EfEEvT0_T1_T2_iT3_T4_T5_E12temp_storage+8], %f419;
$L__BB19_24:
	setp.ne.s32 	%p131, %r337, 0;
	mov.f32 	%f549, %f29;
	@%p131 bra 	$L__BB19_26;
	st.shared.f32 	[_ZZN3cub18CUB_300001_SM_10006detail4scan16DeviceScanKernelINS2_10policy_hubIfffmN4cuda3std3__44plusIvEEE10Policy1000EN6thrust24THRUST_300001_SM_1000_NS6detail15normal_iteratorINSD_10device_ptrIfEEEESI_NS0_13ScanTileStateIfLb1EEES9_NS1_10InputValueIfPfEEmfLb0EfEEvT0_T1_T2_iT3_T4_T5_E12temp_storage+84], %f548;
	mov.f32 	%f549, %f548;
$L__BB19_26:
	bar.sync 	0;
	setp.eq.s32 	%p132, %r2, 0;
	ld.shared.f32 	%f420, [_ZZN3cub18CUB_300001_SM_10006detail4scan16DeviceScanKernelINS2_10policy_hubIfffmN4cuda3std3__44plusIvEEE10Policy1000EN6thrust24THRUST_300001_SM_1000_NS6detail15normal_iteratorINSD_10device_ptrIfEEEESI_NS0_13ScanTileStateIfLb1EEES9_NS1_10InputValueIfPfEEmfLb0EfEEvT0_T1_T2_iT3_T4_T5_E12temp_storage+84];
	add.f32 	%f421, %f549, %f420;
	selp.f32 	%f550, %f549, %f421, %p132;
$L__BB19_27:
	add.f32 	%f510, %f4, %f550;
	add.f32 	%f511, %f510, %f5;
	add.f32 	%f512, %f511, %f6;
	add.f32 	%f513, %f512, %f7;
	add.f32 	%f514, %f513, %f8;
	add.f32 	%f515, %f514, %f9;
	add.f32 	%f516, %f515, %f10;
	add.f32 	%f517, %f516, %f11;
	add.f32 	%f518, %f517, %f12;
	add.f32 	%f519, %f518, %f13;
	add.f32 	%f520, %f519, %f14;
	add.f32 	%f521, %f520, %f15;
	add.f32 	%f522, %f521, %f16;
	add.f32 	%f523, %f522, %f17;
	add.f32 	%f524, %f523, %f18;
	add.f32 	%f525, %f524, %f19;
	add.f32 	%f526, %f525, %f20;
	add.f32 	%f527, %f526, %f21;
	bar.sync 	0;
	st.shared.f32 	[%r6], %f550;
	st.shared.f32 	[%r6+4], %f510;
	st.shared.f32 	[%r6+8], %f511;
	st.shared.f32 	[%r6+12], %f512;
	st.shared.f32 	[%r6+16], %f513;
	st.shared.f32 	[%r6+20], %f514;
	st.shared.f32 	[%r6+24], %f515;
	st.shared.f32 	[%r6+28], %f516;
	st.shared.f32 	[%r6+32], %f517;
	st.shared.f32 	[%r6+36], %f518;
	st.shared.f32 	[%r6+40], %f519;
	st.shared.f32 	[%r6+44], %f520;
	st.shared.f32 	[%r6+48], %f521;
	st.shared.f32 	[%r6+52], %f522;
	st.shared.f32 	[%r6+56], %f523;
	st.shared.f32 	[%r6+60], %f524;
	st.shared.f32 	[%r6+64], %f525;
	st.shared.f32 	[%r6+68], %f526;
	st.shared.f32 	[%r6+72], %f527;
	bar.warp.sync 	-1;
	ld.shared.f32 	%f528, [%r5];
	ld.shared.f32 	%f529, [%r5+128];
	ld.shared.f32 	%f530, [%r5+256];
	ld.shared.f32 	%f531, [%r5+384];
	ld.shared.f32 	%f532, [%r5+512];
	ld.shared.f32 	%f533, [%r5+640];
	ld.shared.f32 	%f534, [%r5+768];
	ld.shared.f32 	%f535, [%r5+896];
	ld.shared.f32 	%f536, [%r5+1024];
	ld.shared.f32 	%f537, [%r5+1152];
	ld.shared.f32 	%f538, [%r5+1280];
	ld.shared.f32 	%f539, [%r5+1408];
	ld.shared.f32 	%f540, [%r5+1536];
	ld.shared.f32 	%f541, [%r5+1664];
	ld.shared.f32 	%f542, [%r5+1792];
	ld.shared.f32 	%f543, [%r5+1920];
	ld.shared.f32 	%f544, [%r5+2048];
	ld.shared.f32 	%f545, [%r5+2176];
	ld.shared.f32 	%f546, [%r5+2304];
	add.s64 	%rd58, %rd4, %rd43;
	st.global.f32 	[%rd58], %f528;
	st.global.f32 	[%rd58+128], %f529;
	st.global.f32 	[%rd58+256], %f530;
	st.global.f32 	[%rd58+384], %f531;
	st.global.f32 	[%rd58+512], %f532;
	st.global.f32 	[%rd58+640], %f533;
	st.global.f32 	[%rd58+768], %f534;
	st.global.f32 	[%rd58+896], %f535;
	st.global.f32 	[%rd58+1024], %f536;
	st.global.f32 	[%rd58+1152], %f537;
	st.global.f32 	[%rd58+1280], %f538;
	st.global.f32 	[%rd58+1408], %f539;
	st.global.f32 	[%rd58+1536], %f540;
	st.global.f32 	[%rd58+1664], %f541;
	st.global.f32 	[%rd58+1792], %f542;
	st.global.f32 	[%rd58+1920], %f543;
	st.global.f32 	[%rd58+2048], %f544;
	st.global.f32 	[%rd58+2176], %f545;
	st.global.f32 	[%rd58+2304], %f546;
	bra.uni 	$L__BB19_130;
$L__BB19_28:
	setp.eq.s64 	%p3, %rd6, 0;
	@%p3 bra 	$L__BB19_130;
	cvt.u32.u64 	%r40, %rd6;
	shl.b64 	%rd21, %rd5, 2;
	add.s64 	%rd22, %rd3, %rd21;
	mov.u32 	%r41, %tid.x;
	ld.global.f32 	%f569, [%rd22];
	and.b32  	%r90, %r41, 31;
	and.b32  	%r91, %r41, 992;
	mul.lo.s32 	%r92, %r91, 19;
	or.b32  	%r42, %r92, %r90;
	setp.ge.u32 	%p4, %r42, %r40;
	shl.b32 	%r93, %r42, 2;
	cvt.u64.u32 	%rd23, %r93;
	add.s64 	%rd12, %rd22, %rd23;
	mov.f32 	%f551, %f569;
	@%p4 bra 	$L__BB19_31;
	ld.global.f32 	%f551, [%rd12];
$L__BB19_31:
	add.s32 	%r43, %r42, 32;
	setp.ge.u32 	%p5, %r43, %r40;
	mov.f32 	%f552, %f569;
	@%p5 bra 	$L__BB19_33;
	ld.global.f32 	%f552, [%rd12+128];
$L__BB19_33:
	add.s32 	%r94, %r42, 64;
	setp.ge.u32 	%p6, %r94, %r40;
	mov.f32 	%f553, %f569;
	@%p6 bra 	$L__BB19_35;
	ld.global.f32 	%f553, [%rd12+256];
$L__BB19_35:
	add.s32 	%r95, %r42, 96;
	setp.ge.u32 	%p7, %r95, %r40;
	mov.f32 	%f554, %f569;
	@%p7 bra 	$L__BB19_37;
	ld.global.f32 	%f554, [%rd12+384];
$L__BB19_37:
	add.s32 	%r96, %r42, 128;
	setp.ge.u32 	%p8, %r96, %r40;
	mov.f32 	%f555, %f569;
	@%p8 bra 	$L__BB19_39;
	ld.global.f32 	%f555, [%rd12+512];
$L__BB19_39:
	add.s32 	%r97, %r42, 160;
	setp.ge.u32 	%p9, %r97, %r40;
	mov.f32 	%f556, %f569;
	@%p9 bra 	$L__BB19_41;
	ld.global.f32 	%f556, [%rd12+640];
$L__BB19_41:
	add.s32 	%r98, %r42, 192;
	setp.ge.u32 	%p10, %r98, %r40;
	mov.f32 	%f557, %f569;
	@%p10 bra 	$L__BB19_43;
	ld.global.f32 	%f557, [%rd12+768];
$L__BB19_43:
	add.s32 	%r99, %r42, 224;
	setp.ge.u32 	%p11, %r99, %r40;
	mov.f32 	%f558, %f569;
	@%p11 bra 	$L__BB19_45;
	ld.global.f32 	%f558, [%rd12+896];
$L__BB19_45:
	add.s32 	%r100, %r42, 256;
	setp.ge.u32 	%p12, %r100, %r40;
	mov.f32 	%f559, %f569;
	@%p12 bra 	$L__BB19_47;
	ld.global.f32 	%f559, [%rd12+1024];
$L__BB19_47:
	add.s32 	%r101, %r42, 288;
	setp.ge.u32 	%p13, %r101, %r40;
	mov.f32 	%f560, %f569;
	@%p13 bra 	$L__BB19_49;
	ld.global.f32 	%f560, [%rd12+1152];
$L__BB19_49:
	add.s32 	%r102, %r42, 320;
	setp.ge.u32 	%p14, %r102, %r40;
	mov.f32 	%f561, %f569;
	@%p14 bra 	$L__BB19_51;
	ld.global.f32 	%f561, [%rd12+1280];
$L__BB19_51:
	add.s32 	%r103, %r42, 352;
	setp.ge.u32 	%p15, %r103, %r40;
	mov.f32 	%f562, %f569;
	@%p15 bra 	$L__BB19_53;
	ld.global.f32 	%f562, [%rd12+1408];
$L__BB19_53:
	add.s32 	%r104, %r42, 384;
	setp.ge.u32 	%p16, %r104, %r40;
	mov.f32 	%f563, %f569;
	@%p16 bra 	$L__BB19_55;
	ld.global.f32 	%f563, [%rd12+1536];
$L__BB19_55:
	add.s32 	%r44, %r42, 416;
	setp.ge.u32 	%p17, %r44, %r40;
	mov.f32 	%f564, %f569;
	@%p17 bra 	$L__BB19_57;
	ld.global.f32 	%f564, [%rd12+1664];
$L__BB19_57:
	add.s32 	%r105, %r42, 448;
	setp.ge.u32 	%p18, %r105, %r40;
	mov.f32 	%f565, %f569;
	@%p18 bra 	$L__BB19_59;
	ld.global.f32 	%f565, [%rd12+1792];
$L__BB19_59:
	add.s32 	%r106, %r42, 480;
	setp.ge.u32 	%p19, %r106, %r40;
	mov.f32 	%f566, %f569;
	@%p19 bra 	$L__BB19_61;
	ld.global.f32 	%f566, [%rd12+1920];
$L__BB19_61:
	add.s32 	%r107, %r42, 512;
	setp.ge.u32 	%p20, %r107, %r40;
	mov.f32 	%f567, %f569;
	@%p20 bra 	$L__BB19_63;
	ld.global.f32 	%f567, [%rd12+2048];
$L__BB19_63:
	add.s32 	%r45, %r42, 544;
	setp.ge.u32 	%p21, %r45, %r40;
	mov.f32 	%f568, %f569;
	@%p21 bra 	$L__BB19_65;
	ld.global.f32 	%f568, [%rd12+2176];
$L__BB19_65:
	add.s32 	%r46, %r42, 576;
	setp.ge.u32 	%p22, %r46, %r40;
	@%p22 bra 	$L__BB19_67;
	ld.global.f32 	%f569, [%rd12+2304];
$L__BB19_67:
	// begin inline asm
	mov.u32 %r108, %laneid;
	// end inline asm
	shr.u32 	%r48, %r41, 5;
	mad.lo.s32 	%r109, %r48, 608, %r108;
	shl.b32 	%r110, %r109, 2;
	mov.u32 	%r111, _ZZN3cub18CUB_300001_SM_10006detail4scan16DeviceScanKernelINS2_10policy_hubIfffmN4cuda3std3__44plusIvEEE10Policy1000EN6thrust24THRUST_300001_SM_1000_NS6detail15normal_iteratorINSD_10device_ptrIfEEEESI_NS0_13ScanTileStateIfLb1EEES9_NS1_10InputValueIfPfEEmfLb0EfEEvT0_T1_T2_iT3_T4_T5_E12temp_storage;
	add.s32 	%r49, %r111, %r110;
	st.shared.f32 	[%r49], %f551;
	st.shared.f32 	[%r49+128], %f552;
	st.shared.f32 	[%r49+256], %f553;
	st.shared.f32 	[%r49+384], %f554;
	st.shared.f32 	[%r49+512], %f555;
	st.shared.f32 	[%r49+640], %f556;
	st.shared.f32 	[%r49+768], %f557;
	st.shared.f32 	[%r49+896], %f558;
	st.shared.f32 	[%r49+1024], %f559;
	st.shared.f32 	[%r49+1152], %f560;
	st.shared.f32 	[%r49+1280], %f561;
	st.shared.f32 	[%r49+1408], %f562;
	st.shared.f32 	[%r49+1536], %f563;
	st.shared.f32 	[%r49+1664], %f564;
	st.shared.f32 	[%r49+1792], %f565;
	st.shared.f32 	[%r49+1920], %f566;
	st.shared.f32 	[%r49+2048], %f567;
	st.shared.f32 	[%r49+2176], %f568;
	st.shared.f32 	[%r49+2304], %f569;
	bar.warp.sync 	-1;
	mad.lo.s32 	%r50, %r108, 72, %r49;
	ld.shared.f32 	%f75, [%r50];
	ld.shared.f32 	%f76, [%r50+4];
	ld.shared.f32 	%f77, [%r50+8];
	ld.shared.f32 	%f78, [%r50+12];
	ld.shared.f32 	%f79, [%r50+16];
	ld.shared.f32 	%f80, [%r50+20];
	ld.shared.f32 	%f81, [%r50+24];
	ld.shared.f32 	%f82, [%r50+28];
	ld.shared.f32 	%f83, [%r50+32];
	ld.shared.f32 	%f84, [%r50+36];
	ld.shared.f32 	%f85, [%r50+40];
	ld.shared.f32 	%f86, [%r50+44];
	ld.shared.f32 	%f87, [%r50+48];
	ld.shared.f32 	%f88, [%r50+52];
	ld.shared.f32 	%f89, [%r50+56];
	ld.shared.f32 	%f90, [%r50+60];
	ld.shared.f32 	%f91, [%r50+64];
	ld.shared.f32 	%f92, [%r50+68];
	ld.shared.f32 	%f93, [%r50+72];
	bar.sync 	0;
	setp.ne.s32 	%p23, %r1, 0;
	@%p23 bra 	$L__BB19_71;
	add.f32 	%f243, %f75, %f76;
	add.f32 	%f244, %f77, %f78;
	add.f32 	%f245, %f79, %f80;
	add.f32 	%f246, %f81, %f82;
	add.f32 	%f247, %f83, %f84;
	add.f32 	%f248, %f85, %f86;
	add.f32 	%f249, %f87, %f88;
	add.f32 	%f250, %f89, %f90;
	add.f32 	%f251, %f91, %f92;
	add.f32 	%f252, %f243, %f244;
	add.f32 	%f253, %f245, %f246;
	add.f32 	%f254, %f247, %f248;
	add.f32 	%f255, %f249, %f250;
	add.f32 	%f256, %f251, %f93;
	add.f32 	%f257, %f252, %f253;
	add.f32 	%f258, %f254, %f255;
	add.f32 	%f259, %f257, %f258;
	add.f32 	%f230, %f259, %f256;
	mov.b32 	%r247, 1;
	mov.b32 	%r248, 0;
	mov.b32 	%r249, -1;
	// begin inline asm
	{  .reg .f32 r0;  .reg .pred p;  shfl.sync.up.b32 r0|p, %f230, %r247, %r248, %r249;  @p add.f32 r0, r0, %f230;  mov.f32 %f228, r0;}
	// end inline asm
	mov.b32 	%r233, 2;
	// begin inline asm
	{  .reg .f32 r0;  .reg .pred p;  shfl.sync.up.b32 r0|p, %f228, %r233, %r248, %r249;  @p add.f32 r0, r0, %f228;  mov.f32 %f231, r0;}
	// end inline asm
	mov.b32 	%r236, 4;
	// begin inline asm
	{  .reg .f32 r0;  .reg .pred p;  shfl.sync.up.b32 r0|p, %f231, %r236, %r248, %r249;  @p add.f32 r0, r0, %f231;  mov.f32 %f234, r0;}
	// end inline asm
	mov.b32 	%r239, 8;
	// begin inline asm
	{  .reg .f32 r0;  .reg .pred p;  shfl.sync.up.b32 r0|p, %f234, %r239, %r248, %r249;  @p add.f32 r0, r0, %f234;  mov.f32 %f237, r0;}
	// end inline asm
	mov.b32 	%r242, 16;
	// begin inline asm
	{  .reg .f32 r0;  .reg .pred p;  shfl.sync.up.b32 r0|p, %f237, %r242, %r248, %r249;  @p add.f32 r0, r0, %f237;  mov.f32 %f240, r0;}
	// end inline asm
	mov.b32 	%r246, %f240;
	// begin inline asm
	shfl.sync.up.b32 %r245, %r246, %r247, %r248, %r249;
	// end inline asm
	setp.ne.s32 	%p66, %r108, 31;
	@%p66 bra 	$L__BB19_70;
	shl.b32 	%r250, %r48, 2;
	mov.u32 	%r251, _ZZN3cub18CUB_300001_SM_10006detail4scan16DeviceScanKernelINS2_10policy_hubIfffmN4cuda3std3__44plusIvEEE10Policy1000EN6thrust24THRUST_300001_SM_1000_NS6detail15normal_iteratorINSD_10device_ptrIfEEEESI_NS0_13ScanTileStateIfLb1EEES9_NS1_10InputValueIfPfEEmfLb0EfEEvT0_T1_T2_iT3_T4_T5_E12temp_storage;
	add.s32 	%r252, %r251, %r250;
	st.shared.f32 	[%r252+16], %f240;
$L__BB19_70:
	bar.sync 	0;
	ld.shared.v4.f32 	{%f260, %f261, %f262, %f263}, [_ZZN3cub18CUB_300001_SM_10006detail4scan16DeviceScanKernelINS2_10policy_hubIfffmN4cuda3std3__44plusIvEEE10Policy1000EN6thrust24THRUST_300001_SM_1000_NS6detail15normal_iteratorINSD_10device_ptrIfEEEESI_NS0_13ScanTileStateIfLb1EEES9_NS1_10InputValueIfPfEEmfLb0EfEEvT0_T1_T2_iT3_T4_T5_E12temp_storage+16];
	add.f32 	%f264, %f260, %f261;
	setp.eq.s32 	%p67, %r48, 2;
	selp.f32 	%f265, %f264, %f260, %p67;
	add.f32 	%f266, %f264, %f262;
	setp.eq.s32 	%p68, %r48, 3;
	selp.f32 	%f267, %f266, %f265, %p68;
	add.f32 	%f268, %f266, %f263;
	setp.eq.s32 	%p69, %r48, 4;
	selp.f32 	%f269, %f268, %f267, %p69;
	ld.shared.v4.f32 	{%f270, %f271, %f272, %f273}, [_ZZN3cub18CUB_300001_SM_10006detail4scan16DeviceScanKernelINS2_10policy_hubIfffmN4cuda3std3__44plusIvEEE10Policy1000EN6thrust24THRUST_300001_SM_1000_NS6detail15normal_iteratorINSD_10device_ptrIfEEEESI_NS0_13ScanTileStateIfLb1EEES9_NS1_10InputValueIfPfEEmfLb0EfEEvT0_T1_T2_iT3_T4_T5_E12temp_storage+32];
	add.f32 	%f274, %f268, %f270;
	setp.eq.s32 	%p70, %r48, 5;
	selp.f32 	%f275, %f274, %f269, %p70;
	add.f32 	%f276, %f274, %f271;
	setp.eq.s32 	%p71, %r48, 6;
	selp.f32 	%f277, %f276, %f275, %p71;
	add.f32 	%f278, %f276, %f272;
	setp.eq.s32 	%p72, %r48, 7;
	selp.f32 	%f279, %f278, %f277, %p72;
	add.f32 	%f280, %f278, %f273;
	setp.eq.s32 	%p73, %r48, 8;
	selp.f32 	%f281, %f280, %f279, %p73;
	ld.shared.v4.f32 	{%f282, %f283, %f284, %f285}, [_ZZN3cub18CUB_300001_SM_10006detail4scan16DeviceScanKernelINS2_10policy_hubIfffmN4cuda3std3__44plusIvEEE10Policy1000EN6thrust24THRUST_300001_SM_1000_NS6detail15normal_iteratorINSD_10device_ptrIfEEEESI_NS0_13ScanTileStateIfLb1EEES9_NS1_10InputValueIfPfEEmfLb0EfEEvT0_T1_T2_iT3_T4_T5_E12temp_storage+48];
	add.f32 	%f286, %f280, %f282;
	setp.eq.s32 	%p74, %r48, 9;
	selp.f32 	%f287, %f286, %f281, %p74;
	add.f32 	%f288, %f286, %f283;
	setp.eq.s32 	%p75, %r48, 10;
	selp.f32 	%f289, %f288, %f287, %p75;
	add.f32 	%f290, %f288, %f284;
	setp.eq.s32 	%p76, %r48, 11;
	selp.f32 	%f291, %f290, %f289, %p76;
	add.f32 	%f292, %f290, %f285;
	setp.eq.s32 	%p77, %r48, 12;
	selp.f32 	%f293, %f292, %f291, %p77;
	add.f32 	%f294, %f547, %f293;
	setp.lt.u32 	%p78, %r41, 32;
	selp.f32 	%f295, %f547, %f294, %p78;
	mov.b32 	%f296, %r245;
	add.f32 	%f297, %f295, %f296;
	setp.eq.s32 	%p79, %r108, 0;
	selp.f32 	%f572, %f295, %f297, %p79;
	bra.uni 	$L__BB19_90;
$L__BB19_71:
	add.f32 	%f140, %f75, %f76;
	add.f32 	%f141, %f77, %f78;
	add.f32 	%f142, %f79, %f80;
	add.f32 	%f143, %f81, %f82;
	add.f32 	%f144, %f83, %f84;
	add.f32 	%f145, %f85, %f86;
	add.f32 	%f146, %f87, %f88;
	add.f32 	%f147, %f89, %f90;
	add.f32 	%f148, %f91, %f92;
	add.f32 	%f149, %f140, %f141;
	add.f32 	%f150, %f142, %f143;
	add.f32 	%f151, %f144, %f145;
	add.f32 	%f152, %f146, %f147;
	add.f32 	%f153, %f148, %f93;
	add.f32 	%f154, %f149, %f150;
	add.f32 	%f155, %f151, %f152;
	add.f32 	%f156, %f154, %f155;
	add.f32 	%f127, %f156, %f153;
	mov.b32 	%r129, 1;
	mov.b32 	%r130, 0;
	mov.b32 	%r131, -1;
	// begin inline asm
	{  .reg .f32 r0;  .reg .pred p;  shfl.sync.up.b32 r0|p, %f127, %r129, %r130, %r131;  @p add.f32 r0, r0, %f127;  mov.f32 %f125, r0;}
	// end inline asm
	mov.b32 	%r115, 2;
	// begin inline asm
	{  .reg .f32 r0;  .reg .pred p;  shfl.sync.up.b32 r0|p, %f125, %r115, %r130, %r131;  @p add.f32 r0, r0, %f125;  mov.f32 %f128, r0;}
	// end inline asm
	mov.b32 	%r118, 4;
	// begin inline asm
	{  .reg .f32 r0;  .reg .pred p;  shfl.sync.up.b32 r0|p, %f128, %r118, %r130, %r131;  @p add.f32 r0, r0, %f128;  mov.f32 %f131, r0;}
	// end inline asm
	mov.b32 	%r121, 8;
	// begin inline asm
	{  .reg .f32 r0;  .reg .pred p;  shfl.sync.up.b32 r0|p, %f131, %r121, %r130, %r131;  @p add.f32 r0, r0, %f131;  mov.f32 %f134, r0;}
	// end inline asm
	mov.b32 	%r124, 16;
	// begin inline asm
	{  .reg .f32 r0;  .reg .pred p;  shfl.sync.up.b32 r0|p, %f134, %r124, %r130, %r131;  @p add.f32 r0, r0, %f134;  mov.f32 %f137, r0;}
	// end inline asm
	mov.b32 	%r128, %f137;
	// begin inline asm
	shfl.sync.up.b32 %r127, %r128, %r129, %r130, %r131;
	// end inline asm
	setp.ne.s32 	%p24, %r108, 31;
	@%p24 bra 	$L__BB19_73;
	shl.b32 	%r132, %r48, 2;
	mov.u32 	%r133, _ZZN3cub18CUB_300001_SM_10006detail4scan16DeviceScanKernelINS2_10policy_hubIfffmN4cuda3std3__44plusIvEEE10Policy1000EN6thrust24THRUST_300001_SM_1000_NS6detail15normal_iteratorINSD_10device_ptrIfEEEESI_NS0_13ScanTileStateIfLb1EEES9_NS1_10InputValueIfPfEEmfLb0EfEEvT0_T1_T2_iT3_T4_T5_E12temp_storage;
	add.s32 	%r134, %r133, %r132;
	st.shared.f32 	[%r134+16], %f137;
$L__BB19_73:
	mov.b32 	%f157, %r127;
	bar.sync 	0;
	ld.shared.v4.f32 	{%f158, %f159, %f160, %f161}, [_ZZN3cub18CUB_300001_SM_10006detail4scan16DeviceScanKernelINS2_10policy_hubIfffmN4cuda3std3__44plusIvEEE10Policy1000EN6thrust24THRUST_300001_SM_1000_NS6detail15normal_iteratorINSD_10device_ptrIfEEEESI_NS0_13ScanTileStateIfLb1EEES9_NS1_10InputValueIfPfEEmfLb0EfEEvT0_T1_T2_iT3_T4_T5_E12temp_storage+16];
	add.f32 	%f162, %f158, %f159;
	setp.eq.s32 	%p25, %r48, 2;
	selp.f32 	%f163, %f162, %f158, %p25;
	add.f32 	%f164, %f162, %f160;
	setp.eq.s32 	%p26, %r48, 3;
	selp.f32 	%f165, %f164, %f163, %p26;
	add.f32 	%f166, %f164, %f161;
	setp.eq.s32 	%p27, %r48, 4;
	selp.f32 	%f167, %f166, %f165, %p27;
	ld.shared.v4.f32 	{%f168, %f169, %f170, %f171}, [_ZZN3cub18CUB_300001_SM_10006detail4scan16DeviceScanKernelINS2_10policy_hubIfffmN4cuda3std3__44plusIvEEE10Policy1000EN6thrust24THRUST_300001_SM_1000_NS6detail15normal_iteratorINSD_10device_ptrIfEEEESI_NS0_13ScanTileStateIfLb1EEES9_NS1_10InputValueIfPfEEmfLb0EfEEvT0_T1_T2_iT3_T4_T5_E12temp_storage+32];
	add.f32 	%f172, %f166, %f168;
	setp.eq.s32 	%p28, %r48, 5;
	selp.f32 	%f173, %f172, %f167, %p28;
	add.f32 	%f174, %f172, %f169;
	setp.eq.s32 	%p29, %r48, 6;
	selp.f32 	%f175, %f174, %f173, %p29;
	add.f32 	%f176, %f174, %f170;
	setp.eq.s32 	%p30, %r48, 7;
	selp.f32 	%f177, %f176, %f175, %p30;
	add.f32 	%f178, %f176, %f171;
	setp.eq.s32 	%p31, %r48, 8;
	selp.f32 	%f179, %f178, %f177, %p31;
	ld.shared.v4.f32 	{%f180, %f181, %f182, %f183}, [_ZZN3cub18CUB_300001_SM_10006detail4scan16DeviceScanKernelINS2_10policy_hubIfffmN4cuda3std3__44plusIvEEE10Policy1000EN6thrust24THRUST_300001_SM_1000_NS6detail15normal_iteratorINSD_10device_ptrIfEEEESI_NS0_13ScanTileStateIfLb1EEES9_NS1_10InputValueIfPfEEmfLb0EfEEvT0_T1_T2_iT3_T4_T5_E12temp_storage+48];
	add.f32 	%f184, %f178, %f180;
	setp.eq.s32 	%p32, %r48, 9;
	selp.f32 	%f185, %f184, %f179, %p32;
	add.f32 	%f186, %f184, %f181;
	setp.eq.s32 	%p33, %r48, 10;
	selp.f32 	%f187, %f186, %f185, %p33;
	add.f32 	%f188, %f186, %f182;
	setp.eq.s32 	%p34, %r48, 11;
	selp.f32 	%f189, %f188, %f187, %p34;
	add.f32 	%f190, %f188, %f183;
	setp.eq.s32 	%p35, %r48, 12;
	selp.f32 	%f191, %f190, %f189, %p35;
	ld.shared.f32 	%f192, [_ZZN3cub18CUB_300001_SM_10006detail4scan16DeviceScanKernelINS2_10policy_hubIfffmN4cuda3std3__44plusIvEEE10Policy1000EN6thrust24THRUST_300001_SM_1000_NS6detail15normal_iteratorINSD_10device_ptrIfEEEESI_NS0_13ScanTileStateIfLb1EEES9_NS1_10InputValueIfPfEEmfLb0EfEEvT0_T1_T2_iT3_T4_T5_E12temp_storage+64];
	add.f32 	%f97, %f190, %f192;
	setp.gt.u32 	%p36, %r41, 31;
	setp.lt.u32 	%p37, %r41, 32;
	add.f32 	%f193, %f191, %f157;
	setp.eq.s32 	%p38, %r108, 0;
	selp.f32 	%f571, %f191, %f193, %p38;
	selp.f32 	%f99, %f157, %f571, %p37;
	@%p36 bra 	$L__BB19_89;
	setp.ne.s32 	%p39, %r41, 0;
	mul.wide.s32 	%rd24, %r1, 8;
	add.s64 	%rd13, %rd18, %rd24;
	@%p39 bra 	$L__BB19_76;
	st.shared.f32 	[_ZZN3cub18CUB_300001_SM_10006detail4scan16DeviceScanKernelINS2_10policy_hubIfffmN4cuda3std3__44plusIvEEE10Policy1000EN6thrust24THRUST_300001_SM_1000_NS6detail15normal_iteratorINSD_10device_ptrIfEEEESI_NS0_13ScanTileStateIfLb1EEES9_NS1_10InputValueIfPfEEmfLb0EfEEvT0_T1_T2_iT3_T4_T5_E12temp_storage+12], %f97;
	mov.b32 	%r136, %f97;
	add.s64 	%rd25, %rd13, 256;
	mov.b32 	%r135, 100;
	// begin inline asm
	st.relaxed.gpu.v2.u32 [%rd25], {%r135, %r136};
	// end inline asm
$L__BB19_76:
	not.b32 	%r141, %r41;
	add.s32 	%r495, %r1, %r141;
	mov.b32 	%r137, 550;
	// begin inline asm
	nanosleep.u32 %r137;
	// end inline asm
	mul.wide.s32 	%rd27, %r495, 8;
	add.s64 	%rd28, %rd18, %rd27;
	add.s64 	%rd26, %rd28, 256;
	// begin inline asm
	ld.relaxed.gpu.v2.u32 {%r496, %r491}, [%rd26];
	// end inline asm
	mov.b32 	%r492, 478;
$L__BB19_77:
	setp.eq.s32 	%p40, %r496, 99;
	mov.b32 	%r142, -1;
	vote.sync.any.pred 	%p41, %p40, %r142;
	not.pred 	%p42, %p41;
	@%p42 bra 	$L__BB19_79;
	// begin inline asm
	nanosleep.u32 %r492;
	// end inline asm
	shr.u32 	%r492, %r492, 1;
	// begin inline asm
	ld.relaxed.gpu.v2.u32 {%r496, %r491}, [%rd26];
	// end inline asm
	bra.uni 	$L__BB19_77;
$L__BB19_79:
	mov.b32 	%f194, %r491;
	setp.eq.s32 	%p43, %r496, 101;
	mov.b32 	%r169, -1;
	vote.sync.ballot.b32 	%r171, %p43, %r169;
	// begin inline asm
	mov.u32 %r144, %lanemask_ge;
	// end inline asm
	and.b32  	%r172, %r171, %r144;
	or.b32  	%r173, %r172, -2147483648;
	add.s32 	%r174, %r173, -1;
	not.b32 	%r175, %r173;
	and.b32  	%r176, %r175, %r174;
	popc.b32 	%r148, %r176;
	mov.b32 	%r147, 1;
	// begin inline asm
	shfl.sync.down.b32 %r145, %r491, %r147, %r148, %r169;
	// end inline asm
	setp.lt.s32 	%p45, %r108, %r148;
	mov.b32 	%f195, %r145;
	add.f32 	%f196, %f194, %f195;
	selp.f32 	%f197, %f196, %f194, %p45;
	mov.b32 	%r151, %f197;
	mov.b32 	%r152, 2;
	// begin inline asm
	shfl.sync.down.b32 %r150, %r151, %r152, %r148, %r169;
	// end inline asm
	add.s32 	%r177, %r108, 2;
	setp.gt.s32 	%p46, %r177, %r148;
	mov.b32 	%f198, %r150;
	add.f32 	%f199, %f197, %f198;
	selp.f32 	%f200, %f197, %f199, %p46;
	mov.b32 	%r156, %f200;
	mov.b32 	%r157, 4;
	// begin inline asm
	shfl.sync.down.b32 %r155, %r156, %r157, %r148, %r169;
	// end inline asm
	add.s32 	%r178, %r108, 4;
	setp.gt.s32 	%p47, %r178, %r148;
	mov.b32 	%f201, %r155;
	add.f32 	%f202, %f200, %f201;
	selp.f32 	%f203, %f200, %f202, %p47;
	mov.b32 	%r161, %f203;
	mov.b32 	%r162, 8;
	// begin inline asm
	shfl.sync.down.b32 %r160, %r161, %r162, %r148, %r169;
	// end inline asm
	add.s32 	%r179, %r108, 8;
	setp.gt.s32 	%p48, %r179, %r148;
	mov.b32 	%f204, %r160;
	add.f32 	%f205, %f203, %f204;
	selp.f32 	%f206, %f203, %f205, %p48;
	mov.b32 	%r166, %f206;
	mov.b32 	%r167, 16;
	// begin inline asm
	shfl.sync.down.b32 %r165, %r166, %r167, %r148, %r169;
	// end inline asm
	add.s32 	%r180, %r108, 16;
	setp.gt.s32 	%p49, %r180, %r148;
	mov.b32 	%f207, %r165;
	add.f32 	%f208, %f206, %f207;
	selp.f32 	%f570, %f206, %f208, %p49;
	add.s64 	%rd14, %rd18, 256;
	mov.b32 	%r493, 478;
$L__BB19_80:
	setp.ne.s32 	%p50, %r496, 101;
	mov.b32 	%r181, -1;
	vote.sync.all.pred 	%p51, %p50, %r181;
	not.pred 	%p52, %p51;
	@%p52 bra 	$L__BB19_85;
	shr.u32 	%r493, %r493, 1;
	mul.wide.s32 	%rd31, %r495, 8;
	add.s64 	%rd32, %rd14, %rd31;
	add.s64 	%rd30, %rd32, -256;
	// begin inline asm
	ld.relaxed.gpu.v2.u32 {%r496, %r497}, [%rd30];
	// end inline asm
	mov.u32 	%r498, %r493;
$L__BB19_82:
	setp.eq.s32 	%p56, %r496, 99;
	mov.b32 	%r187, -1;
	vote.sync.any.pred 	%p57, %p56, %r187;
	not.pred 	%p58, %p57;
	@%p58 bra 	$L__BB19_84;
	// begin inline asm
	nanosleep.u32 %r498;
	// end inline asm
	shr.u32 	%r498, %r498, 1;
	// begin inline asm
	ld.relaxed.gpu.v2.u32 {%r496, %r497}, [%rd30];
	// end inline asm
	bra.uni 	$L__BB19_82;
$L__BB19_84:
	mov.b32 	%f212, %r497;
	setp.eq.s32 	%p59, %r496, 101;
	mov.b32 	%r213, -1;
	vote.sync.ballot.b32 	%r214, %p59, %r213;
	and.b32  	%r215, %r214, %r144;
	or.b32  	%r216, %r215, -2147483648;
	add.s32 	%r217, %r216, -1;
	not.b32 	%r218, %r216;
	and.b32  	%r219, %r218, %r217;
	popc.b32 	%r192, %r219;
	mov.b32 	%r191, 1;
	// begin inline asm
	shfl.sync.down.b32 %r189, %r497, %r191, %r192, %r213;
	// end inline asm
	setp.lt.s32 	%p61, %r108, %r192;
	mov.b32 	%f213, %r189;
	add.f32 	%f214, %f212, %f213;
	selp.f32 	%f215, %f214, %f212, %p61;
	mov.b32 	%r195, %f215;
	mov.b32 	%r196, 2;
	// begin inline asm
	shfl.sync.down.b32 %r194, %r195, %r196, %r192, %r213;
	// end inline asm
	add.s32 	%r220, %r108, 2;
	setp.gt.s32 	%p62, %r220, %r192;
	mov.b32 	%f216, %r194;
	add.f32 	%f217, %f215, %f216;
	selp.f32 	%f218, %f215, %f217, %p62;
	mov.b32 	%r200, %f218;
	mov.b32 	%r201, 4;
	// begin inline asm
	shfl.sync.down.b32 %r199, %r200, %r201, %r192, %r213;
	// end inline asm
	add.s32 	%r221, %r108, 4;
	setp.gt.s32 	%p63, %r221, %r192;
	mov.b32 	%f219, %r199;
	add.f32 	%f220, %f218, %f219;
	selp.f32 	%f221, %f218, %f220, %p63;
	mov.b32 	%r205, %f221;
	mov.b32 	%r206, 8;
	// begin inline asm
	shfl.sync.down.b32 %r204, %r205, %r206, %r192, %r213;
	// end inline asm
	add.s32 	%r222, %r108, 8;
	setp.gt.s32 	%p64, %r222, %r192;
	mov.b32 	%f222, %r204;
	add.f32 	%f223, %f221, %f222;
	selp.f32 	%f224, %f221, %f223, %p64;
	mov.b32 	%r210, %f224;
	mov.b32 	%r211, 16;
	// begin inline asm
	shfl.sync.down.b32 %r209, %r210, %r211, %r192, %r213;
	// end inline asm
	add.s32 	%r223, %r108, 16;
	setp.gt.s32 	%p65, %r223, %r192;
	mov.b32 	%f225, %r209;
	add.f32 	%f226, %f224, %f225;
	selp.f32 	%f227, %f224, %f226, %p65;
	add.f32 	%f570, %f570, %f227;
	add.s32 	%r495, %r495, -32;
	bra.uni 	$L__BB19_80;
$L__BB19_85:
	@%p39 bra 	$L__BB19_87;
	add.f32 	%f209, %f97, %f570;
	mov.b32 	%r184, %f209;
	add.s64 	%rd29, %rd13, 256;
	mov.b32 	%r183, 101;
	// begin inline asm
	st.relaxed.gpu.v2.u32 [%rd29], {%r183, %r184};
	// end inline asm
	st.shared.f32 	[_ZZN3cub18CUB_300001_SM_10006detail4scan16DeviceScanKernelINS2_10policy_hubIfffmN4cuda3std3__44plusIvEEE10Policy1000EN6thrust24THRUST_300001_SM_1000_NS6detail15normal_iteratorINSD_10device_ptrIfEEEESI_NS0_13ScanTileStateIfLb1EEES9_NS1_10InputValueIfPfEEmfLb0EfEEvT0_T1_T2_iT3_T4_T5_E12temp_storage+4], %f570;
	st.shared.f32 	[_ZZN3cub18CUB_300001_SM_10006detail4scan16DeviceScanKernelINS2_10policy_hubIfffmN4cuda3std3__44plusIvEEE10Policy1000EN6thrust24THRUST_300001_SM_1000_NS6detail15normal_iteratorINSD_10device_ptrIfEEEESI_NS0_13ScanTileStateIfLb1EEES9_NS1_10InputValueIfPfEEmfLb0EfEEvT0_T1_T2_iT3_T4_T5_E12temp_storage+8], %f209;
$L__BB19_87:
	setp.ne.s32 	%p54, %r108, 0;
	mov.f32 	%f571, %f99;
	@%p54 bra 	$L__BB19_89;
	st.shared.f32 	[_ZZN3cub18CUB_300001_SM_10006detail4scan16DeviceScanKernelINS2_10policy_hubIfffmN4cuda3std3__44plusIvEEE10Policy1000EN6thrust24THRUST_300001_SM_1000_NS6detail15normal_iteratorINSD_10device_ptrIfEEEESI_NS0_13ScanTileStateIfLb1EEES9_NS1_10InputValueIfPfEEmfLb0EfEEvT0_T1_T2_iT3_T4_T5_E12temp_storage+84], %f570;
	mov.f32 	%f571, %f570;
$L__BB19_89:
	bar.sync 	0;
	setp.eq.s32 	%p55, %r41, 0;
	ld.shared.f32 	%f210, [_ZZN3cub18CUB_300001_SM_10006detail4scan16DeviceScanKernelINS2_10policy_hubIfffmN4cuda3std3__44plusIvEEE10Policy1000EN6thrust24THRUST_300001_SM_1000_NS6detail15normal_iteratorINSD_10device_ptrIfEEEESI_NS0_13ScanTileStateIfLb1EEES9_NS1_10InputValueIfPfEEmfLb0EfEEvT0_T1_T2_iT3_T4_T5_E12temp_storage+84];
	add.f32 	%f211, %f571, %f210;
	selp.f32 	%f572, %f571, %f211, %p55;
$L__BB19_90:
	add.f32 	%f298, %f75, %f572;
	add.f32 	%f299, %f298, %f76;
	add.f32 	%f300, %f299, %f77;
	add.f32 	%f301, %f300, %f78;
	add.f32 	%f302, %f301, %f79;
	add.f32 	%f303, %f302, %f80;
	add.f32 	%f304, %f303, %f81;
	add.f32 	%f305, %f304, %f82;
	add.f32 	%f306, %f305, %f83;
	add.f32 	%f307, %f306, %f84;
	add.f32 	%f308, %f307, %f85;
	add.f32 	%f309, %f308, %f86;
	add.f32 	%f310, %f309, %f87;
	add.f32 	%f311, %f310, %f88;
	add.f32 	%f312, %f311, %f89;
	add.f32 	%f313, %f312, %f90;
	add.f32 	%f314, %f313, %f91;
	add.f32 	%f315, %f314, %f92;
	bar.sync 	0;
	st.shared.f32 	[%r50], %f572;
	st.shared.f32 	[%r50+4], %f298;
	st.shared.f32 	[%r50+8], %f299;
	st.shared.f32 	[%r50+12], %f300;
	st.shared.f32 	[%r50+16], %f301;
	st.shared.f32 	[%r50+20], %f302;
	st.shared.f32 	[%r50+24], %f303;
	st.shared.f32 	[%r50+28], %f304;
	st.shared.f32 	[%r50+32], %f305;
	st.shared.f32 	[%r50+36], %f306;
	st.shared.f32 	[%r50+40], %f307;
	st.shared.f32 	[%r50+44], %f308;
	st.shared.f32 	[%r50+48], %f309;
	st.shared.f32 	[%r50+52], %f310;
	st.shared.f32 	[%r50+56], %f311;
	st.shared.f32 	[%r50+60], %f312;
	st.shared.f32 	[%r50+64], %f313;
	st.shared.f32 	[%r50+68], %f314;
	st.shared.f32 	[%r50+72], %f315;
	bar.warp.sync 	-1;
	ld.shared.f32 	%f106, [%r49];
	ld.shared.f32 	%f107, [%r49+128];
	ld.shared.f32 	%f108, [%r49+256];
	ld.shared.f32 	%f109, [%r49+384];
	ld.shared.f32 	%f110, [%r49+512];
	ld.shared.f32 	%f111, [%r49+640];
	ld.shared.f32 	%f112, [%r49+768];
	ld.shared.f32 	%f113, [%r49+896];
	ld.shared.f32 	%f114, [%r49+1024];
	ld.shared.f32 	%f115, [%r49+1152];
	ld.shared.f32 	%f116, [%r49+1280];
	ld.shared.f32 	%f117, [%r49+1408];
	ld.shared.f32 	%f118, [%r49+1536];
	ld.shared.f32 	%f119, [%r49+1664];
	ld.shared.f32 	%f120, [%r49+1792];
	ld.shared.f32 	%f121, [%r49+1920];
	ld.shared.f32 	%f122, [%r49+2048];
	ld.shared.f32 	%f123, [%r49+2176];
	ld.shared.f32 	%f124, [%r49+2304];
	setp.ne.s32 	%p80, %r41, 0;
	@%p80 bra 	$L__BB19_92;
	st.volatile.shared.u32 	[_ZZN3cub18CUB_300001_SM_10006detail4scan16DeviceScanKernelINS2_10policy_hubIfffmN4cuda3std3__44plusIvEEE10Policy1000EN6thrust24THRUST_300001_SM_1000_NS6detail15normal_iteratorINSD_10device_ptrIfEEEESI_NS0_13ScanTileStateIfLb1EEES9_NS1_10InputValueIfPfEEmfLb0EfEEvT0_T1_T2_iT3_T4_T5_E12temp_storage+31616], %r40;
$L__BB19_92:
	bar.sync 	0;
	ld.volatile.shared.u32 	%r80, [_ZZN3cub18CUB_300001_SM_10006detail4scan16DeviceScanKernelINS2_10policy_hubIfffmN4cuda3std3__44plusIvEEE10Policy1000EN6thrust24THRUST_300001_SM_1000_NS6detail15normal_iteratorINSD_10device_ptrIfEEEESI_NS0_13ScanTileStateIfLb1EEES9_NS1_10InputValueIfPfEEmfLb0EfEEvT0_T1_T2_iT3_T4_T5_E12temp_storage+31616];
	cvt.u64.u32 	%rd39, %r42;
	add.s64 	%rd40, %rd5, %rd39;
	setp.ge.s32 	%p81, %r42, %r80;
	shl.b64 	%rd41, %rd40, 2;
	add.s64 	%rd15, %rd4, %rd41;
	@%p81 bra 	$L__BB19_94;
	st.global.f32 	[%rd15], %f106;
$L__BB19_94:
	setp.ge.s32 	%p82, %r43, %r80;
	@%p82 bra 	$L__BB19_96;
	st.global.f32 	[%rd15+128], %f107;
$L__BB19_96:
	mov.u32 	%r253, %tid.x;
	and.b32  	%r254, %r253, 992;
	mul.lo.s32 	%r255, %r254, 19;
	and.b32  	%r256, %r253, 31;
	or.b32  	%r257, %r255, %r256;
	add.s32 	%r258, %r257, 64;
	setp.ge.s32 	%p83, %r258, %r80;
	@%p83 bra 	$L__BB19_98;
	st.global.f32 	[%rd15+256], %f108;
$L__BB19_98:
	add.s32 	%r264, %r257, 96;
	setp.ge.s32 	%p84, %r264, %r80;
	@%p84 bra 	$L__BB19_100;
	st.global.f32 	[%rd15+384], %f109;
$L__BB19_100:
	add.s32 	%r270, %r257, 128;
	setp.ge.s32 	%p85, %r270, %r80;
	@%p85 bra 	$L__BB19_102;
	st.global.f32 	[%rd15+512], %f110;
$L__BB19_102:
	add.s32 	%r276, %r257, 160;
	setp.ge.s32 	%p86, %r276, %r80;
	@%p86 bra 	$L__BB19_104;
	st.global.f32 	[%rd15+640], %f111;
$L__BB19_104:
	add.s32 	%r282, %r257, 192;
	setp.ge.s32 	%p87, %r282, %r80;
	@%p87 bra 	$L__BB19_106;
	st.global.f32 	[%rd15+768], %f112;
$L__BB19_106:
	add.s32 	%r288, %r257, 224;
	setp.ge.s32 	%p88, %r288, %r80;
	@%p88 bra 	$L__BB19_108;
	st.global.f32 	[%rd15+896], %f113;
$L__BB19_108:
	add.s32 	%r294, %r257, 256;
	setp.ge.s32 	%p89, %r294, %r80;
	@%p89 bra 	$L__BB19_110;
	st.global.f32 	[%rd15+1024], %f114;
$L__BB19_110:
	add.s32 	%r300, %r257, 288;
	setp.ge.s32 	%p90, %r300, %r80;
	@%p90 bra 	$L__BB19_112;
	st.global.f32 	[%rd15+1152], %f115;
$L__BB19_112:
	add.s32 	%r306, %r257, 320;
	setp.ge.s32 	%p91, %r306, %r80;
	@%p91 bra 	$L__BB19_114;
	st.global.f32 	[%rd15+1280], %f116;
$L__BB19_114:
	add.s32 	%r312, %r257, 352;
	setp.ge.s32 	%p92, %r312, %r80;
	@%p92 bra 	$L__BB19_116;
	st.global.f32 	[%rd15+1408], %f117;
$L__BB19_116:
	add.s32 	%r318, %r257, 384;
	setp.ge.s32 	%p93, %r318, %r80;
	@%p93 bra 	$L__BB19_118;
	st.global.f32 	[%rd15+1536], %f118;
$L__BB19_118:
	setp.ge.s32 	%p94, %r44, %r80;
	@%p94 bra 	$L__BB19_120;
	st.global.f32 	[%rd15+1664], %f119;
$L__BB19_120:
	add.s32 	%r324, %r257, 448;
	setp.ge.s32 	%p95, %r324, %r80;
	@%p95 bra 	$L__BB19_122;
	st.global.f32 	[%rd15+1792], %f120;
$L__BB19_122:
	add.s32 	%r330, %r257, 480;
	setp.ge.s32 	%p96, %r330, %r80;
	@%p96 bra 	$L__BB19_124;
	st.global.f32 	[%rd15+1920], %f121;
$L__BB19_124:
	add.s32 	%r336, %r257, 512;
	setp.ge.s32 	%p97, %r336, %r80;
	@%p97 bra 	$L__BB19_126;
	st.global.f32 	[%rd15+2048], %f122;
$L__BB19_126:
	setp.ge.s32 	%p98, %r45, %r80;
	@%p98 bra 	$L__BB19_128;
	st.global.f32 	[%rd15+2176], %f123;
$L__BB19_128:
	setp.ge.s32 	%p99, %r46, %r80;
	@%p99 bra 	$L__BB19_130;
	st.global.f32 	[%rd15+2304], %f124;
$L__BB19_130:
	ret;

}
	// .globl	_ZN3cub18CUB_300001_SM_10006detail6select23DeviceSelectSweepKernelINS2_10policy_hubIfiiLb0ELNS0_10SelectImplE0EE10Policy1000EN6thrust24THRUST_300001_SM_1000_NS6detail15normal_iteratorINS9_10device_ptrIfEEEENSB_INSC_IiEEEESE_PlNS0_13ScanTileStateIiLb1EEE9is_targetNS0_8NullTypeEiNS2_19streaming_context_tIlLb1EEELS5_0EEEvT0_T1_T2_T3_T4_T5_T6_T7_iT8_NS1_7vsmem_tE
.visible .entry _ZN3cub18CUB_300001_SM_10006detail6select23DeviceSelectSweepKernelINS2_10policy_hubIfiiLb0ELNS0_10SelectImplE0EE10Policy1000EN6thrust24THRUST_300001_SM_1000_NS6detail15normal_iteratorINS9_10device_ptrIfEEEENSB_INSC_IiEEEESE_PlNS0_13ScanTileStateIiLb1EEE9is_targetNS0_8NullTypeEiNS2_19streaming_context_tIlLb1EEELS5_0EEEvT0_T1_T2_T3_T4_T5_T6_T7_iT8_NS1_7vsmem_tE(
	.param .align 8 .b8 _ZN3cub18CUB_300001_SM_10006detail6select23DeviceSelectSweepKernelINS2_10policy_hubIfiiLb0ELNS0_10SelectImplE0EE10Policy1000EN6thrust24THRUST_300001_SM_1000_NS6detail15normal_iteratorINS9_10device_ptrIfEEEENSB_INSC_IiEEEESE_PlNS0_13ScanTileStateIiLb1EEE9is_targetNS0_8NullTypeEiNS2_19streaming_context_tIlLb1EEELS5_0EEEvT0_T1_T2_T3_T4_T5_T6_T7_iT8_NS1_7vsmem_tE_param_0[8],
	.param .align 8 .b8 _ZN3cub18CUB_300001_SM_10006detail6select23DeviceSelectSweepKernelINS2_10policy_hubIfiiLb0ELNS0_10SelectImplE0EE10Policy1000EN6thrust24THRUST_300001_SM_1000_NS6detail15normal_iteratorINS9_10device_ptrIfEEEENSB_INSC_IiEEEESE_PlNS0_13ScanTileStateIiLb1EEE9is_targetNS0_8NullTypeEiNS2_19streaming_context_tIlLb1EEELS5_0EEEvT0_T1_T2_T3_T4_T5_T6_T7_iT8_NS1_7vsmem_tE_param_1[8],
	.param .align 8 .b8 _ZN3cub18CUB_300001_SM_10006detail6select23DeviceSelectSweepKernelINS2_10policy_hubIfiiLb0ELNS0_10SelectImplE0EE10Policy1000EN6thrust24THRUST_300001_SM_1000_NS6detail15normal_iteratorINS9_10device_ptrIfEEEENSB_INSC_IiEEEESE_PlNS0_13ScanTileStateIiLb1EEE9is_targetNS0_8NullTypeEiNS2_19streaming_context_tIlLb1EEELS5_0EEEvT0_T1_T2_T3_T4_T5_T6_T7_iT8_NS1_7vsmem_tE_param_2[8],
	.param .u64 .ptr .align 1 _ZN3cub18CUB_300001_SM_10006detail6select23DeviceSelectSweepKernelINS2_10policy_hubIfiiLb0ELNS0_10SelectImplE0EE10Policy1000EN6thrust24THRUST_300001_SM_1000_NS6detail15normal_iteratorINS9_10device_ptrIfEEEENSB_INSC_IiEEEESE_PlNS0_13ScanTileStateIiLb1EEE9is_targetNS0_8NullTypeEiNS2_19streaming_context_tIlLb1EEELS5_0EEEvT0_T1_T2_T3_T4_T5_T6_T7_iT8_NS1_7vsmem_tE_param_3,
	.param .align 8 .b8 _ZN3cub18CUB_300001_SM_10006detail6select23DeviceSelectSweepKernelINS2_10policy_hubIfiiLb0ELNS0_10SelectImplE0EE10Policy1000EN6thrust24THRUST_300001_SM_1000_NS6detail15normal_iteratorINS9_10device_ptrIfEEEENSB_INSC_IiEEEESE_PlNS0_13ScanTileStateIiLb1EEE9is_targetNS0_8NullTypeEiNS2_19streaming_context_tIlLb1EEELS5_0EEEvT0_T1_T2_T3_T4_T5_T6_T7_iT8_NS1_7vsmem_tE_param_4[8],
	.param .align 4 .b8 _ZN3cub18CUB_300001_SM_10006detail6select23DeviceSelectSweepKernelINS2_10policy_hubIfiiLb0ELNS0_10SelectImplE0EE10Policy1000EN6thrust24THRUST_300001_SM_1000_NS6detail15normal_iteratorINS9_10device_ptrIfEEEENSB_INSC_IiEEEESE_PlNS0_13ScanTileStateIiLb1EEE9is_targetNS0_8NullTypeEiNS2_19streaming_context_tIlLb1EEELS5_0EEEvT0_T1_T2_T3_T4_T5_T6_T7_iT8_NS1_7vsmem_tE_param_5[4],
	.param .align 1 .b8 _ZN3cub18CUB_300001_SM_10006detail6select23DeviceSelectSweepKernelINS2_10policy_hubIfiiLb0ELNS0_10SelectImplE0EE10Policy1000EN6thrust24THRUST_300001_SM_1000_NS6detail15normal_iteratorINS9_10device_ptrIfEEEENSB_INSC_IiEEEESE_PlNS0_13ScanTileStateIiLb1EEE9is_targetNS0_8NullTypeEiNS2_19streaming_context_tIlLb1EEELS5_0EEEvT0_T1_T2_T3_T4_T5_T6_T7_iT8_NS1_7vsmem_tE_param_6[1],
	.param .u32 _ZN3cub18CUB_300001_SM_10006detail6select23DeviceSelectSweepKernelINS2_10policy_hubIfiiLb0ELNS0_10SelectImplE0EE10Policy1000EN6thrust24THRUST_300001_SM_1000_NS6detail15normal_iteratorINS9_10device_ptrIfEEEENSB_INSC_IiEEEESE_PlNS0_13ScanTileStateIiLb1EEE9is_targetNS0_8NullTypeEiNS2_19streaming_context_tIlLb1EEELS5_0EEEvT0_T1_T2_T3_T4_T5_T6_T7_iT8_NS1_7vsmem_tE_param_7,
	.param .u32 _ZN3cub18CUB_300001_SM_10006detail6select23DeviceSelectSweepKernelINS2_10policy_hubIfiiLb0ELNS0_10SelectImplE0EE10Policy1000EN6thrust24THRUST_300001_SM_1000_NS6detail15normal_iteratorINS9_10device_ptrIfEEEENSB_INSC_IiEEEESE_PlNS0_13ScanTileStateIiLb1EEE9is_targetNS0_8NullTypeEiNS2_19streaming_context_tIlLb1EEELS5_0EEEvT0_T1_T2_T3_T4_T5_T6_T7_iT8_NS1_7vsmem_tE_param_8,
	.param .align 8 .b8 _ZN3cub18CUB_300001_SM_10006detail6select23DeviceSelectSweepKernelINS2_10policy_hubIfiiLb0ELNS0_10SelectImplE0EE10Policy1000EN6thrust24THRUST_300001_SM_1000_NS6detail15normal_iteratorINS9_10device_ptrIfEEEENSB_INSC_IiEEEESE_PlNS0_13ScanTileStateIiLb1EEE9is_targetNS0_8NullTypeEiNS2_19streaming_context_tIlLb1EEELS5_0EEEvT0_T1_T2_T3_T4_T5_T6_T7_iT8_NS1_7vsmem_tE_param_9[40],
	.param .align 8 .b8 _ZN3cub18CUB_300001_SM_10006detail6select23DeviceSelectSweepKernelINS2_10policy_hubIfiiLb0ELNS0_10SelectImplE0EE10Policy1000EN6thrust24THRUST_300001_SM_1000_NS6detail15normal_iteratorINS9_10device_ptrIfEEEENSB_INSC_IiEEEESE_PlNS0_13ScanTileStateIiLb1EEE9is_targetNS0_8NullTypeEiNS2_19streaming_context_tIlLb1EEELS5_0EEEvT0_T1_T2_T3_T4_T5_T6_T7_iT8_NS1_7vsmem_tE_param_10[8]
)
.maxntid 512
{
	.reg .pred 	%p<592>;
	.reg .b16 	%rs<94>;
	.reg .b32 	%r<1489>;
	.reg .b32 	%f<161>;
	.reg .b64 	%rd<741>;
	// demoted variable
	.shared .align 16 .b8 _ZZN3cub18CUB_300001_SM_10006detail6select23DeviceSelectSweepKernelINS2_10policy_hubIfiiLb0ELNS0_10SelectImplE0EE10Policy1000EN6thrust24THRUST_300001_SM_1000_NS6detail15normal_iteratorINS9_10device_ptrIfEEEENSB_INSC_IiEEEESE_PlNS0_13ScanTileStateIiLb1EEE9is_targetNS0_8NullTypeEiNS2_19streaming_context_tIlLb1EEELS5_0EEEvT0_T1_T2_T3_T4_T5_T6_T7_iT8_NS1_7vsmem_tEE19static_temp_storage[28672];
	ld.param.u64 	%rd2, [_ZN3cub18CUB_300001_SM_10006detail6select23DeviceSelectSweepKernelINS2_10policy_hubIfiiLb0ELNS0_10SelectImplE0EE10Policy1000EN6thrust24THRUST_300001_SM_1000_NS6detail15normal_iteratorINS9_10device_ptrIfEEEENSB_INSC_IiEEEESE_PlNS0_13ScanTileStateIiLb1EEE9is_targetNS0_8NullTypeEiNS2_19streaming_context_tIlLb1EEELS5_0EEEvT0_T1_T2_T3_T4_T5_T6_T7_iT8_NS1_7vsmem_tE_param_4];
	ld.param.u32 	%r1, [_ZN3cub18CUB_300001_SM_10006detail6select23DeviceSelectSweepKernelINS2_10policy_hubIfiiLb0ELNS0_10SelectImplE0EE10Policy1000EN6thrust24THRUST_300001_SM_1000_NS6detail15normal_iteratorINS9_10device_ptrIfEEEENSB_INSC_IiEEEESE_PlNS0_13ScanTileStateIiLb1EEE9is_targetNS0_8NullTypeEiNS2_19streaming_context_tIlLb1EEELS5_0EEEvT0_T1_T2_T3_T4_T5_T6_T7_iT8_NS1_7vsmem_tE_param_5];
	ld.param.u64 	%rd206, [_ZN3cub18CUB_300001_SM_10006detail6select23DeviceSelectSweepKernelINS2_10policy_hubIfiiLb0ELNS0_10SelectImplE0EE10Policy1000EN6thrust24THRUST_300001_SM_1000_NS6detail15normal_iteratorINS9_10device_ptrIfEEEENSB_INSC_IiEEEESE_PlNS0_13ScanTileStateIiLb1EEE9is_targetNS0_8NullTypeEiNS2_19streaming_context_tIlLb1EEELS5_0EEEvT0_T1_T2_T3_T4_T5_T6_T7_iT8_NS1_7vsmem_tE_param_1];
	ld.param.u64 	%rd207, [_ZN3cub18CUB_300001_SM_10006detail6select23DeviceSelectSweepKernelINS2_10policy_hubIfiiLb0ELNS0_10SelectImplE0EE10Policy1000EN6thrust24THRUST_300001_SM_1000_NS6detail15normal_iteratorINS9_10device_ptrIfEEEENSB_INSC_IiEEEESE_PlNS0_13ScanTileStateIiLb1EEE9is_targetNS0_8NullTypeEiNS2_19streaming_context_tIlLb1EEELS5_0EEEvT0_T1_T2_T3_T4_T5_T6_T7_iT8_NS1_7vsmem_tE_param_2];
	ld.param.u64 	%rd208, [_ZN3cub18CUB_300001_SM_10006detail6select23DeviceSelectSweepKernelINS2_10policy_hubIfiiLb0ELNS0_10SelectImplE0EE10Policy1000EN6thrust24THRUST_300001_SM_1000_NS6detail15normal_iteratorINS9_10device_ptrIfEEEENSB_INSC_IiEEEESE_PlNS0_13ScanTileStateIiLb1EEE9is_targetNS0_8NullTypeEiNS2_19streaming_context_tIlLb1EEELS5_0EEEvT0_T1_T2_T3_T4_T5_T6_T7_iT8_NS1_7vsmem_tE_param_0];
	ld.param.u64 	%rd204, [_ZN3cub18CUB_300001_SM_10006detail6select23DeviceSelectSweepKernelINS2_10policy_hubIfiiLb0ELNS0_10SelectImplE0EE10Policy1000EN6thrust24THRUST_300001_SM_1000_NS6detail15normal_iteratorINS9_10device_ptrIfEEEENSB_INSC_IiEEEESE_PlNS0_13ScanTileStateIiLb1EEE9is_targetNS0_8NullTypeEiNS2_19streaming_context_tIlLb1EEELS5_0EEEvT0_T1_T2_T3_T4_T5_T6_T7_iT8_NS1_7vsmem_tE_param_3];
	ld.param.u32 	%r416, [_ZN3cub18CUB_300001_SM_10006detail6select23DeviceSelectSweepKernelINS2_10policy_hubIfiiLb0ELNS0_10SelectImplE0EE10Policy1000EN6thrust24THRUST_300001_SM_1000_NS6detail15normal_iteratorINS9_10device_ptrIfEEEENSB_INSC_IiEEEESE_PlNS0_13ScanTileStateIiLb1EEE9is_targetNS0_8NullTypeEiNS2_19streaming_context_tIlLb1EEELS5_0EEEvT0_T1_T2_T3_T4_T5_T6_T7_iT8_NS1_7vsmem_tE_param_7];
	ld.param.u32 	%r417, [_ZN3cub18CUB_300001_SM_10006detail6select23DeviceSelectSweepKernelINS2_10policy_hubIfiiLb0ELNS0_10SelectImplE0EE10Policy1000EN6thrust24THRUST_300001_SM_1000_NS6detail15normal_iteratorINS9_10device_ptrIfEEEENSB_INSC_IiEEEESE_PlNS0_13ScanTileStateIiLb1EEE9is_targetNS0_8NullTypeEiNS2_19streaming_context_tIlLb1EEELS5_0EEEvT0_T1_T2_T3_T4_T5_T6_T7_iT8_NS1_7vsmem_tE_param_8];
	mov.b64 	%rd205, _ZN3cub18CUB_300001_SM_10006detail6select23DeviceSelectSweepKernelINS2_10policy_hubIfiiLb0ELNS0_10SelectImplE0EE10Policy1000EN6thrust24THRUST_300001_SM_1000_NS6detail15normal_iteratorINS9_10device_ptrIfEEEENSB_INSC_IiEEEESE_PlNS0_13ScanTileStateIiLb1EEE9is_targetNS0_8NullTypeEiNS2_19streaming_context_tIlLb1EEELS5_0EEEvT0_T1_T2_T3_T4_T5_T6_T7_iT8_NS1_7vsmem_tE_param_9;
	mov.u64 	%rd1, %rd205;
	cvta.to.global.u64 	%rd3, %rd208;
	cvta.to.global.u64 	%rd4, %rd207;
	cvta.to.global.u64 	%rd5, %rd206;
	mov.u32 	%r418, %ctaid.x;
	mov.u32 	%r419, %nctaid.y;
	mov.u32 	%r420, %ctaid.y;
	mad.lo.s32 	%r1413, %r418, %r419, %r420;
	mul.lo.s32 	%r3, %r1413, 7168;
	add.s32 	%r421, %r417, -1;
	setp.ge.s32 	%p29, %r1413, %r421;
	@%p29 bra 	$L__BB20_228;
	setp.ne.s32 	%p373, %r1413, 0;
	@%p373 bra 	$L__BB20_108;
	ld.param.u8 	%rs74, [%rd1];
	setp.eq.s16 	%p494, %rs74, 0;
	ld.param.u64 	%rd553, [%rd1+16];
	selp.b64 	%rd554, %rd553, 0, %p494;
	cvt.u64.u32 	%rd555, %r3;
	add.s64 	%rd556, %rd554, %rd555;
	mov.u32 	%r4, %tid.x;
	mul.lo.s32 	%r1222, %r4, 14;
	cvt.u64.u32 	%rd557, %r1222;
	add.s64 	%rd558, %rd556, %rd557;
	shl.b64 	%rd559, %rd558, 2;
	add.s64 	%rd560, %rd3, %rd559;
	ld.global.f32 	%f1, [%rd560];
	ld.global.f32 	%f2, [%rd560+4];
	ld.global.f32 	%f3, [%rd560+8];
	ld.global.f32 	%f4, [%rd560+12];
	ld.global.f32 	%f5, [%rd560+16];
	ld.global.f32 	%f6, [%rd560+20];
	ld.global.f32 	%f7, [%rd560+24];
	ld.global.f32 	%f8, [%rd560+28];
	ld.global.f32 	%f9, [%rd560+32];
	ld.global.f32 	%f10, [%rd560+36];
	ld.global.f32 	%f11, [%rd560+40];
	ld.global.f32 	%f12, [%rd560+44];
	ld.global.f32 	%f13, [%rd560+48];
	ld.global.f32 	%f14, [%rd560+52];
	bar.sync 	0;
	add.s64 	%rd561, %rd5, %rd559;
	ld.global.u32 	%r5, [%rd561];
	ld.global.u32 	%r6, [%rd561+4];
	ld.global.u32 	%r7, [%rd561+8];
	ld.global.u32 	%r8, [%rd561+12];
	ld.global.u32 	%r9, [%rd561+16];
	ld.global.u32 	%r10, [%rd561+20];
	ld.global.u32 	%r11, [%rd561+24];
	ld.global.u32 	%r12, [%rd561+28];
	ld.global.u32 	%r13, [%rd561+32];
	ld.global.u32 	%r14, [%rd561+36];
	ld.global.u32 	%r15, [%rd561+40];
	ld.global.u32 	%r16, [%rd561+44];
	ld.global.u32 	%r17, [%rd561+48];
	ld.global.u32 	%r18, [%rd561+52];
	setp.eq.s32 	%p495, %r5, %r1;
	selp.u32 	%r1223, 1, 0, %p495;
	setp.eq.s32 	%p496, %r6, %r1;
	selp.u32 	%r1224, 1, 0, %p496;
	setp.eq.s32 	%p497, %r7, %r1;
	selp.u32 	%r1225, 1, 0, %p497;
	setp.eq.s32 	%p498, %r8, %r1;
	selp.u32 	%r1226, 1, 0, %p498;
	setp.eq.s32 	%p499, %r9, %r1;
	selp.u32 	%r1227, 1, 0, %p499;
	setp.eq.s32 	%p500, %r10, %r1;
	selp.u32 	%r1228, 1, 0, %p500;
	setp.eq.s32 	%p501, %r11, %r1;
	selp.u32 	%r1229, 1, 0, %p501;
	setp.eq.s32 	%p502, %r12, %r1;
	selp.u32 	%r1230, 1, 0, %p502;
	setp.eq.s32 	%p503, %r13, %r1;
	selp.u32 	%r1231, 1, 0, %p503;
	setp.eq.s32 	%p504, %r14, %r1;
	selp.u32 	%r1232, 1, 0, %p504;
	setp.eq.s32 	%p505, %r15, %r1;
	selp.u32 	%r1233, 1, 0, %p505;
	setp.eq.s32 	%p506, %r16, %r1;
	selp.u32 	%r1234, 1, 0, %p506;
	setp.eq.s32 	%p507, %r17, %r1;
	selp.u32 	%r1235, 1, 0, %p507;
	setp.eq.s32 	%p508, %r18, %r1;
	selp.u32 	%r1236, 1, 0, %p508;
	bar.sync 	0;
	add.s32 	%r1237, %r1224, %r1223;
	add.s32 	%r1238, %r1237, %r1225;
	add.s32 	%r1239, %r1238, %r1226;
	add.s32 	%r1240, %r1239, %r1227;
	add.s32 	%r1241, %r1240, %r1228;
	add.s32 	%r1242, %r1241, %r1229;
	add.s32 	%r1243, %r1242, %r1230;
	add.s32 	%r1244, %r1243, %r1231;
	add.s32 	%r1245, %r1244, %r1232;
	add.s32 	%r19, %r1245, %r1233;
	add.s32 	%r1246, %r19, %r1234;
	add.s32 	%r1247, %r1246, %r1235;
	add.s32 	%r1196, %r1247, %r1236;
	shr.u32 	%r21, %r4, 5;
	// begin inline asm
	mov.u32 %r1191, %laneid;
	// end inline asm
	mov.b32 	%r1194, 1;
	mov.b32 	%r1219, 0;
	mov.b32 	%r1221, -1;
	// begin inline asm
	{  .reg .s32 r0;  .reg .pred p;  shfl.sync.up.b32 r0|p, %r1196, %r1194, %r1219, %r1221;  @p add.s32 r0, r0, %r1196;  mov.s32 %r1192, r0;}
	// end inline asm
	mov.b32 	%r1200, 2;
	// begin inline asm
	{  .reg .s32 r0;  .reg .pred p;  shfl.sync.up.b32 r0|p, %r1192, %r1200, %r1219, %r1221;  @p add.s32 r0, r0, %r1192;  mov.s32 %r1198, r0;}
	// end inline asm
	mov.b32 	%r1206, 4;
	// begin inline asm
	{  .reg .s32 r0;  .reg .pred p;  shfl.sync.up.b32 r0|p, %r1198, %r1206, %r1219, %r1221;  @p add.s32 r0, r0, %r1198;  mov.s32 %r1204, r0;}
	// end inline asm
	mov.b32 	%r1212, 8;
	// begin inline asm
	{  .reg .s32 r0;  .reg .pred p;  shfl.sync.up.b32 r0|p, %r1204, %r1212, %r1219, %r1221;  @p add.s32 r0, r0, %r1204;  mov.s32 %r1210, r0;}
	// end inline asm
	mov.b32 	%r1218, 16;
	// begin inline asm
	{  .reg .s32 r0;  .reg .pred p;  shfl.sync.up.b32 r0|p, %r1210, %r1218, %r1219, %r1221;  @p add.s32 r0, r0, %r1210;  mov.s32 %r1216, r0;}
	// end inline asm
	setp.ne.s32 	%p509, %r1191, 31;
	@%p509 bra 	$L__BB20_4;
	shl.b32 	%r1248, %r21, 2;
	mov.u32 	%r1249, _ZZN3cub18CUB_300001_SM_10006detail6select23DeviceSelectSweepKernelINS2_10policy_hubIfiiLb0ELNS0_10SelectImplE0EE10Policy1000EN6thrust24THRUST_300001_SM_1000_NS6detail15normal_iteratorINS9_10device_ptrIfEEEENSB_INSC_IiEEEESE_PlNS0_13ScanTileStateIiLb1EEE9is_targetNS0_8NullTypeEiNS2_19streaming_context_tIlLb1EEELS5_0EEEvT0_T1_T2_T3_T4_T5_T6_T7_iT8_NS1_7vsmem_tEE19static_temp_storage;
	add.s32 	%r1250, %r1249, %r1248;
	st.shared.u32 	[%r1250], %r1216;
$L__BB20_4:
	bar.sync 	0;
	ld.shared.v4.u32 	{%r24, %r25, %r26, %r27}, [_ZZN3cub18CUB_300001_SM_10006detail6select23DeviceSelectSweepKernelINS2_10policy_hubIfiiLb0ELNS0_10SelectImplE0EE10Policy1000EN6thrust24THRUST_300001_SM_1000_NS6detail15normal_iteratorINS9_10device_ptrIfEEEENSB_INSC_IiEEEESE_PlNS0_13ScanTileStateIiLb1EEE9is_targetNS0_8NullTypeEiNS2_19streaming_context_tIlLb1EEELS5_0EEEvT0_T1_T2_T3_T4_T5_T6_T7_iT8_NS1_7vsmem_tEE19static_temp_storage];
	shr.u32 	%r1251, %r4, 5;
	add.s32 	%r1252, %r25, %r24;
	setp.eq.s32 	%p510, %r1251, 2;
	selp.b32 	%r1253, %r1252, %r24, %p510;
	add.s32 	%r1254, %r1252, %r26;
	setp.eq.s32 	%p511, %r1251, 3;
	selp.b32 	%r1255, %r1254, %r1253, %p511;
	add.s32 	%r1256, %r1254, %r27;
	setp.eq.s32 	%p512, %r1251, 4;
	selp.b32 	%r1257, %r1256, %r1255, %p512;
	ld.shared.v4.u32 	{%r28, %r29, %r30, %r31}, [_ZZN3cub18CUB_300001_SM_10006detail6select23DeviceSelectSweepKernelINS2_10policy_hubIfiiLb0ELNS0_10SelectImplE0EE10Policy1000EN6thrust24THRUST_300001_SM_1000_NS6detail15normal_iteratorINS9_10device_ptrIfEEEENSB_INSC_IiEEEESE_PlNS0_13ScanTileStateIiLb1EEE9is_targetNS0_8NullTypeEiNS2_19streaming_context_tIlLb1EEELS5_0EEEvT0_T1_T2_T3_T4_T5_T6_T7_iT8_NS1_7vsmem_tEE19static_temp_storage+16];
	add.s32 	%r1258, %r1256, %r28;
	setp.eq.s32 	%p513, %r1251, 5;
	selp.b32 	%r1259, %r1258, %r1257, %p513;
	add.s32 	%r1260, %r1258, %r29;
	setp.eq.s32 	%p514, %r1251, 6;
	selp.b32 	%r1261, %r1260, %r1259, %p514;
	add.s32 	%r1262, %r1260, %r30;
	setp.eq.s32 	%p515, %r1251, 7;
	selp.b32 	%r1263, %r1262, %r1261, %p515;
	add.s32 	%r1264, %r1262, %r31;
	setp.eq.s32 	%p516, %r1251, 8;
	selp.b32 	%r1265, %r1264, %r1263, %p516;
	ld.shared.v4.u32 	{%r32, %r33, %r34, %r35}, [_ZZN3cub18CUB_300001_SM_10006detail6select23DeviceSelectSweepKernelINS2_10policy_hubIfiiLb0ELNS0_10SelectImplE0EE10Policy1000EN6thrust24THRUST_300001_SM_1000_NS6detail15normal_iteratorINS9_10device_ptrIfEEEENSB_INSC_IiEEEESE_PlNS0_13ScanTileStateIiLb1EEE9is_targetNS0_8NullTypeEiNS2_19streaming_context_tIlLb1EEELS5_0EEEvT0_T1_T2_T3_T4_T5_T6_T7_iT8_NS1_7vsmem_tEE19static_temp_storage+32];
	add.s32 	%r1266, %r1264, %r32;
	setp.eq.s32 	%p517, %r1251, 9;
	selp.b32 	%r1267, %r1266, %r1265, %p517;
	add.s32 	%r1268, %r1266, %r33;
	setp.eq.s32 	%p518, %r1251, 10;
	selp.b32 	%r1269, %r1268, %r1267, %p518;
	add.s32 	%r1270, %r1268, %r34;
	setp.eq.s32 	%p519, %r1251, 11;
	selp.b32 	%r1271, %r1270, %r1269, %p519;
	add.s32 	%r1272, %r1270, %r35;
	setp.eq.s32 	%p520, %r1251, 12;
	selp.b32 	%r1273, %r1272, %r1271, %p520;
	ld.shared.v4.u32 	{%r36, %r37, %r38, %r39}, [_ZZN3cub18CUB_300001_SM_10006detail6select23DeviceSelectSweepKernelINS2_10policy_hubIfiiLb0ELNS0_10SelectImplE0EE10Policy1000EN6thrust24THRUST_300001_SM_1000_NS6detail15normal_iteratorINS9_10device_ptrIfEEEENSB_INSC_IiEEEESE_PlNS0_13ScanTileStateIiLb1EEE9is_targetNS0_8NullTypeEiNS2_19streaming_context_tIlLb1EEELS5_0EEEvT0_T1_T2_T3_T4_T5_T6_T7_iT8_NS1_7vsmem_tEE19static_temp_storage+48];
	add.s32 	%r1274, %r1272, %r36;
	setp.eq.s32 	%p521, %r1251, 13;
	selp.b32 	%r1275, %r1274, %r1273, %p521;
	add.s32 	%r1276, %r1274, %r37;
	setp.eq.s32 	%p522, %r1251, 14;
	selp.b32 	%r1277, %r1276, %r1275, %p522;
	add.s32 	%r1278, %r1276, %r38;
	setp.eq.s32 	%p523, %r1251, 15;
	selp.b32 	%r1279, %r1278, %r1277, %p523;
	setp.lt.u32 	%p524, %r4, 32;
	selp.b32 	%r1280, 0, %r1279, %p524;
	setp.eq.s32 	%p525, %r1191, 0;
	sub.s32 	%r1281, %r1216, %r1196;
	selp.b32 	%r1282, 0, %r1281, %p525;
	add.s32 	%r40, %r1280, %r1282;
	setp.eq.s32 	%p526, %r5, %r1;
	selp.u32 	%r1283, 1, 0, %p526;
	add.s32 	%r41, %r40, %r1283;
	setp.eq.s32 	%p527, %r6, %r1;
	selp.u32 	%r1284, 1, 0, %p527;
	add.s32 	%r1285, %r1284, %r1283;
	add.s32 	%r42, %r1285, %r40;
	setp.eq.s32 	%p528, %r7, %r1;
	selp.u32 	%r1286, 1, 0, %p528;
	add.s32 	%r43, %r42, %r1286;
	setp.eq.s32 	%p529, %r8, %r1;
	selp.u32 	%r1287, 1, 0, %p529;
	add.s32 	%r44, %r43, %r1287;
	setp.eq.s32 	%p530, %r9, %r1;
	selp.u32 	%r1288, 1, 0, %p530;
	add.s32 	%r45, %r44, %r1288;
	setp.eq.s32 	%p531, %r10, %r1;
	selp.u32 	%r1289, 1, 0, %p531;
	add.s32 	%r46, %r45, %r1289;
	setp.eq.s32 	%p532, %r11, %r1;
	selp.u32 	%r1290, 1, 0, %p532;
	add.s32 	%r47, %r46, %r1290;
	setp.eq.s32 	%p533, %r12, %r1;
	selp.u32 	%r1291, 1, 0, %p533;
	add.s32 	%r48, %r47, %r1291;
	setp.eq.s32 	%p534, %r13, %r1;
	selp.u32 	%r1292, 1, 0, %p534;
	add.s32 	%r49, %r48, %r1292;
	setp.eq.s32 	%p535, %r14, %r1;
	selp.u32 	%r1293, 1, 0, %p535;
	add.s32 	%r50, %r49, %r1293;
	add.s32 	%r51, %r19, %r40;
	setp.eq.s32 	%p536, %r16, %r1;
	selp.u32 	%r1294, 1, 0, %p536;
	add.s32 	%r52, %r51, %r1294;
	setp.eq.s32 	%p537, %r17, %r1;
	selp.u32 	%r1295, 1, 0, %p537;
	add.s32 	%r53, %r52, %r1295;
	setp.ne.s32 	%p538, %r4, 0;
	@%p538 bra 	$L__BB20_6;
	add.s64 	%rd562, %rd2, 256;
	add.s32 	%r1298, %r25, %r24;
	add.s32 	%r1299, %r1298, %r26;
	add.s32 	%r1300, %r1299, %r27;
	add.s32 	%r1301, %r1300, %r28;
	add.s32 	%r1302, %r1301, %r29;
	add.s32 	%r1303, %r1302, %r30;
	add.s32 	%r1304, %r1303, %r31;
	add.s32 	%r1305, %r1304, %r32;
	add.s32 	%r1306, %r1305, %r33;
	add.s32 	%r1307, %r1306, %r34;
	add.s32 	%r1308, %r1307, %r35;
	add.s32 	%r1309, %r1308, %r36;
	add.s32 	%r1310, %r1309, %r37;
	add.s32 	%r1311, %r1310, %r38;
	add.s32 	%r1297, %r1311, %r39;
	mov.b32 	%r1296, 101;
	// begin inline asm
	st.relaxed.gpu.v2.u32 [%rd562], {%r1296, %r1297};
	// end inline asm
$L__BB20_6:
	add.s32 	%r1312, %r25, %r24;
	add.s32 	%r1313, %r1312, %r26;
	add.s32 	%r1314, %r1313, %r27;
	add.s32 	%r1315, %r1314, %r28;
	add.s32 	%r1316, %r1315, %r29;
	add.s32 	%r1317, %r1316, %r30;
	add.s32 	%r1318, %r1317, %r31;
	add.s32 	%r1319, %r1318, %r32;
	add.s32 	%r1320, %r1319, %r33;
	add.s32 	%r1321, %r1320, %r34;
	add.s32 	%r1322, %r1321, %r35;
	add.s32 	%r1323, %r1322, %r36;
	add.s32 	%r1324, %r1323, %r37;
	add.s32 	%r1325, %r1324, %r38;
	add.s32 	%r1326, %r1325, %r39;
	setp.gt.s32 	%p539, %r1326, 512;
	@%p539 bra 	$L__BB20_63;
	setp.eq.s32 	%p540, %r5, %r1;
	mov.u64 	%rd563, %rd205;
	ld.param.u8 	%rs1, [%rd563];
	ld.param.u64 	%rd564, [%rd563+24];
	cvta.to.global.u64 	%rd6, %rd564;
	@%p540 bra 	$L__BB20_8;
	bra.uni 	$L__BB20_11;
$L__BB20_8:
	setp.ne.s16 	%p541, %rs1, 0;
	mov.b64 	%rd666, 0;
	@%p541 bra 	$L__BB20_10;
	ld.global.u64 	%rd666, [%rd6];
$L__BB20_10:
	cvt.s64.s32 	%rd566, %r40;
	add.s64 	%rd567, %rd666, %rd566;
	shl.b64 	%rd568, %rd567, 2;
	add.s64 	%rd569, %rd4, %rd568;
	st.global.f32 	[%rd569], %f1;
$L__BB20_11:
	setp.ne.s32 	%p542, %r6, %r1;
	@%p542 bra 	$L__BB20_15;
	setp.ne.s16 	%p543, %rs1, 0;
	mov.b64 	%rd667, 0;
	@%p543 bra 	$L__BB20_14;
	ld.global.u64 	%rd667, [%rd6];
$L__BB20_14:
	cvt.s64.s32 	%rd571, %r41;
	add.s64 	%rd572, %rd667, %rd571;
	shl.b64 	%rd573, %rd572, 2;
	add.s64 	%rd574, %rd4, %rd573;
	st.global.f32 	[%rd574], %f2;
$L__BB20_15:
	setp.ne.s32 	%p544, %r7, %r1;
	@%p544 bra 	$L__BB20_19;
	setp.ne.s16 	%p545, %rs1, 0;
	mov.b64 	%rd668, 0;
	@%p545 bra 	$L__BB20_18;
	ld.global.u64 	%rd668, [%rd6];
$L__BB20_18:
	cvt.s64.s32 	%rd576, %r42;
	add.s64 	%rd577, %rd668, %rd576;
	shl.b64 	%rd578, %rd577, 2;
	add.s64 	%rd579, %rd4, %rd578;
	st.global.f32 	[%rd579], %f3;
$L__BB20_19:
	setp.ne.s32 	%p546, %r8, %r1;
	@%p546 bra 	$L__BB20_23;
	setp.ne.s16 	%p547, %rs1, 0;
	mov.b64 	%rd669, 0;
	@%p547 bra 	$L__BB20_22;
	ld.global.u64 	%rd669, [%rd6];
$L__BB20_22:
	cvt.s64.s32 	%rd581, %r43;
	add.s64 	%rd582, %rd669, %rd581;
	shl.b64 	%rd583, %rd582, 2;
	add.s64 	%rd584, %rd4, %rd583;
	st.global.f32 	[%rd584], %f4;
$L__BB20_23:
	setp.ne.s32 	%p548, %r9, %r1;
	@%p548 bra 	$L__BB20_27;
	setp.ne.s16 	%p549, %rs1, 0;
	mov.b64 	%rd670, 0;
	@%p549 bra 	$L__BB20_26;
	ld.global.u64 	%rd670, [%rd6];
$L__BB20_26:
	cvt.s64.s32 	%rd586, %r44;
	add.s64 	%rd587, %rd670, %rd586;
	shl.b64 	%rd588, %rd587, 2;
	add.s64 	%rd589, %rd4, %rd588;
	st.global.f32 	[%rd589], %f5;
$L__BB20_27:
	setp.ne.s32 	%p550, %r10, %r1;
	@%p550 bra 	$L__BB20_31;
	setp.ne.s16 	%p551, %rs1, 0;
	mov.b64 	%rd671, 0;
	@%p551 bra 	$L__BB20_30;
	ld.global.u64 	%rd671, [%rd6];
$L__BB20_30:
	cvt.s64.s32 	%rd591, %r45;
	add.s64 	%rd592, %rd671, %rd591;
	shl.b64 	%rd593, %rd592, 2;
	add.s64 	%rd594, %rd4, %rd593;
	st.global.f32 	[%rd594], %f6;
$L__BB20_31:
	setp.ne.s32 	%p552, %r11, %r1;
	@%p552 bra 	$L__BB20_35;
	setp.ne.s16 	%p553, %rs1, 0;
	mov.b64 	%rd672, 0;
	@%p553 bra 	$L__BB20_34;
	ld.global.u64 	%rd672, [%rd6];
$L__BB20_34:
	cvt.s64.s32 	%rd596, %r46;
	add.s64 	%rd597, %rd672, %rd596;
	shl.b64 	%rd598, %rd597, 2;
	add.s64 	%rd599, %rd4, %rd598;
	st.global.f32 	[%rd599], %f7;
$L__BB20_35:
	setp.ne.s32 	%p554, %r12, %r1;
	@%p554 bra 	$L__BB20_39;
	setp.ne.s16 	%p555, %rs1, 0;
	mov.b64 	%rd673, 0;
	@%p555 bra 	$L__BB20_38;
	ld.global.u64 	%rd673, [%rd6];
$L__BB20_38:
	cvt.s64.s32 	%rd601, %r47;
	add.s64 	%rd602, %rd673, %rd601;
	shl.b64 	%rd603, %rd602, 2;
	add.s64 	%rd604, %rd4, %rd603;
	st.global.f32 	[%rd604], %f8;
$L__BB20_39:
	setp.ne.s32 	%p556, %r13, %r1;
	@%p556 bra 	$L__BB20_43;
	setp.ne.s16 	%p557, %rs1, 0;
	mov.b64 	%rd674, 0;
	@%p557 bra 	$L__BB20_42;
	ld.global.u64 	%rd674, [%rd6];
$L__BB20_42:
	cvt.s64.s32 	%rd606, %r48;
	add.s64 	%rd607, %rd674, %rd606;
	shl.b64 	%rd608, %rd607, 2;
	add.s64 	%rd609, %rd4, %rd608;
	st.global.f32 	[%rd609], %f9;
$L__BB20_43:
	setp.ne.s32 	%p558, %r14, %r1;
	@%p558 bra 	$L__BB20_47;
	setp.ne.s16 	%p559, %rs1, 0;
	mov.b64 	%rd675, 0;
	@%p559 bra 	$L__BB20_46;
	ld.global.u64 	%rd675, [%rd6];
$L__BB20_46:
	cvt.s64.s32 	%rd611, %r49;
	add.s64 	%rd612, %rd675, %rd611;
	shl.b64 	%rd613, %rd612, 2;
	add.s64 	%rd614, %rd4, %rd613;
	st.global.f32 	[%rd614], %f10;
$L__BB20_47:
	setp.ne.s32 	%p560, %r15, %r1;
	@%p560 bra 	$L__BB20_51;
	setp.ne.s16 	%p561, %rs1, 0;
	mov.b64 	%rd676, 0;
	@%p561 bra 	$L__BB20_50;
	ld.global.u64 	%rd676, [%rd6];
$L__BB20_50:
	cvt.s64.s32 	%rd616, %r50;
	add.s64 	%rd617, %rd676, %rd616;
	shl.b64 	%rd618, %rd617, 2;
	add.s64 	%rd619, %rd4, %rd618;
	st.global.f32 	[%rd619], %f11;
$L__BB20_51:
	setp.ne.s32 	%p562, %r16, %r1;
	@%p562 bra 	$L__BB20_55;
	setp.ne.s16 	%p563, %rs1, 0;
	mov.b64 	%rd677, 0;
	@%p563 bra 	$L__BB20_54;
	ld.global.u64 	%rd677, [%rd6];
$L__BB20_54:
	cvt.s64.s32 	%rd621, %r51;
	add.s64 	%rd622, %rd677, %rd621;
	shl.b64 	%rd623, %rd622, 2;
	add.s64 	%rd624, %rd4, %rd623;
	st.global.f32 	[%rd624], %f12;
$L__BB20_55:
	setp.ne.s32 	%p564, %r17, %r1;
	@%p564 bra 	$L__BB20_59;
	setp.ne.s16 	%p565, %rs1, 0;
	mov.b64 	%rd678, 0;
	@%p565 bra 	$L__BB20_58;
	ld.global.u64 	%rd678, [%rd6];
$L__BB20_58:
	cvt.s64.s32 	%rd626, %r52;
	add.s64 	%rd627, %rd678, %rd626;
	shl.b64 	%rd628, %rd627, 2;
	add.s64 	%rd629, %rd4, %rd628;
	st.global.f32 	[%rd629], %f13;
$L__BB20_59:
	setp.ne.s32 	%p566, %r18, %r1;
	@%p566 bra 	$L__BB20_573;
	setp.ne.s16 	%p567, %rs1, 0;
	mov.b64 	%rd679, 0;
	@%p567 bra 	$L__BB20_62;
	ld.global.u64 	%rd679, [%rd6];
$L__BB20_62:
	cvt.s64.s32 	%rd631, %r53;
	add.s64 	%rd632, %rd679, %rd631;
	shl.b64 	%rd633, %rd632, 2;
	add.s64 	%rd634, %rd4, %rd633;
	st.global.f32 	[%rd634], %f14;
	bra.uni 	$L__BB20_573;
$L__BB20_63:
	setp.ne.s32 	%p568, %r5, %r1;
	bar.sync 	0;
	@%p568 bra 	$L__BB20_65;
	shl.b32 	%r1327, %r40, 2;
	mov.u32 	%r1328, _ZZN3cub18CUB_300001_SM_10006detail6select23DeviceSelectSweepKernelINS2_10policy_hubIfiiLb0ELNS0_10SelectImplE0EE10Policy1000EN6thrust24THRUST_300001_SM_1000_NS6detail15normal_iteratorINS9_10device_ptrIfEEEENSB_INSC_IiEEEESE_PlNS0_13ScanTileStateIiLb1EEE9is_targetNS0_8NullTypeEiNS2_19streaming_context_tIlLb1EEELS5_0EEEvT0_T1_T2_T3_T4_T5_T6_T7_iT8_NS1_7vsmem_tEE19static_temp_storage;
	add.s32 	%r1329, %r1328, %r1327;
	st.shared.f32 	[%r1329], %f1;
$L__BB20_65:
	setp.ne.s32 	%p569, %r6, %r1;
	@%p569 bra 	$L__BB20_67;
	shl.b32 	%r1330, %r41, 2;
	mov.u32 	%r1331, _ZZN3cub18CUB_300001_SM_10006detail6select23DeviceSelectSweepKernelINS2_10policy_hubIfiiLb0ELNS0_10SelectImplE0EE10Policy1000EN6thrust24THRUST_300001_SM_1000_NS6detail15normal_iteratorINS9_10device_ptrIfEEEENSB_INSC_IiEEEESE_PlNS0_13ScanTileStateIiLb1EEE9is_targetNS0_8NullTypeEiNS2_19streaming_context_tIlLb1EEELS5_0EEEvT0_T1_T2_T3_T4_T5_T6_T7_iT8_NS1_7vsmem_tEE19static_temp_storage;
	add.s32 	%r1332, %r1331, %r1330;
	st.shared.f32 	[%r1332], %f2;
$L__BB20_67:
	setp.ne.s32 	%p570, %r7, %r1;
	@%p570 bra 	$L__BB20_69;
	shl.b32 	%r1333, %r42, 2;
	mov.u32 	%r1334, _ZZN3cub18CUB_300001_SM_10006detail6select23DeviceSelectSweepKernelINS2_10policy_hubIfiiLb0ELNS0_10SelectImplE0EE10Policy1000EN6thrust24THRUST_300001_SM_1000_NS6detail15normal_iteratorINS9_10device_ptrIfEEEENSB_INSC_IiEEEESE_PlNS0_13ScanTileStateIiLb1EEE9is_targetNS0_8NullTypeEiNS2_19streaming_context_tIlLb1EEELS5_0EEEvT0_T1_T2_T3_T4_T5_T6_T7_iT8_NS1_7vsmem_tEE19static_temp_storage;
	add.s32 	%r1335, %r1334, %r1333;
	st.shared.f32 	[%r1335], %f3;
$L__BB20_69:
	setp.ne.s32 	%p571, %r8, %r1;
	@%p571 bra 	$L__BB20_71;
	shl.b32 	%r1336, %r43, 2;
	mov.u32 	%r1337, _ZZN3cub18CUB_300001_SM_10006detail6select23DeviceSelectSweepKernelINS2_10policy_hubIfiiLb0ELNS0_10SelectImplE0EE10Policy1000EN6thrust24THRUST_300001_SM_1000_NS6detail15normal_iteratorINS9_10device_ptrIfEEEENSB_INSC_IiEEEESE_PlNS0_13ScanTileStateIiLb1EEE9is_targetNS0_8NullTypeEiNS2_19streaming_context_tIlLb1EEELS5_0EEEvT0_T1_T2_T3_T4_T5_T6_T7_iT8_NS1_7vsmem_tEE19static_temp_storage;
	add.s32 	%r1338, %r1337, %r1336;
	st.shared.f32 	[%r1338], %f4;
$L__BB20_71:
	setp.ne.s32 	%p572, %r9, %r1;
	@%p572 bra 	$L__BB20_73;
	shl.b32 	%r1339, %r44, 2;
	mov.u32 	%r1340, _ZZN3cub18CUB_300001_SM_10006detail6select23DeviceSelectSweepKernelINS2_10policy_hubIfiiLb0ELNS0_10SelectImplE0EE10Policy1000EN6thrust24THRUST_300001_SM_1000_NS6detail15normal_iteratorINS9_10device_ptrIfEEEENSB_INSC_IiEEEESE_PlNS0_13ScanTileStateIiLb1EEE9is_targetNS0_8NullTypeEiNS2_19streaming_context_tIlLb1EEELS5_0EEEvT0_T1_T2_T3_T4_T5_T6_T7_iT8_NS1_7vsmem_tEE19static_temp_storage;
	add.s32 	%r1341, %r1340, %r1339;
	st.shared.f32 	[%r1341], %f5;
$L__BB20_73:
	setp.ne.s32 	%p573, %r10, %r1;
	@%p573 bra 	$L__BB20_75;
	shl.b32 	%r1342, %r45, 2;
	mov.u32 	%r1343, _ZZN3cub18CUB_300001_SM_10006detail6select23DeviceSelectSweepKernelINS2_10policy_hubIfiiLb0ELNS0_10SelectImplE0EE10Policy1000EN6thrust24THRUST_300001_SM_1000_NS6detail15normal_iteratorINS9_10device_ptrIfEEEENSB_INSC_IiEEEESE_PlNS0_13ScanTileStateIiLb1EEE9is_targetNS0_8NullTypeEiNS2_19streaming_context_tIlLb1EEELS5_0EEEvT0_T1_T2_T3_T4_T5_T6_T7_iT8_NS1_7vsmem_tEE19static_temp_storage;
	add.s32 	%r1344, %r1343, %r1342;
	st.shared.f32 	[%r1344], %f6;
$L__BB20_75:
	setp.ne.s32 	%p574, %r11, %r1;
	@%p574 bra 	$L__BB20_77;
	shl.b32 	%r1345, %r46, 2;
	mov.u32 	%r1346, _ZZN3cub18CUB_300001_SM_10006detail6select23DeviceSelectSweepKernelINS2_10policy_hubIfiiLb0ELNS0_10SelectImplE0EE10Policy1000EN6thrust24THRUST_300001_SM_1000_NS6detail15normal_iteratorINS9_10device_ptrIfEEEENSB_INSC_IiEEEESE_PlNS0_13ScanTileStateIiLb1EEE9is_targetNS0_8NullTypeEiNS2_19streaming_context_tIlLb1EEELS5_0EEEvT0_T1_T2_T3_T4_T5_T6_T7_iT8_NS1_7vsmem_tEE19static_temp_storage;
	add.s32 	%r1347, %r1346, %r1345;
	st.shared.f32 	[%r1347], %f7;
$L__BB20_77:
	setp.ne.s32 	%p575, %r12, %r1;
	@%p575 bra 	$L__BB20_79;
	shl.b32 	%r1348, %r47, 2;
	mov.u32 	%r1349, _ZZN3cub18CUB_300001_SM_10006detail6select23DeviceSelectSweepKernelINS2_10policy_hubIfiiLb0ELNS0_10SelectImplE0EE10Policy1000EN6thrust24THRUST_300001_SM_1000_NS6detail15normal_iteratorINS9_10device_ptrIfEEEENSB_INSC_IiEEEESE_PlNS0_13ScanTileStateIiLb1EEE9is_targetNS0_8NullTypeEiNS2_19streaming_context_tIlLb1EEELS5_0EEEvT0_T1_T2_T3_T4_T5_T6_T7_iT8_NS1_7vsmem_tEE19static_temp_storage;
	add.s32 	%r1350, %r1349, %r1348;
	st.shared.f32 	[%r1350], %f8;
$L__BB20_79:
	setp.ne.s32 	%p576, %r13, %r1;
	@%p576 bra 	$L__BB20_81;
	shl.b32 	%r1351, %r48, 2;
	mov.u32 	%r1352, _ZZN3cub18CUB_300001_SM_10006detail6select23DeviceSelectSweepKernelINS2_10policy_hubIfiiLb0ELNS0_10SelectImplE0EE10Policy1000EN6thrust24THRUST_300001_SM_1000_NS6detail15normal_iteratorINS9_10device_ptrIfEEEENSB_INSC_IiEEEESE_PlNS0_13ScanTileStateIiLb1EEE9is_targetNS0_8NullTypeEiNS2_19streaming_context_tIlLb1EEELS5_0EEEvT0_T1_T2_T3_T4_T5_T6_T7_iT8_NS1_7vsmem_tEE19static_temp_storage;
	add.s32 	%r1353, %r1352, %r1351;
	st.shared.f32 	[%r1353], %f9;
$L__BB20_81:
	setp.ne.s32 	%p577, %r14, %r1;
	@%p577 bra 	$L__BB20_83;
	shl.b32 	%r1354, %r49, 2;
	mov.u32 	%r1355, _ZZN3cub18CUB_300001_SM_10006detail6select23DeviceSelectSweepKernelINS2_10policy_hubIfiiLb0ELNS0_10SelectImplE0EE10Policy1000EN6thrust24THRUST_300001_SM_1000_NS6detail15normal_iteratorINS9_10device_ptrIfEEEENSB_INSC_IiEEEESE_PlNS0_13ScanTileStateIiLb1EEE9is_targetNS0_8NullTypeEiNS2_19streaming_context_tIlLb1EEELS5_0EEEvT0_T1_T2_T3_T4_T5_T6_T7_iT8_NS1_7vsmem_tEE19static_temp_storage;
	add.s32 	%r1356, %r1355, %r1354;
	st.shared.f32 	[%r1356], %f10;
$L__BB20_83:
	setp.ne.s32 	%p578, %r15, %r1;
	@%p578 bra 	$L__BB20_85;
	shl.b32 	%r1357, %r50, 2;
	mov.u32 	%r1358, _ZZN3cub18CUB_300001_SM_10006detail6select23DeviceSelectSweepKernelINS2_10policy_hubIfiiLb0ELNS0_10SelectImplE0EE10Policy1000EN6thrust24THRUST_300001_SM_1000_NS6detail15normal_iteratorINS9_10device_ptrIfEEEENSB_INSC_IiEEEESE_PlNS0_13ScanTileStateIiLb1EEE9is_targetNS0_8NullTypeEiNS2_19streaming_context_tIlLb1EEELS5_0EEEvT0_T1_T2_T3_T4_T5_T6_T7_iT8_NS1_7vsmem_tEE19static_temp_storage;
	add.s32 	%r1359, %r1358, %r1357;
	st.shared.f32 	[%r1359], %f11;
$L__BB20_85:
	setp.ne.s32 	%p579, %r16, %r1;
	@%p579 bra 	$L__BB20_87;
	shl.b32 	%r1360, %r51, 2;
	mov.u32 	%r1361, _ZZN3cub18CUB_300001_SM_10006detail6select23DeviceSelectSweepKernelINS2_10policy_hubIfiiLb0ELNS0_10SelectImplE0EE10Policy1000EN6thrust24THRUST_300001_SM_1000_NS6detail15normal_iteratorINS9_10device_ptrIfEEEENSB_INSC_IiEEEESE_PlNS0_13ScanTileStateIiLb1EEE9is_targetNS0_8NullTypeEiNS2_19streaming_context_tIlLb1EEELS5_0EEEvT0_T1_T2_T3_T4_T5_T6_T7_iT8_NS1_7vsmem_tEE19static_temp_storage;
	add.s32 	%r1362, %r1361, %r1360;
	st.shared.f32 	[%r1362], %f12;
$L__BB20_87:
	setp.ne.s32 	%p580, %r17, %r1;
	@%p580 bra 	$L__BB20_89;
	shl.b32 	%r1363, %r52, 2;
	mov.u32 	%r1364, _ZZN3cub18CUB_300001_SM_10006detail6select23DeviceSelectSweepKernelINS2_10policy_hubIfiiLb0ELNS0_10SelectImplE0EE10Policy1000EN6thrust24THRUST_300001_SM_1000_NS6detail15normal_iteratorINS9_10device_ptrIfEEEENSB_INSC_IiEEEESE_PlNS0_13ScanTileStateIiLb1EEE9is_targetNS0_8NullTypeEiNS2_19streaming_context_tIlLb1EEELS5_0EEEvT0_T1_T2_T3_T4_T5_T6_T7_iT8_NS1_7vsmem_tEE19static_temp_storage;
	add.s32 	%r1365, %r1364, %r1363;
	st.shared.f32 	[%r1365], %f13;
$L__BB20_89:
	setp.ne.s32 	%p581, %r18, %r1;
	@%p581 bra 	$L__BB20_91;
	shl.b32 	%r1366, %r53, 2;
	mov.u32 	%r1367, _ZZN3cub18CUB_300001_SM_10006detail6select23DeviceSelectSweepKernelINS2_10policy_hubIfiiLb0ELNS0_10SelectImplE0EE10Policy1000EN6thrust24THRUST_300001_SM_1000_NS6detail15normal_iteratorINS9_10device_ptrIfEEEENSB_INSC_IiEEEESE_PlNS0_13ScanTileStateIiLb1EEE9is_targetNS0_8NullTypeEiNS2_19streaming_context_tIlLb1EEELS5_0EEEvT0_T1_T2_T3_T4_T5_T6_T7_iT8_NS1_7vsmem_tEE19static_temp_storage;
	add.s32 	%r1368, %r1367, %r1366;
	st.shared.f32 	[%r1368], %f14;
$L__BB20_91:
	bar.sync 	0;
	add.s32 	%r1369, %r25, %r24;
	add.s32 	%r1370, %r1369, %r26;
	add.s32 	%r1371, %r1370, %r27;
	add.s32 	%r1372, %r1371, %r28;
	add.s32 	%r1373, %r1372, %r29;
	add.s32 	%r1374, %r1373, %r30;
	add.s32 	%r1375, %r1374, %r31;
	add.s32 	%r1376, %r1375, %r32;
	add.s32 	%r1377, %r1376, %r33;
	add.s32 	%r1378, %r1377, %r34;
	add.s32 	%r1379, %r1378, %r35;
	add.s32 	%r1380, %r1379, %r36;
	add.s32 	%r1381, %r1380, %r37;
	add.s32 	%r1382, %r1381, %r38;
	add.s32 	%r54, %r1382, %r39;
	mov.u32 	%r1412, %tid.x;
	setp.ge.u32 	%p582, %r1412, %r54;
	@%p582 bra 	$L__BB20_573;
	mov.u64 	%rd635, %rd205;
	ld.param.u8 	%rs2, [%rd635];
	ld.param.u64 	%rd636, [%rd635+24];
	cvta.to.global.u64 	%rd7, %rd636;
	add.s32 	%r1383, %r25, %r26;
	add.s32 	%r1384, %r1383, %r27;
	add.s32 	%r1385, %r1384, %r28;
	add.s32 	%r1386, %r1385, %r29;
	add.s32 	%r1387, %r1386, %r30;
	add.s32 	%r1388, %r1387, %r31;
	add.s32 	%r1389, %r1388, %r32;
	add.s32 	%r1390, %r1389, %r33;
	add.s32 	%r1391, %r1390, %r34;
	add.s32 	%r1392, %r1391, %r35;
	add.s32 	%r1393, %r1392, %r36;
	add.s32 	%r1394, %r1393, %r37;
	add.s32 	%r1395, %r1394, %r38;
	add.s32 	%r1396, %r1395, %r39;
	add.s32 	%r1397, %r1396, %r24;
	not.b32 	%r1398, %r1412;
	add.s32 	%r56, %r1397, %r1398;
	and.b32  	%r1399, %r56, 1536;
	setp.eq.s32 	%p583, %r1399, 1536;
	@%p583 bra 	$L__BB20_97;
	cvt.u64.u32 	%rd659, %r1412;
	shl.b32 	%r1400, %r1412, 2;
	mov.u32 	%r1401, _ZZN3cub18CUB_300001_SM_10006detail6select23DeviceSelectSweepKernelINS2_10policy_hubIfiiLb0ELNS0_10SelectImplE0EE10Policy1000EN6thrust24THRUST_300001_SM_1000_NS6detail15normal_iteratorINS9_10device_ptrIfEEEENSB_INSC_IiEEEESE_PlNS0_13ScanTileStateIiLb1EEE9is_targetNS0_8NullTypeEiNS2_19streaming_context_tIlLb1EEELS5_0EEEvT0_T1_T2_T3_T4_T5_T6_T7_iT8_NS1_7vsmem_tEE19static_temp_storage;
	add.s32 	%r1409, %r1401, %r1400;
	shr.u32 	%r1402, %r56, 9;
	add.s32 	%r1403, %r1402, 1;
	and.b32  	%r1404, %r1403, 3;
	neg.s32 	%r1408, %r1404;
$L__BB20_94:
	.pragma "nounroll";
	setp.ne.s16 	%p584, %rs2, 0;
	mov.b64 	%rd660, 0;
	@%p584 bra 	$L__BB20_96;
	ld.global.u64 	%rd660, [%rd7];
$L__BB20_96:
	add.s64 	%rd638, %rd660, %rd659;
	shl.b64 	%rd639, %rd638, 2;
	add.s64 	%rd640, %rd4, %rd639;
	ld.shared.f32 	%f128, [%r1409];
	st.global.f32 	[%rd640], %f128;
	add.s64 	%rd659, %rd659, 512;
	cvt.u32.u64 	%r1412, %rd659;
	add.s32 	%r1409, %r1409, 2048;
	add.s32 	%r1408, %r1408, 1;
	setp.ne.s32 	%p585, %r1408, 0;
	@%p585 bra 	$L__BB20_94;
$L__BB20_97:
	setp.lt.u32 	%p586, %r56, 1536;
	@%p586 bra 	$L__BB20_573;
	mul.wide.u32 	%rd642, %r1412, 4;
	add.s64 	%rd13, %rd4, %rd642;
	shl.b32 	%r1405, %r1412, 2;
	mov.u32 	%r1406, _ZZN3cub18CUB_300001_SM_10006detail6select23DeviceSelectSweepKernelINS2_10policy_hubIfiiLb0ELNS0_10SelectImplE0EE10Policy1000EN6thrust24THRUST_300001_SM_1000_NS6detail15normal_iteratorINS9_10device_ptrIfEEEENSB_INSC_IiEEEESE_PlNS0_13ScanTileStateIiLb1EEE9is_targetNS0_8NullTypeEiNS2_19streaming_context_tIlLb1EEELS5_0EEEvT0_T1_T2_T3_T4_T5_T6_T7_iT8_NS1_7vsmem_tEE19static_temp_storage;
	add.s32 	%r1407, %r1405, %r1406;
	add.s32 	%r1411, %r1407, 4096;
	mov.b64 	%rd661, 0;
$L__BB20_99:
	setp.ne.s16 	%p587, %rs2, 0;
	mov.b64 	%rd662, 0;
	@%p587 bra 	$L__BB20_101;
	ld.global.u64 	%rd662, [%rd7];
$L__BB20_101:
	setp.ne.s16 	%p588, %rs2, 0;
	shl.b64 	%rd645, %rd662, 2;
	add.s64 	%rd646, %rd661, %rd645;
	add.s64 	%rd647, %rd13, %rd646;
	ld.shared.f32 	%f129, [%r1411+-4096];
	st.global.f32 	[%rd647], %f129;
	mov.b64 	%rd663, 0;
	@%p588 bra 	$L__BB20_103;
	ld.global.u64 	%rd663, [%rd7];
$L__BB20_103:
	setp.ne.s16 	%p589, %rs2, 0;
	shl.b64 	%rd649, %rd663, 2;
	add.s64 	%rd650, %rd661, %rd649;
	add.s64 	%rd651, %rd13, %rd650;
	ld.shared.f32 	%f130, [%r1411+-2048];
	st.global.f32 	[%rd651+2048], %f130;
	mov.b64 	%rd664, 0;
	@%p589 bra 	$L__BB20_105;
	ld.global.u64 	%rd664, [%rd7];
$L__BB20_105:
	setp.ne.s16 	%p590, %rs2, 0;
	shl.b64 	%rd653, %rd664, 2;
	add.s64 	%rd654, %rd661, %rd653;
	add.s64 	%rd655, %rd13, %rd654;
	ld.shared.f32 	%f131, [%r1411];
	st.global.f32 	[%rd655+4096], %f131;
	mov.b64 	%rd665, 0;
	@%p590 bra 	$L__BB20_107;
	ld.global.u64 	%rd665, [%rd7];
$L__BB20_107:
	shl.b64 	%rd656, %rd665, 2;
	add.s64 	%rd657, %rd661, %rd656;
	add.s64 	%rd658, %rd13, %rd657;
	ld.shared.f32 	%f132, [%r1411+2048];
	st.global.f32 	[%rd658+6144], %f132;
	add.s32 	%r1412, %r1412, 2048;
	add.s64 	%rd661, %rd661, 8192;
	add.s32 	%r1411, %r1411, 8192;
	setp.lt.s32 	%p591, %r1412, %r54;
	@%p591 bra 	$L__BB20_99;
	bra.uni 	$L__BB20_573;
$L__BB20_108:
	ld.param.u8 	%rs54, [%rd1];
	setp.eq.s16 	%p374, %rs54, 0;
	ld.param.u64 	%rd440, [%rd1+16];
	selp.b64 	%rd441, %rd440, 0, %p374;
	cvt.s64.s32 	%rd442, %r3;
	add.s64 	%rd443, %rd441, %rd442;
	mov.u32 	%r1430, %tid.x;
	mul.lo.s32 	%r932, %r1430, 14;
	cvt.u64.u32 	%rd444, %r932;
	add.s64 	%rd445, %rd443, %rd444;
	shl.b64 	%rd446, %rd445, 2;
	add.s64 	%rd447, %rd3, %rd446;
	ld.global.f32 	%f15, [%rd447];
	ld.global.f32 	%f16, [%rd447+4];
	ld.global.f32 	%f17, [%rd447+8];
	ld.global.f32 	%f18, [%rd447+12];
	ld.global.f32 	%f19, [%rd447+16];
	ld.global.f32 	%f20, [%rd447+20];
	ld.global.f32 	%f21, [%rd447+24];
	ld.global.f32 	%f22, [%rd447+28];
	ld.global.f32 	%f23, [%rd447+32];
	ld.global.f32 	%f24, [%rd447+36];
	ld.global.f32 	%f25, [%rd447+40];
	ld.global.f32 	%f26, [%rd447+44];
	ld.global.f32 	%f27, [%rd447+48];
	ld.global.f32 	%f28, [%rd447+52];
	bar.sync 	0;
	add.s64 	%rd448, %rd5, %rd446;
	ld.global.u32 	%r71, [%rd448];
	ld.global.u32 	%r72, [%rd448+4];
	ld.global.u32 	%r73, [%rd448+8];
	ld.global.u32 	%r74, [%rd448+12];
	ld.global.u32 	%r75, [%rd448+16];
	ld.global.u32 	%r76, [%rd448+20];
	ld.global.u32 	%r77, [%rd448+24];
	ld.global.u32 	%r78, [%rd448+28];
	ld.global.u32 	%r79, [%rd448+32];
	ld.global.u32 	%r80, [%rd448+36];
	ld.global.u32 	%r81, [%rd448+40];
	ld.global.u32 	%r82, [%rd448+44];
	ld.global.u32 	%r83, [%rd448+48];
	ld.global.u32 	%r84, [%rd448+52];
	setp.eq.s32 	%p375, %r71, %r1;
	selp.u32 	%r933, 1, 0, %p375;
	setp.eq.s32 	%p376, %r72, %r1;
	selp.u32 	%r934, 1, 0, %p376;
	setp.eq.s32 	%p377, %r73, %r1;
	selp.u32 	%r935, 1, 0, %p377;
	setp.eq.s32 	%p378, %r74, %r1;
	selp.u32 	%r936, 1, 0, %p378;
	setp.eq.s32 	%p379, %r75, %r1;
	selp.u32 	%r937, 1, 0, %p379;
	setp.eq.s32 	%p380, %r76, %r1;
	selp.u32 	%r938, 1, 0, %p380;
	setp.eq.s32 	%p381, %r77, %r1;
	selp.u32 	%r939, 1, 0, %p381;
	setp.eq.s32 	%p382, %r78, %r1;
	selp.u32 	%r940, 1, 0, %p382;
	setp.eq.s32 	%p383, %r79, %r1;
	selp.u32 	%r941, 1, 0, %p383;
	setp.eq.s32 	%p384, %r80, %r1;
	selp.u32 	%r942, 1, 0, %p384;
	setp.eq.s32 	%p385, %r81, %r1;
	selp.u32 	%r943, 1, 0, %p385;
	setp.eq.s32 	%p386, %r82, %r1;
	selp.u32 	%r944, 1, 0, %p386;
	setp.eq.s32 	%p387, %r83, %r1;
	selp.u32 	%r945, 1, 0, %p387;
	setp.eq.s32 	%p388, %r84, %r1;
	selp.u32 	%r946, 1, 0, %p388;
	bar.sync 	0;
	add.s32 	%r947, %r934, %r933;
	add.s32 	%r948, %r947, %r935;
	add.s32 	%r949, %r948, %r936;
	add.s32 	%r950, %r949, %r937;
	add.s32 	%r951, %r950, %r938;
	add.s32 	%r952, %r951, %r939;
	add.s32 	%r85, %r952, %r940;
	add.s32 	%r86, %r85, %r941;
	add.s32 	%r87, %r86, %r942;
	add.s32 	%r88, %r87, %r943;
	add.s32 	%r89, %r88, %r944;
	add.s32 	%r90, %r89, %r945;
	add.s32 	%r906, %r90, %r946;
	shr.u32 	%r92, %r1430, 5;
	// begin inline asm
	mov.u32 %r901, %laneid;
	// end inline asm
	mov.b32 	%r904, 1;
	mov.b32 	%r929, 0;
	mov.b32 	%r931, -1;
	// begin inline asm
	{  .reg .s32 r0;  .reg .pred p;  shfl.sync.up.b32 r0|p, %r906, %r904, %r929, %r931;  @p add.s32 r0, r0, %r906;  mov.s32 %r902, r0;}
	// end inline asm
	mov.b32 	%r910, 2;
	// begin inline asm
	{  .reg .s32 r0;  .reg .pred p;  shfl.sync.up.b32 r0|p, %r902, %r910, %r929, %r931;  @p add.s32 r0, r0, %r902;  mov.s32 %r908, r0;}
	// end inline asm
	mov.b32 	%r916, 4;
	// begin inline asm
	{  .reg .s32 r0;  .reg .pred p;  shfl.sync.up.b32 r0|p, %r908, %r916, %r929, %r931;  @p add.s32 r0, r0, %r908;  mov.s32 %r914, r0;}
	// end inline asm
	mov.b32 	%r922, 8;
	// begin inline asm
	{  .reg .s32 r0;  .reg .pred p;  shfl.sync.up.b32 r0|p, %r914, %r922, %r929, %r931;  @p add.s32 r0, r0, %r914;  mov.s32 %r920, r0;}
	// end inline asm
	mov.b32 	%r928, 16;
	// begin inline asm
	{  .reg .s32 r0;  .reg .pred p;  shfl.sync.up.b32 r0|p, %r920, %r928, %r929, %r931;  @p add.s32 r0, r0, %r920;  mov.s32 %r926, r0;}
	// end inline asm
	setp.ne.s32 	%p389, %r901, 31;
	@%p389 bra 	$L__BB20_110;
	shl.b32 	%r953, %r92, 2;
	mov.u32 	%r954, _ZZN3cub18CUB_300001_SM_10006detail6select23DeviceSelectSweepKernelINS2_10policy_hubIfiiLb0ELNS0_10SelectImplE0EE10Policy1000EN6thrust24THRUST_300001_SM_1000_NS6detail15normal_iteratorINS9_10device_ptrIfEEEENSB_INSC_IiEEEESE_PlNS0_13ScanTileStateIiLb1EEE9is_targetNS0_8NullTypeEiNS2_19streaming_context_tIlLb1EEELS5_0EEEvT0_T1_T2_T3_T4_T5_T6_T7_iT8_NS1_7vsmem_tEE19static_temp_storage;
	add.s32 	%r955, %r954, %r953;
	st.shared.u32 	[%r955], %r926;
$L__BB20_110:
	sub.s32 	%r956, %r926, %r906;
	bar.sync 	0;
	ld.shared.v4.u32 	{%r957, %r958, %r959, %r960}, [_ZZN3cub18CUB_300001_SM_10006detail6select23DeviceSelectSweepKernelINS2_10policy_hubIfiiLb0ELNS0_10SelectImplE0EE10Policy1000EN6thrust24THRUST_300001_SM_1000_NS6detail15normal_iteratorINS9_10device_ptrIfEEEENSB_INSC_IiEEEESE_PlNS0_13ScanTileStateIiLb1EEE9is_targetNS0_8NullTypeEiNS2_19streaming_context_tIlLb1EEELS5_0EEEvT0_T1_T2_T3_T4_T5_T6_T7_iT8_NS1_7vsmem_tEE19static_temp_storage];
	add.s32 	%r961, %r958, %r957;
	setp.eq.s32 	%p390, %r92, 2;
	selp.b32 	%r962, %r961, %r957, %p390;
	add.s32 	%r963, %r961, %r959;
	setp.eq.s32 	%p391, %r92, 3;
	selp.b32 	%r964, %r963, %r962, %p391;
	add.s32 	%r965, %r963, %r960;
	setp.eq.s32 	%p392, %r92, 4;
	selp.b32 	%r966, %r965, %r964, %p392;
	ld.shared.v4.u32 	{%r967, %r968, %r969, %r970}, [_ZZN3cub18CUB_300001_SM_10006detail6select23DeviceSelectSweepKernelINS2_10policy_hubIfiiLb0ELNS0_10SelectImplE0EE10Policy1000EN6thrust24THRUST_300001_SM_1000_NS6detail15normal_iteratorINS9_10device_ptrIfEEEENSB_INSC_IiEEEESE_PlNS0_13ScanTileStateIiLb1EEE9is_targetNS0_8NullTypeEiNS2_19streaming_context_tIlLb1EEELS5_0EEEvT0_T1_T2_T3_T4_T5_T6_T7_iT8_NS1_7vsmem_tEE19static_temp_storage+16];
	add.s32 	%r971, %r965, %r967;
	setp.eq.s32 	%p393, %r92, 5;
	selp.b32 	%r972, %r971, %r966, %p393;
	add.s32 	%r973, %r971, %r968;
	setp.eq.s32 	%p394, %r92, 6;
	selp.b32 	%r974, %r973, %r972, %p394;
	add.s32 	%r975, %r973, %r969;
	setp.eq.s32 	%p395, %r92, 7;
	selp.b32 	%r976, %r975, %r974, %p395;
	add.s32 	%r977, %r975, %r970;
	setp.eq.s32 	%p396, %r92, 8;
	selp.b32 	%r978, %r977, %r976, %p396;
	ld.shared.v4.u32 	{%r979, %r980, %r981, %r982}, [_ZZN3cub18CUB_300001_SM_10006detail6select23DeviceSelectSweepKernelINS2_10policy_hubIfiiLb0ELNS0_10SelectImplE0EE10Policy1000EN6thrust24THRUST_300001_SM_1000_NS6detail15normal_iteratorINS9_10device_ptrIfEEEENSB_INSC_IiEEEESE_PlNS0_13ScanTileStateIiLb1EEE9is_targetNS0_8NullTypeEiNS2_19streaming_context_tIlLb1EEELS5_0EEEvT0_T1_T2_T3_T4_T5_T6_T7_iT8_NS1_7vsmem_tEE19static_temp_storage+32];
	add.s32 	%r983, %r977, %r979;
	setp.eq.s32 	%p397, %r92, 9;
	selp.b32 	%r984, %r983, %r978, %p397;
	add.s32 	%r985, %r983, %r980;
	setp.eq.s32 	%p398, %r92, 10;
	selp.b32 	%r986, %r985, %r984, %p398;
	add.s32 	%r987, %r985, %r981;
	setp.eq.s32 	%p399, %r92, 11;
	selp.b32 	%r988, %r987, %r986, %p399;
	add.s32 	%r989, %r987, %r982;
	setp.eq.s32 	%p400, %r92, 12;
	selp.b32 	%r990, %r989, %r988, %p400;
	ld.shared.v4.u32 	{%r991, %r992, %r993, %r994}, [_ZZN3cub18CUB_300001_SM_10006detail6select23DeviceSelectSweepKernelINS2_10policy_hubIfiiLb0ELNS0_10SelectImplE0EE10Policy1000EN6thrust24THRUST_300001_SM_1000_NS6detail15normal_iteratorINS9_10device_ptrIfEEEENSB_INSC_IiEEEESE_PlNS0_13ScanTileStateIiLb1EEE9is_targetNS0_8NullTypeEiNS2_19streaming_context_tIlLb1EEELS5_0EEEvT0_T1_T2_T3_T4_T5_T6_T7_iT8_NS1_7vsmem_tEE19static_temp_storage+48];
	add.s32 	%r995, %r989, %r991;
	setp.eq.s32 	%p401, %r92, 13;
	selp.b32 	%r996, %r995, %r990, %p401;
	add.s32 	%r997, %r995, %r992;
	setp.eq.s32 	%p402, %r92, 14;
	selp.b32 	%r998, %r997, %r996, %p402;
	add.s32 	%r999, %r997, %r993;
	setp.eq.s32 	%p403, %r92, 15;
	selp.b32 	%r1000, %r999, %r998, %p403;
	add.s32 	%r95, %r999, %r994;
	setp.gt.u32 	%p404, %r1430, 31;
	setp.lt.u32 	%p405, %r1430, 32;
	setp.eq.s32 	%p406, %r901, 0;
	selp.b32 	%r1001, 0, %r956, %p406;
	add.s32 	%r1426, %r1000, %r1001;
	selp.b32 	%r97, %r956, %r1426, %p405;
	@%p404 bra 	$L__BB20_126;
	setp.ne.s32 	%p407, %r1430, 0;
	mul.wide.s32 	%rd449, %r1413, 8;
	add.s64 	%rd52, %rd2, %rd449;
	@%p407 bra 	$L__BB20_113;
	st.shared.u32 	[_ZZN3cub18CUB_300001_SM_10006detail6select23DeviceSelectSweepKernelINS2_10policy_hubIfiiLb0ELNS0_10SelectImplE0EE10Policy1000EN6thrust24THRUST_300001_SM_1000_NS6detail15normal_iteratorINS9_10device_ptrIfEEEENSB_INSC_IiEEEESE_PlNS0_13ScanTileStateIiLb1EEE9is_targetNS0_8NullTypeEiNS2_19streaming_context_tIlLb1EEELS5_0EEEvT0_T1_T2_T3_T4_T5_T6_T7_iT8_NS1_7vsmem_tEE19static_temp_storage+108], %r95;
	add.s64 	%rd450, %rd52, 256;
	mov.b32 	%r1002, 100;
	// begin inline asm
	st.relaxed.gpu.v2.u32 [%rd450], {%r1002, %r95};
	// end inline asm
$L__BB20_113:
	not.b32 	%r1008, %r1430;
	add.s32 	%r1421, %r1413, %r1008;
	mov.b32 	%r1004, 675;
	// begin inline asm
	nanosleep.u32 %r1004;
	// end inline asm
	mul.wide.s32 	%rd452, %r1421, 8;
	add.s64 	%rd453, %rd2, %rd452;
	add.s64 	%rd451, %rd453, 256;
	// begin inline asm
	ld.relaxed.gpu.v2.u32 {%r1423, %r1415}, [%rd451];
	// end inline asm
	mov.b32 	%r1416, 422;
$L__BB20_114:
	setp.eq.s32 	%p408, %r1423, 99;
	mov.b32 	%r1009, -1;
	vote.sync.any.pred 	%p409, %p408, %r1009;
	not.pred 	%p410, %p409;
	@%p410 bra 	$L__BB20_116;
	mul.lo.s32 	%r1189, %r1413, 16807;
	and.b32  	%r1413, %r1189, 2147483647;
	add.s32 	%r1190, %r1416, 1;
	rem.u32 	%r1186, %r1413, %r1190;
	// begin inline asm
	nanosleep.u32 %r1186;
	// end inline asm
	shr.u32 	%r1416, %r1416, 1;
	// begin inline asm
	ld.relaxed.gpu.v2.u32 {%r1423, %r1415}, [%rd451];
	// end inline asm
	bra.uni 	$L__BB20_114;
$L__BB20_116:
	setp.eq.s32 	%p411, %r1423, 101;
	mov.b32 	%r1036, -1;
	vote.sync.ballot.b32 	%r1038, %p411, %r1036;
	// begin inline asm
	mov.u32 %r1011, %lanemask_ge;
	// end inline asm
	and.b32  	%r1039, %r1038, %r1011;
	or.b32  	%r1040, %r1039, -2147483648;
	add.s32 	%r1041, %r1040, -1;
	not.b32 	%r1042, %r1040;
	and.b32  	%r1043, %r1042, %r1041;
	popc.b32 	%r1015, %r1043;
	mov.b32 	%r1014, 1;
	// begin inline asm
	shfl.sync.down.b32 %r1012, %r1415, %r1014, %r1015, %r1036;
	// end inline asm
	setp.lt.s32 	%p413, %r901, %r1015;
	selp.b32 	%r1044, %r1012, 0, %p413;
	add.s32 	%r1018, %r1044, %r1415;
	mov.b32 	%r1019, 2;
	// begin inline asm
	shfl.sync.down.b32 %r1017, %r1018, %r1019, %r1015, %r1036;
	// end inline asm
	add.s32 	%r1045, %r901, 2;
	setp.gt.s32 	%p414, %r1045, %r1015;
	selp.b32 	%r1046, 0, %r1017, %p414;
	add.s32 	%r1023, %r1018, %r1046;
	mov.b32 	%r1024, 4;
	// begin inline asm
	shfl.sync.down.b32 %r1022, %r1023, %r1024, %r1015, %r1036;
	// end inline asm
	add.s32 	%r1047, %r901, 4;
	setp.gt.s32 	%p415, %r1047, %r1015;
	selp.b32 	%r1048, 0, %r1022, %p415;
	add.s32 	%r1028, %r1023, %r1048;
	mov.b32 	%r1029, 8;
	// begin inline asm
	shfl.sync.down.b32 %r1027, %r1028, %r1029, %r1015, %r1036;
	// end inline asm
	add.s32 	%r1049, %r901, 8;
	setp.gt.s32 	%p416, %r1049, %r1015;
	selp.b32 	%r1050, 0, %r1027, %p416;
	add.s32 	%r1033, %r1028, %r1050;
	mov.b32 	%r1034, 16;
	// begin inline asm
	shfl.sync.down.b32 %r1032, %r1033, %r1034, %r1015, %r1036;
	// end inline asm
	add.s32 	%r1051, %r901, 16;
	setp.gt.s32 	%p417, %r1051, %r1015;
	selp.b32 	%r1052, 0, %r1032, %p417;
	add.s32 	%r1419, %r1033, %r1052;
	add.s64 	%rd54, %rd2, 256;
	mov.b32 	%r1417, 422;
$L__BB20_117:
	setp.ne.s32 	%p418, %r1423, 101;
	mov.b32 	%r1053, -1;
	vote.sync.all.pred 	%p419, %p418, %r1053;
	not.pred 	%p420, %p419;
	@%p420 bra 	$L__BB20_122;
	shr.u32 	%r1417, %r1417, 1;
	mul.wide.s32 	%rd549, %r1421, 8;
	add.s64 	%rd550, %rd54, %rd549;
	add.s64 	%rd548, %rd550, -256;
	// begin inline asm
	ld.relaxed.gpu.v2.u32 {%r1423, %r1424}, [%rd548];
	// end inline asm
	mov.u32 	%r1425, %r1417;
$L__BB20_119:
	setp.eq.s32 	%p484, %r1423, 99;
	mov.b32 	%r1138, -1;
	vote.sync.any.pred 	%p485, %p484, %r1138;
	not.pred 	%p486, %p485;
	@%p486 bra 	$L__BB20_121;
	mul.lo.s32 	%r1184, %r1413, 16807;
	and.b32  	%r1413, %r1184, 2147483647;
	add.s32 	%r1185, %r1425, 1;
	rem.u32 	%r1181, %r1413, %r1185;
	// begin inline asm
	nanosleep.u32 %r1181;
	// end inline asm
	shr.u32 	%r1425, %r1425, 1;
	// begin inline asm
	ld.relaxed.gpu.v2.u32 {%r1423, %r1424}, [%rd548];
	// end inline asm
	bra.uni 	$L__BB20_119;
$L__BB20_121:
	setp.eq.s32 	%p487, %r1423, 101;
	mov.b32 	%r1164, -1;
	vote.sync.ballot.b32 	%r1165, %p487, %r1164;
	and.b32  	%r1166, %r1165, %r1011;
	or.b32  	%r1167, %r1166, -2147483648;
	add.s32 	%r1168, %r1167, -1;
	not.b32 	%r1169, %r1167;
	and.b32  	%r1170, %r1169, %r1168;
	popc.b32 	%r1143, %r1170;
	mov.b32 	%r1142, 1;
	// begin inline asm
	shfl.sync.down.b32 %r1140, %r1424, %r1142, %r1143, %r1164;
	// end inline asm
	setp.lt.s32 	%p489, %r901, %r1143;
	selp.b32 	%r1171, %r1140, 0, %p489;
	add.s32 	%r1146, %r1171, %r1424;
	mov.b32 	%r1147, 2;
	// begin inline asm
	shfl.sync.down.b32 %r1145, %r1146, %r1147, %r1143, %r1164;
	// end inline asm
	setp.gt.s32 	%p490, %r1045, %r1143;
	selp.b32 	%r1173, 0, %r1145, %p490;
	add.s32 	%r1151, %r1146, %r1173;
	mov.b32 	%r1152, 4;
	// begin inline asm
	shfl.sync.down.b32 %r1150, %r1151, %r1152, %r1143, %r1164;
	// end inline asm
	setp.gt.s32 	%p491, %r1047, %r1143;
	selp.b32 	%r1175, 0, %r1150, %p491;
	add.s32 	%r1156, %r1151, %r1175;
	mov.b32 	%r1157, 8;
	// begin inline asm
	shfl.sync.down.b32 %r1155, %r1156, %r1157, %r1143, %r1164;
	// end inline asm
	setp.gt.s32 	%p492, %r1049, %r1143;
	selp.b32 	%r1177, 0, %r1155, %p492;
	add.s32 	%r1161, %r1156, %r1177;
	mov.b32 	%r1162, 16;
	// begin inline asm
	shfl.sync.down.b32 %r1160, %r1161, %r1162, %r1143, %r1164;
	// end inline asm
	setp.gt.s32 	%p493, %r1051, %r1143;
	selp.b32 	%r1179, 0, %r1160, %p493;
	add.s32 	%r1180, %r1179, %r1419;
	add.s32 	%r1419, %r1180, %r1161;
	add.s32 	%r1421, %r1421, -32;
	bra.uni 	$L__BB20_117;
$L__BB20_122:
	setp.ne.s32 	%p421, %r1430, 0;
	@%p421 bra 	$L__BB20_124;
	add.s32 	%r1056, %r1419, %r95;
	add.s64 	%rd454, %rd52, 256;
	mov.b32 	%r1055, 101;
	// begin inline asm
	st.relaxed.gpu.v2.u32 [%rd454], {%r1055, %r1056};
	// end inline asm
	st.shared.u32 	[_ZZN3cub18CUB_300001_SM_10006detail6select23DeviceSelectSweepKernelINS2_10policy_hubIfiiLb0ELNS0_10SelectImplE0EE10Policy1000EN6thrust24THRUST_300001_SM_1000_NS6detail15normal_iteratorINS9_10device_ptrIfEEEENSB_INSC_IiEEEESE_PlNS0_13ScanTileStateIiLb1EEE9is_targetNS0_8NullTypeEiNS2_19streaming_context_tIlLb1EEELS5_0EEEvT0_T1_T2_T3_T4_T5_T6_T7_iT8_NS1_7vsmem_tEE19static_temp_storage+100], %r1419;
	st.shared.u32 	[_ZZN3cub18CUB_300001_SM_10006detail6select23DeviceSelectSweepKernelINS2_10policy_hubIfiiLb0ELNS0_10SelectImplE0EE10Policy1000EN6thrust24THRUST_300001_SM_1000_NS6detail15normal_iteratorINS9_10device_ptrIfEEEENSB_INSC_IiEEEESE_PlNS0_13ScanTileStateIiLb1EEE9is_targetNS0_8NullTypeEiNS2_19streaming_context_tIlLb1EEELS5_0EEEvT0_T1_T2_T3_T4_T5_T6_T7_iT8_NS1_7vsmem_tEE19static_temp_storage+104], %r1056;
$L__BB20_124:
	setp.ne.s32 	%p422, %r901, 0;
	mov.u32 	%r1426, %r97;
	@%p422 bra 	$L__BB20_126;
	st.shared.u32 	[_ZZN3cub18CUB_300001_SM_10006detail6select23DeviceSelectSweepKernelINS2_10policy_hubIfiiLb0ELNS0_10SelectImplE0EE10Policy1000EN6thrust24THRUST_300001_SM_1000_NS6detail15normal_iteratorINS9_10device_ptrIfEEEENSB_INSC_IiEEEESE_PlNS0_13ScanTileStateIiLb1EEE9is_targetNS0_8NullTypeEiNS2_19streaming_context_tIlLb1EEELS5_0EEEvT0_T1_T2_T3_T4_T5_T6_T7_iT8_NS1_7vsmem_tEE19static_temp_storage+80], %r1419;
	mov.u32 	%r1426, %r1419;
$L__BB20_126:
	mov.u64 	%rd56, %rd205;
	bar.sync 	0;
	setp.eq.s32 	%p423, %r1430, 0;
	ld.shared.u32 	%r1057, [_ZZN3cub18CUB_300001_SM_10006detail6select23DeviceSelectSweepKernelINS2_10policy_hubIfiiLb0ELNS0_10SelectImplE0EE10Policy1000EN6thrust24THRUST_300001_SM_1000_NS6detail15normal_iteratorINS9_10device_ptrIfEEEENSB_INSC_IiEEEESE_PlNS0_13ScanTileStateIiLb1EEE9is_targetNS0_8NullTypeEiNS2_19streaming_context_tIlLb1EEELS5_0EEEvT0_T1_T2_T3_T4_T5_T6_T7_iT8_NS1_7vsmem_tEE19static_temp_storage+80];
	selp.b32 	%r1058, 0, %r1057, %p423;
	add.s32 	%r134, %r1058, %r1426;
	setp.eq.s32 	%p424, %r71, %r1;
	selp.u32 	%r1059, 1, 0, %p424;
	add.s32 	%r135, %r134, %r1059;
	setp.eq.s32 	%p425, %r72, %r1;
	selp.u32 	%r1060, 1, 0, %p425;
	add.s32 	%r1061, %r1060, %r1059;
	add.s32 	%r136, %r1061, %r134;
	setp.eq.s32 	%p426, %r73, %r1;
	selp.u32 	%r1062, 1, 0, %p426;
	add.s32 	%r137, %r136, %r1062;
	setp.eq.s32 	%p427, %r74, %r1;
	selp.u32 	%r1063, 1, 0, %p427;
	add.s32 	%r138, %r137, %r1063;
	setp.eq.s32 	%p428, %r75, %r1;
	selp.u32 	%r1064, 1, 0, %p428;
	add.s32 	%r139, %r138, %r1064;
	setp.eq.s32 	%p429, %r76, %r1;
	selp.u32 	%r1065, 1, 0, %p429;
	add.s32 	%r140, %r139, %r1065;
	setp.eq.s32 	%p430, %r77, %r1;
	selp.u32 	%r1066, 1, 0, %p430;
	add.s32 	%r141, %r140, %r1066;
	add.s32 	%r142, %r85, %r134;
	add.s32 	%r143, %r86, %r134;
	add.s32 	%r144, %r87, %r134;
	add.s32 	%r145, %r88, %r134;
	add.s32 	%r146, %r89, %r134;
	add.s32 	%r147, %r90, %r134;
	ld.shared.u32 	%r148, [_ZZN3cub18CUB_300001_SM_10006detail6select23DeviceSelectSweepKernelINS2_10policy_hubIfiiLb0ELNS0_10SelectImplE0EE10Policy1000EN6thrust24THRUST_300001_SM_1000_NS6detail15normal_iteratorINS9_10device_ptrIfEEEENSB_INSC_IiEEEESE_PlNS0_13ScanTileStateIiLb1EEE9is_targetNS0_8NullTypeEiNS2_19streaming_context_tIlLb1EEELS5_0EEEvT0_T1_T2_T3_T4_T5_T6_T7_iT8_NS1_7vsmem_tEE19static_temp_storage+108];
	ld.shared.u32 	%r149, [_ZZN3cub18CUB_300001_SM_10006detail6select23DeviceSelectSweepKernelINS2_10policy_hubIfiiLb0ELNS0_10SelectImplE0EE10Policy1000EN6thrust24THRUST_300001_SM_1000_NS6detail15normal_iteratorINS9_10device_ptrIfEEEENSB_INSC_IiEEEESE_PlNS0_13ScanTileStateIiLb1EEE9is_targetNS0_8NullTypeEiNS2_19streaming_context_tIlLb1EEELS5_0EEEvT0_T1_T2_T3_T4_T5_T6_T7_iT8_NS1_7vsmem_tEE19static_temp_storage+100];
	setp.gt.s32 	%p431, %r148, 512;
	@%p431 bra 	$L__BB20_183;
	setp.eq.s32 	%p432, %r71, %r1;
	ld.param.u8 	%rs3, [%rd56];
	ld.param.u64 	%rd455, [%rd56+24];
	cvta.to.global.u64 	%rd57, %rd455;
	@%p432 bra 	$L__BB20_128;
	bra.uni 	$L__BB20_131;
$L__BB20_128:
	setp.ne.s16 	%p433, %rs3, 0;
	mov.b64 	%rd685, 0;
	@%p433 bra 	$L__BB20_130;
	ld.global.u64 	%rd685, [%rd57];
$L__BB20_130:
	cvt.s64.s32 	%rd457, %r134;
	add.s64 	%rd458, %rd685, %rd457;
	shl.b64 	%rd459, %rd458, 2;
	add.s64 	%rd460, %rd4, %rd459;
	st.global.f32 	[%rd460], %f15;
$L__BB20_131:
	setp.ne.s32 	%p434, %r72, %r1;
	@%p434 bra 	$L__BB20_135;
	setp.ne.s16 	%p435, %rs3, 0;
	mov.b64 	%rd686, 0;
	@%p435 bra 	$L__BB20_134;
	ld.global.u64 	%rd686, [%rd57];
$L__BB20_134:
	cvt.s64.s32 	%rd462, %r135;
	add.s64 	%rd463, %rd686, %rd462;
	shl.b64 	%rd464, %rd463, 2;
	add.s64 	%rd465, %rd4, %rd464;
	st.global.f32 	[%rd465], %f16;
$L__BB20_135:
	setp.ne.s32 	%p436, %r73, %r1;
	@%p436 bra 	$L__BB20_139;
	setp.ne.s16 	%p437, %rs3, 0;
	mov.b64 	%rd687, 0;
	@%p437 bra 	$L__BB20_138;
	ld.global.u64 	%rd687, [%rd57];
$L__BB20_138:
	cvt.s64.s32 	%rd467, %r136;
	add.s64 	%rd468, %rd687, %rd467;
	shl.b64 	%rd469, %rd468, 2;
	add.s64 	%rd470, %rd4, %rd469;
	st.global.f32 	[%rd470], %f17;
$L__BB20_139:
	setp.ne.s32 	%p438, %r74, %r1;
	@%p438 bra 	$L__BB20_143;
	setp.ne.s16 	%p439, %rs3, 0;
	mov.b64 	%rd688, 0;
	@%p439 bra 	$L__BB20_142;
	ld.global.u64 	%rd688, [%rd57];
$L__BB20_142:
	cvt.s64.s32 	%rd472, %r137;
	add.s64 	%rd473, %rd688, %rd472;
	shl.b64 	%rd474, %rd473, 2;
	add.s64 	%rd475, %rd4, %rd474;
	st.global.f32 	[%rd475], %f18;
$L__BB20_143:
	setp.ne.s32 	%p440, %r75, %r1;
	@%p440 bra 	$L__BB20_147;
	setp.ne.s16 	%p441, %rs3, 0;
	mov.b64 	%rd689, 0;
	@%p441 bra 	$L__BB20_146;
	ld.global.u64 	%rd689, [%rd57];
$L__BB20_146:
	cvt.s64.s32 	%rd477, %r138;
	add.s64 	%rd478, %rd689, %rd477;
	shl.b64 	%rd479, %rd478, 2;
	add.s64 	%rd480, %rd4, %rd479;
	st.global.f32 	[%rd480], %f19;
$L__BB20_147:
	setp.ne.s32 	%p442, %r76, %r1;
	@%p442 bra 	$L__BB20_151;
	setp.ne.s16 	%p443, %rs3, 0;
	mov.b64 	%rd690, 0;
	@%p443 bra 	$L__BB20_150;
	ld.global.u64 	%rd690, [%rd57];
$L__BB20_150:
	cvt.s64.s32 	%rd482, %r139;
	add.s64 	%rd483, %rd690, %rd482;
	shl.b64 	%rd484, %rd483, 2;
	add.s64 	%rd485, %rd4, %rd484;
	st.global.f32 	[%rd485], %f20;
$L__BB20_151:
	setp.ne.s32 	%p444, %r77, %r1;
	@%p444 bra 	$L__BB20_155;
	setp.ne.s16 	%p445, %rs3, 0;
	mov.b64 	%rd691, 0;
	@%p445 bra 	$L__BB20_154;
	ld.global.u64 	%rd691, [%rd57];
$L__BB20_154:
	cvt.s64.s32 	%rd487, %r140;
	add.s64 	%rd488, %rd691, %rd487;
	shl.b64 	%rd489, %rd488, 2;
	add.s64 	%rd490, %rd4, %rd489;
	st.global.f32 	[%rd490], %f21;
$L__BB20_155:
	setp.ne.s32 	%p446, %r78, %r1;
	@%p446 bra 	$L__BB20_159;
	setp.ne.s16 	%p447, %rs3, 0;
	mov.b64 	%rd692, 0;
	@%p447 bra 	$L__BB20_158;
	ld.global.u64 	%rd692, [%rd57];
$L__BB20_158:
	cvt.s64.s32 	%rd492, %r141;
	add.s64 	%rd493, %rd692, %rd492;
	shl.b64 	%rd494, %rd493, 2;
	add.s64 	%rd495, %rd4, %rd494;
	st.global.f32 	[%rd495], %f22;
$L__BB20_159:
	setp.ne.s32 	%p448, %r79, %r1;
	@%p448 bra 	$L__BB20_163;
	setp.ne.s16 	%p449, %rs3, 0;
	mov.b64 	%rd693, 0;
	@%p449 bra 	$L__BB20_162;
	ld.global.u64 	%rd693, [%rd57];
$L__BB20_162:
	cvt.s64.s32 	%rd497, %r142;
	add.s64 	%rd498, %rd693, %rd497;
	shl.b64 	%rd499, %rd498, 2;
	add.s64 	%rd500, %rd4, %rd499;
	st.global.f32 	[%rd500], %f23;
$L__BB20_163:
	setp.ne.s32 	%p450, %r80, %r1;
	@%p450 bra 	$L__BB20_167;
	setp.ne.s16 	%p451, %rs3, 0;
	mov.b64 	%rd694, 0;
	@%p451 bra 	$L__BB20_166;
	ld.global.u64 	%rd694, [%rd57];
$L__BB20_166:
	cvt.s64.s32 	%rd502, %r143;
	add.s64 	%rd503, %rd694, %rd502;
	shl.b64 	%rd504, %rd503, 2;
	add.s64 	%rd505, %rd4, %rd504;
	st.global.f32 	[%rd505], %f24;
$L__BB20_167:
	setp.ne.s32 	%p452, %r81, %r1;
	@%p452 bra 	$L__BB20_171;
	setp.ne.s16 	%p453, %rs3, 0;
	mov.b64 	%rd695, 0;
	@%p453 bra 	$L__BB20_170;
	ld.global.u64 	%rd695, [%rd57];
$L__BB20_170:
	cvt.s64.s32 	%rd507, %r144;
	add.s64 	%rd508, %rd695, %rd507;
	shl.b64 	%rd509, %rd508, 2;
	add.s64 	%rd510, %rd4, %rd509;
	st.global.f32 	[%rd510], %f25;
$L__BB20_171:
	setp.ne.s32 	%p454, %r82, %r1;
	@%p454 bra 	$L__BB20_175;
	setp.ne.s16 	%p455, %rs3, 0;
	mov.b64 	%rd696, 0;
	@%p455 bra 	$L__BB20_174;
	ld.global.u64 	%rd696, [%rd57];
$L__BB20_174:
	cvt.s64.s32 	%rd512, %r145;
	add.s64 	%rd513, %rd696, %rd512;
	shl.b64 	%rd514, %rd513, 2;
	add.s64 	%rd515, %rd4, %rd514;
	st.global.f32 	[%rd515], %f26;
$L__BB20_175:
	setp.ne.s32 	%p456, %r83, %r1;
	@%p456 bra 	$L__BB20_179;
	setp.ne.s16 	%p457, %rs3, 0;
	mov.b64 	%rd697, 0;
	@%p457 bra 	$L__BB20_178;
	ld.global.u64 	%rd697, [%rd57];
$L__BB20_178:
	cvt.s64.s32 	%rd517, %r146;
	add.s64 	%rd518, %rd697, %rd517;
	shl.b64 	%rd519, %rd518, 2;
	add.s64 	%rd520, %rd4, %rd519;
	st.global.f32 	[%rd520], %f27;
$L__BB20_179:
	setp.ne.s32 	%p458, %r84, %r1;
	@%p458 bra 	$L__BB20_573;
	setp.ne.s16 	%p459, %rs3, 0;
	mov.b64 	%rd698, 0;
	@%p459 bra 	$L__BB20_182;
	ld.global.u64 	%rd698, [%rd57];
$L__BB20_182:
	cvt.s64.s32 	%rd522, %r147;
	add.s64 	%rd523, %rd698, %rd522;
	shl.b64 	%rd524, %rd523, 2;
	add.s64 	%rd525, %rd4, %rd524;
	st.global.f32 	[%rd525], %f28;
	bra.uni 	$L__BB20_573;
$L__BB20_183:
	setp.ne.s32 	%p460, %r71, %r1;
	bar.sync 	0;
	@%p460 bra 	$L__BB20_185;
	sub.s32 	%r1067, %r134, %r149;
	shl.b32 	%r1068, %r1067, 2;
	mov.u32 	%r1069, _ZZN3cub18CUB_300001_SM_10006detail6select23DeviceSelectSweepKernelINS2_10policy_hubIfiiLb0ELNS0_10SelectImplE0EE10Policy1000EN6thrust24THRUST_300001_SM_1000_NS6detail15normal_iteratorINS9_10device_ptrIfEEEENSB_INSC_IiEEEESE_PlNS0_13ScanTileStateIiLb1EEE9is_targetNS0_8NullTypeEiNS2_19streaming_context_tIlLb1EEELS5_0EEEvT0_T1_T2_T3_T4_T5_T6_T7_iT8_NS1_7vsmem_tEE19static_temp_storage;
	add.s32 	%r1070, %r1069, %r1068;
	st.shared.f32 	[%r1070], %f15;
$L__BB20_185:
	setp.ne.s32 	%p461, %r72, %r1;
	@%p461 bra 	$L__BB20_187;
	sub.s32 	%r1071, %r135, %r149;
	shl.b32 	%r1072, %r1071, 2;
	mov.u32 	%r1073, _ZZN3cub18CUB_300001_SM_10006detail6select23DeviceSelectSweepKernelINS2_10policy_hubIfiiLb0ELNS0_10SelectImplE0EE10Policy1000EN6thrust24THRUST_300001_SM_1000_NS6detail15normal_iteratorINS9_10device_ptrIfEEEENSB_INSC_IiEEEESE_PlNS0_13ScanTileStateIiLb1EEE9is_targetNS0_8NullTypeEiNS2_19streaming_context_tIlLb1EEELS5_0EEEvT0_T1_T2_T3_T4_T5_T6_T7_iT8_NS1_7vsmem_tEE19static_temp_storage;
	add.s32 	%r1074, %r1073, %r1072;
	st.shared.f32 	[%r1074], %f16;
$L__BB20_187:
	setp.ne.s32 	%p462, %r73, %r1;
	@%p462 bra 	$L__BB20_189;
	sub.s32 	%r1075, %r136, %r149;
	shl.b32 	%r1076, %r1075, 2;
	mov.u32 	%r1077, _ZZN3cub18CUB_300001_SM_10006detail6select23DeviceSelectSweepKernelINS2_10policy_hubIfiiLb0ELNS0_10SelectImplE0EE10Policy1000EN6thrust24THRUST_300001_SM_1000_NS6detail15normal_iteratorINS9_10device_ptrIfEEEENSB_INSC_IiEEEESE_PlNS0_13ScanTileStateIiLb1EEE9is_targetNS0_8NullTypeEiNS2_19streaming_context_tIlLb1EEELS5_0EEEvT0_T1_T2_T3_T4_T5_T6_T7_iT8_NS1_7vsmem_tEE19static_temp_storage;
	add.s32 	%r1078, %r1077, %r1076;
	st.shared.f32 	[%r1078], %f17;
$L__BB20_189:
	setp.ne.s32 	%p463, %r74, %r1;
	@%p463 bra 	$L__BB20_191;
	sub.s32 	%r1079, %r137, %r149;
	shl.b32 	%r1080, %r1079, 2;
	mov.u32 	%r1081, _ZZN3cub18CUB_300001_SM_10006detail6select23DeviceSelectSweepKernelINS2_10policy_hubIfiiLb0ELNS0_10SelectImplE0EE10Policy1000EN6thrust24THRUST_300001_SM_1000_NS6detail15normal_iteratorINS9_10device_ptrIfEEEENSB_INSC_IiEEEESE_PlNS0_13ScanTileStateIiLb1EEE9is_targetNS0_8NullTypeEiNS2_19streaming_context_tIlLb1EEELS5_0EEEvT0_T1_T2_T3_T4_T5_T6_T7_iT8_NS1_7vsmem_tEE19static_temp_storage;
	add.s32 	%r1082, %r1081, %r1080;
	st.shared.f32 	[%r1082], %f18;
$L__BB20_191:
	setp.ne.s32 	%p464, %r75, %r1;
	@%p464 bra 	$L__BB20_193;
	sub.s32 	%r1083, %r138, %r149;
	shl.b32 	%r1084, %r1083, 2;
	mov.u32 	%r1085, _ZZN3cub18CUB_300001_SM_10006detail6select23DeviceSelectSweepKernelINS2_10policy_hubIfiiLb0ELNS0_10SelectImplE0EE10Policy1000EN6thrust24THRUST_300001_SM_1000_NS6detail15normal_iteratorINS9_10device_ptrIfEEEENSB_INSC_IiEEEESE_PlNS0_13ScanTileStateIiLb1EEE9is_targetNS0_8NullTypeEiNS2_19streaming_context_tIlLb1EEELS5_0EEEvT0_T1_T2_T3_T4_T5_T6_T7_iT8_NS1_7vsmem_tEE19static_temp_storage;
	add.s32 	%r1086, %r1085, %r1084;
	st.shared.f32 	[%r1086], %f19;
$L__BB20_193:
	setp.ne.s32 	%p465, %r76, %r1;
	@%p465 bra 	$L__BB20_195;
	sub.s32 	%r1087, %r139, %r149;
	shl.b32 	%r1088, %r1087, 2;
	mov.u32 	%r1089, _ZZN3cub18CUB_300001_SM_10006detail6select23DeviceSelectSweepKernelINS2_10policy_hubIfiiLb0ELNS0_10SelectImplE0EE10Policy1000EN6thrust24THRUST_300001_SM_1000_NS6detail15normal_iteratorINS9_10device_ptrIfEEEENSB_INSC_IiEEEESE_PlNS0_13ScanTileStateIiLb1EEE9is_targetNS0_8NullTypeEiNS2_19streaming_context_tIlLb1EEELS5_0EEEvT0_T1_T2_T3_T4_T5_T6_T7_iT8_NS1_7vsmem_tEE19static_temp_storage;
	add.s32 	%r1090, %r1089, %r1088;
	st.shared.f32 	[%r1090], %f20;
$L__BB20_195:
	setp.ne.s32 	%p466, %r77, %r1;
	@%p466 bra 	$L__BB20_197;
	sub.s32 	%r1091, %r140, %r149;
	shl.b32 	%r1092, %r1091, 2;
	mov.u32 	%r1093, _ZZN3cub18CUB_300001_SM_10006detail6select23DeviceSelectSweepKernelINS2_10policy_hubIfiiLb0ELNS0_10SelectImplE0EE10Policy1000EN6thrust24THRUST_300001_SM_1000_NS6detail15normal_iteratorINS9_10device_ptrIfEEEENSB_INSC_IiEEEESE_PlNS0_13ScanTileStateIiLb1EEE9is_targetNS0_8NullTypeEiNS2_19streaming_context_tIlLb1EEELS5_0EEEvT0_T1_T2_T3_T4_T5_T6_T7_iT8_NS1_7vsmem_tEE19static_temp_storage;
	add.s32 	%r1094, %r1093, %r1092;
	st.shared.f32 	[%r1094], %f21;
$L__BB20_197:
	setp.ne.s32 	%p467, %r78, %r1;
	@%p467 bra 	$L__BB20_199;
	sub.s32 	%r1095, %r141, %r149;
	shl.b32 	%r1096, %r1095, 2;
	mov.u32 	%r1097, _ZZN3cub18CUB_300001_SM_10006detail6select23DeviceSelectSweepKernelINS2_10policy_hubIfiiLb0ELNS0_10SelectImplE0EE10Policy1000EN6thrust24THRUST_300001_SM_1000_NS6detail15normal_iteratorINS9_10device_ptrIfEEEENSB_INSC_IiEEEESE_PlNS0_13ScanTileStateIiLb1EEE9is_targetNS0_8NullTypeEiNS2_19streaming_context_tIlLb1EEELS5_0EEEvT0_T1_T2_T3_T4_T5_T6_T7_iT8_NS1_7vsmem_tEE19static_temp_storage;
	add.s32 	%r1098, %r1097, %r1096;
	st.shared.f32 	[%r1098], %f22;
$L__BB20_199:
	setp.ne.s32 	%p468, %r79, %r1;
	@%p468 bra 	$L__BB20_201;
	sub.s32 	%r1099, %r142, %r149;
	shl.b32 	%r1100, %r1099, 2;
	mov.u32 	%r1101, _ZZN3cub18CUB_300001_SM_10006detail6select23DeviceSelectSweepKernelINS2_10policy_hubIfiiLb0ELNS0_10SelectImplE0EE10Policy1000EN6thrust24THRUST_300001_SM_1000_NS6detail15normal_iteratorINS9_10device_ptrIfEEEENSB_INSC_IiEEEESE_PlNS0_13ScanTileStateIiLb1EEE9is_targetNS0_8NullTypeEiNS2_19streaming_context_tIlLb1EEELS5_0EEEvT0_T1_T2_T3_T4_T5_T6_T7_iT8_NS1_7vsmem_tEE19static_temp_storage;
	add.s32 	%r1102, %r1101, %r1100;
	st.shared.f32 	[%r1102], %f23;
$L__BB20_201:
	setp.ne.s32 	%p469, %r80, %r1;
	@%p469 bra 	$L__BB20_203;
	sub.s32 	%r1103, %r143, %r149;
	shl.b32 	%r1104, %r1103, 2;
	mov.u32 	%r1105, _ZZN3cub18CUB_300001_SM_10006detail6select23DeviceSelectSweepKernelINS2_10policy_hubIfiiLb0ELNS0_10SelectImplE0EE10Policy1000EN6thrust24THRUST_300001_SM_1000_NS6detail15normal_iteratorINS9_10device_ptrIfEEEENSB_INSC_IiEEEESE_PlNS0_13ScanTileStateIiLb1EEE9is_targetNS0_8NullTypeEiNS2_19streaming_context_tIlLb1EEELS5_0EEEvT0_T1_T2_T3_T4_T5_T6_T7_iT8_NS1_7vsmem_tEE19static_temp_storage;
	add.s32 	%r1106, %r1105, %r1104;
	st.shared.f32 	[%r1106], %f24;
$L__BB20_203:
	setp.ne.s32 	%p470, %r81, %r1;
	@%p470 bra 	$L__BB20_205;
	sub.s32 	%r1107, %r144, %r149;
	shl.b32 	%r1108, %r1107, 2;
	mov.u32 	%r1109, _ZZN3cub18CUB_300001_SM_10006detail6select23DeviceSelectSweepKernelINS2_10policy_hubIfiiLb0ELNS0_10SelectImplE0EE10Policy1000EN6thrust24THRUST_300001_SM_1000_NS6detail15normal_iteratorINS9_10device_ptrIfEEEENSB_INSC_IiEEEESE_PlNS0_13ScanTileStateIiLb1EEE9is_targetNS0_8NullTypeEiNS2_19streaming_context_tIlLb1EEELS5_0EEEvT0_T1_T2_T3_T4_T5_T6_T7_iT8_NS1_7vsmem_tEE19static_temp_storage;
	add.s32 	%r1110, %r1109, %r1108;
	st.shared.f32 	[%r1110], %f25;
$L__BB20_205:
	setp.ne.s32 	%p471, %r82, %r1;
	@%p471 bra 	$L__BB20_207;
	sub.s32 	%r1111, %r145, %r149;
	shl.b32 	%r1112, %r1111, 2;
	mov.u32 	%r1113, _ZZN3cub18CUB_300001_SM_10006detail6select23DeviceSelectSweepKernelINS2_10policy_hubIfiiLb0ELNS0_10SelectImplE0EE10Policy1000EN6thrust24THRUST_300001_SM_1000_NS6detail15normal_iteratorINS9_10device_ptrIfEEEENSB_INSC_IiEEEESE_PlNS0_13ScanTileStateIiLb1EEE9is_targetNS0_8NullTypeEiNS2_19streaming_context_tIlLb1EEELS5_0EEEvT0_T1_T2_T3_T4_T5_T6_T7_iT8_NS1_7vsmem_tEE19static_temp_storage;
	add.s32 	%r1114, %r1113, %r1112;
	st.shared.f32 	[%r1114], %f26;
$L__BB20_207:
	setp.ne.s32 	%p472, %r83, %r1;
	@%p472 bra 	$L__BB20_209;
	sub.s32 	%r1115, %r146, %r149;
	shl.b32 	%r1116, %r1115, 2;
	mov.u32 	%r1117, _ZZN3cub18CUB_300001_SM_10006detail6select23DeviceSelectSweepKernelINS2_10policy_hubIfiiLb0ELNS0_10SelectImplE0EE10Policy1000EN6thrust24THRUST_300001_SM_1000_NS6detail15normal_iteratorINS9_10device_ptrIfEEEENSB_INSC_IiEEEESE_PlNS0_13ScanTileStateIiLb1EEE9is_targetNS0_8NullTypeEiNS2_19streaming_context_tIlLb1EEELS5_0EEEvT0_T1_T2_T3_T4_T5_T6_T7_iT8_NS1_7vsmem_tEE19static_temp_storage;
	add.s32 	%r1118, %r1117, %r1116;
	st.shared.f32 	[%r1118], %f27;
$L__BB20_209:
	setp.ne.s32 	%p473, %r84, %r1;
	@%p473 bra 	$L__BB20_211;
	sub.s32 	%r1119, %r147, %r149;
	shl.b32 	%r1120, %r1119, 2;
	mov.u32 	%r1121, _ZZN3cub18CUB_300001_SM_10006detail6select23DeviceSelectSweepKernelINS2_10policy_hubIfiiLb0ELNS0_10SelectImplE0EE10Policy1000EN6thrust24THRUST_300001_SM_1000_NS6detail15normal_iteratorINS9_10device_ptrIfEEEENSB_INSC_IiEEEESE_PlNS0_13ScanTileStateIiLb1EEE9is_targetNS0_8NullTypeEiNS2_19streaming_context_tIlLb1EEELS5_0EEEvT0_T1_T2_T3_T4_T5_T6_T7_iT8_NS1_7vsmem_tEE19static_temp_storage;
	add.s32 	%r1122, %r1121, %r1120;
	st.shared.f32 	[%r1122], %f28;
$L__BB20_211:
	bar.sync 	0;
	setp.ge.s32 	%p474, %r1430, %r148;
	@%p474 bra 	$L__BB20_573;
	ld.param.u8 	%rs4, [%rd56];
	ld.param.u64 	%rd526, [%rd56+24];
	cvta.to.global.u64 	%rd58, %rd526;
	not.b32 	%r1123, %r1430;
	add.s32 	%r150, %r148, %r1123;
	and.b32  	%r1124, %r150, 1536;
	setp.eq.s32 	%p475, %r1124, 1536;
	@%p475 bra 	$L__BB20_217;
	shr.u32 	%r1125, %r150, 9;
	add.s32 	%r1126, %r1125, 1;
	and.b32  	%r1127, %r1126, 3;
	add.s32 	%r1429, %r1430, %r149;
	shl.b32 	%r1128, %r1430, 2;
	mov.u32 	%r1129, _ZZN3cub18CUB_300001_SM_10006detail6select23DeviceSelectSweepKernelINS2_10policy_hubIfiiLb0ELNS0_10SelectImplE0EE10Policy1000EN6thrust24THRUST_300001_SM_1000_NS6detail15normal_iteratorINS9_10device_ptrIfEEEENSB_INSC_IiEEEESE_PlNS0_13ScanTileStateIiLb1EEE9is_targetNS0_8NullTypeEiNS2_19streaming_context_tIlLb1EEELS5_0EEEvT0_T1_T2_T3_T4_T5_T6_T7_iT8_NS1_7vsmem_tEE19static_temp_storage;
	add.s32 	%r1428, %r1129, %r1128;
	neg.s32 	%r1427, %r1127;
	shl.b32 	%r1130, %r1126, 9;
	and.b32  	%r1131, %r1130, 1536;
	add.s32 	%r1430, %r1430, %r1131;
$L__BB20_214:
	.pragma "nounroll";
	setp.ne.s16 	%p476, %rs4, 0;
	mov.b64 	%rd680, 0;
	@%p476 bra 	$L__BB20_216;
	ld.global.u64 	%rd680, [%rd58];
$L__BB20_216:
	cvt.s64.s32 	%rd528, %r1429;
	add.s64 	%rd529, %rd680, %rd528;
	shl.b64 	%rd530, %rd529, 2;
	add.s64 	%rd531, %rd4, %rd530;
	ld.shared.f32 	%f123, [%r1428];
	st.global.f32 	[%rd531], %f123;
	add.s32 	%r1429, %r1429, 512;
	add.s32 	%r1428, %r1428, 2048;
	add.s32 	%r1427, %r1427, 1;
	setp.ne.s32 	%p477, %r1427, 0;
	@%p477 bra 	$L__BB20_214;
$L__BB20_217:
	setp.lt.u32 	%p478, %r150, 1536;
	@%p478 bra 	$L__BB20_573;
	add.s32 	%r1432, %r1430, %r149;
	shl.b32 	%r1132, %r1430, 2;
	mov.u32 	%r1133, _ZZN3cub18CUB_300001_SM_10006detail6select23DeviceSelectSweepKernelINS2_10policy_hubIfiiLb0ELNS0_10SelectImplE0EE10Policy1000EN6thrust24THRUST_300001_SM_1000_NS6detail15normal_iteratorINS9_10device_ptrIfEEEENSB_INSC_IiEEEESE_PlNS0_13ScanTileStateIiLb1EEE9is_targetNS0_8NullTypeEiNS2_19streaming_context_tIlLb1EEELS5_0EEEvT0_T1_T2_T3_T4_T5_T6_T7_iT8_NS1_7vsmem_tEE19static_temp_storage;
	add.s32 	%r1134, %r1132, %r1133;
	add.s32 	%r1431, %r1134, 4096;
$L__BB20_219:
	setp.ne.s16 	%p479, %rs4, 0;
	cvt.s64.s32 	%rd61, %r1432;
	mov.b64 	%rd681, 0;
	@%p479 bra 	$L__BB20_221;
	ld.global.u64 	%rd681, [%rd58];
$L__BB20_221:
	setp.ne.s16 	%p480, %rs4, 0;
	add.s64 	%rd534, %rd681, %rd61;
	shl.b64 	%rd535, %rd534, 2;
	add.s64 	%rd536, %rd4, %rd535;
	ld.shared.f32 	%f124, [%r1431+-4096];
	st.global.f32 	[%rd536], %f124;
	mov.b64 	%rd682, 0;
	@%p480 bra 	$L__BB20_223;
	ld.global.u64 	%rd682, [%rd58];
$L__BB20_223:
	setp.ne.s16 	%p481, %rs4, 0;
	add.s64 	%rd538, %rd682, %rd61;
	shl.b64 	%rd539, %rd538, 2;
	add.s64 	%rd540, %rd4, %rd539;
	ld.shared.f32 	%f125, [%r1431+-2048];
	st.global.f32 	[%rd540+2048], %f125;
	mov.b64 	%rd683, 0;
	@%p481 bra 	$L__BB20_225;
	ld.global.u64 	%rd683, [%rd58];
$L__BB20_225:
	setp.ne.s16 	%p482, %rs4, 0;
	add.s64 	%rd542, %rd683, %rd61;
	shl.b64 	%rd543, %rd542, 2;
	add.s64 	%rd544, %rd4, %rd543;
	ld.shared.f32 	%f126, [%r1431];
	st.global.f32 	[%rd544+4096], %f126;
	mov.b64 	%rd684, 0;
	@%p482 bra 	$L__BB20_227;
	ld.global.u64 	%rd684, [%rd58];
$L__BB20_227:
	cvt.u32.u64 	%r1135, %rd61;
	add.s64 	%rd545, %rd684, %rd61;
	shl.b64 	%rd546, %rd545, 2;
	add.s64 	%rd547, %rd4, %rd546;
	ld.shared.f32 	%f127, [%r1431+2048];
	st.global.f32 	[%rd547+6144], %f127;
	add.s32 	%r1430, %r1430, 2048;
	add.s32 	%r1432, %r1135, 2048;
	add.s32 	%r1431, %r1431, 8192;
	setp.lt.s32 	%p483, %r1430, %r148;
	@%p483 bra 	$L__BB20_219;
	bra.uni 	$L__BB20_573;
$L__BB20_228:
	sub.s32 	%r170, %r416, %r3;
	setp.ne.s32 	%p30, %r1413, 0;
	@%p30 bra 	$L__BB20_389;
	ld.param.u8 	%rs30, [%rd1];
	setp.eq.s16 	%p214, %rs30, 0;
	ld.param.u64 	%rd323, [%rd1+16];
	selp.b64 	%rd324, %rd323, 0, %p214;
	cvt.u64.u32 	%rd98, %r3;
	add.s64 	%rd325, %rd324, %rd98;
	mov.u32 	%r1450, %tid.x;
	mul.lo.s32 	%r722, %r1450, 14;
	setp.ge.s32 	%p215, %r722, %r170;
	cvt.u64.u32 	%rd99, %r722;
	add.s64 	%rd326, %rd325, %rd99;
	shl.b64 	%rd327, %rd326, 2;
	add.s64 	%rd100, %rd3, %rd327;
	@%p215 bra 	$L__BB20_231;
	ld.global.f32 	%f133, [%rd100];
$L__BB20_231:
	cvt.u32.u64 	%r723, %rd99;
	add.s32 	%r172, %r723, 1;
	setp.ge.s32 	%p216, %r172, %r170;
	@%p216 bra 	$L__BB20_233;
	ld.global.f32 	%f134, [%rd100+4];
$L__BB20_233:
	add.s32 	%r173, %r723, 2;
	setp.ge.s32 	%p217, %r173, %r170;
	@%p217 bra 	$L__BB20_235;
	ld.global.f32 	%f135, [%rd100+8];
$L__BB20_235:
	add.s32 	%r174, %r723, 3;
	setp.ge.s32 	%p218, %r174, %r170;
	@%p218 bra 	$L__BB20_237;
	ld.global.f32 	%f136, [%rd100+12];
$L__BB20_237:
	add.s32 	%r175, %r723, 4;
	setp.ge.s32 	%p219, %r175, %r170;
	@%p219 bra 	$L__BB20_239;
	ld.global.f32 	%f137, [%rd100+16];
$L__BB20_239:
	add.s32 	%r176, %r723, 5;
	setp.ge.s32 	%p220, %r176, %r170;
	@%p220 bra 	$L__BB20_241;
	ld.global.f32 	%f138, [%rd100+20];
$L__BB20_241:
	add.s32 	%r177, %r723, 6;
	setp.ge.s32 	%p221, %r177, %r170;
	@%p221 bra 	$L__BB20_243;
	ld.global.f32 	%f139, [%rd100+24];
$L__BB20_243:
	add.s32 	%r178, %r723, 7;
	setp.ge.s32 	%p222, %r178, %r170;
	@%p222 bra 	$L__BB20_245;
	ld.global.f32 	%f140, [%rd100+28];
$L__BB20_245:
	add.s32 	%r179, %r723, 8;
	setp.ge.s32 	%p223, %r179, %r170;
	@%p223 bra 	$L__BB20_247;
	ld.global.f32 	%f141, [%rd100+32];
$L__BB20_247:
	add.s32 	%r180, %r723, 9;
	setp.ge.s32 	%p224, %r180, %r170;
	@%p224 bra 	$L__BB20_249;
	ld.global.f32 	%f142, [%rd100+36];
$L__BB20_249:
	add.s32 	%r181, %r723, 10;
	setp.ge.s32 	%p225, %r181, %r170;
	@%p225 bra 	$L__BB20_251;
	ld.global.f32 	%f143, [%rd100+40];
$L__BB20_251:
	add.s32 	%r182, %r723, 11;
	setp.ge.s32 	%p226, %r182, %r170;
	@%p226 bra 	$L__BB20_253;
	ld.global.f32 	%f144, [%rd100+44];
$L__BB20_253:
	add.s32 	%r183, %r723, 12;
	setp.ge.s32 	%p227, %r183, %r170;
	@%p227 bra 	$L__BB20_255;
	ld.global.f32 	%f145, [%rd100+48];
$L__BB20_255:
	add.s32 	%r184, %r723, 13;
	setp.ge.s32 	%p228, %r184, %r170;
	@%p228 bra 	$L__BB20_257;
	ld.global.f32 	%f146, [%rd100+52];
$L__BB20_257:
	setp.ge.s32 	%p229, %r723, %r170;
	bar.sync 	0;
	setp.eq.s16 	%p230, %rs30, 0;
	selp.b64 	%rd329, %rd323, 0, %p230;
	add.s64 	%rd330, %rd329, %rd98;
	add.s64 	%rd331, %rd330, %rd99;
	shl.b64 	%rd332, %rd331, 2;
	add.s64 	%rd101, %rd5, %rd332;
	@%p229 bra 	$L__BB20_259;
	ld.global.u32 	%r1434, [%rd101];
$L__BB20_259:
	setp.ge.s32 	%p231, %r172, %r170;
	@%p231 bra 	$L__BB20_261;
	ld.global.u32 	%r1435, [%rd101+4];
$L__BB20_261:
	setp.ge.s32 	%p232, %r173, %r170;
	@%p232 bra 	$L__BB20_263;
	ld.global.u32 	%r1436, [%rd101+8];
$L__BB20_263:
	setp.ge.s32 	%p233, %r174, %r170;
	@%p233 bra 	$L__BB20_265;
	ld.global.u32 	%r1437, [%rd101+12];
$L__BB20_265:
	setp.ge.s32 	%p234, %r175, %r170;
	@%p234 bra 	$L__BB20_267;
	ld.global.u32 	%r1438, [%rd101+16];
$L__BB20_267:
	setp.ge.s32 	%p235, %r176, %r170;
	@%p235 bra 	$L__BB20_269;
	ld.global.u32 	%r1439, [%rd101+20];
$L__BB20_269:
	setp.ge.s32 	%p236, %r177, %r170;
	@%p236 bra 	$L__BB20_271;
	ld.global.u32 	%r1440, [%rd101+24];
$L__BB20_271:
	setp.ge.s32 	%p237, %r178, %r170;
	@%p237 bra 	$L__BB20_273;
	ld.global.u32 	%r1441, [%rd101+28];
$L__BB20_273:
	setp.ge.s32 	%p238, %r179, %r170;
	@%p238 bra 	$L__BB20_275;
	ld.global.u32 	%r1442, [%rd101+32];
$L__BB20_275:
	setp.ge.s32 	%p239, %r180, %r170;
	@%p239 bra 	$L__BB20_277;
	ld.global.u32 	%r1443, [%rd101+36];
$L__BB20_277:
	setp.ge.s32 	%p240, %r181, %r170;
	@%p240 bra 	$L__BB20_279;
	ld.global.u32 	%r1444, [%rd101+40];
$L__BB20_279:
	setp.ge.s32 	%p241, %r182, %r170;
	@%p241 bra 	$L__BB20_281;
	ld.global.u32 	%r1445, [%rd101+44];
$L__BB20_281:
	setp.ge.s32 	%p242, %r183, %r170;
	@%p242 bra 	$L__BB20_283;
	ld.global.u32 	%r1446, [%rd101+48];
$L__BB20_283:
	setp.ge.s32 	%p243, %r184, %r170;
	@%p243 bra 	$L__BB20_285;
	ld.global.u32 	%r1447, [%rd101+52];
$L__BB20_285:
	cvt.u32.u64 	%r782, %rd99;
	setp.ge.s32 	%p244, %r184, %r170;
	setp.ge.s32 	%p245, %r183, %r170;
	setp.ge.s32 	%p246, %r182, %r170;
	setp.ge.s32 	%p247, %r181, %r170;
	setp.ge.s32 	%p248, %r180, %r170;
	setp.ge.s32 	%p249, %r179, %r170;
	setp.ge.s32 	%p250, %r178, %r170;
	setp.ge.s32 	%p251, %r177, %r170;
	setp.ge.s32 	%p252, %r176, %r170;
	setp.ge.s32 	%p253, %r175, %r170;
	setp.ge.s32 	%p254, %r174, %r170;
	setp.ge.s32 	%p255, %r173, %r170;
	setp.ge.s32 	%p256, %r172, %r170;
	setp.ge.s32 	%p257, %r782, %r170;
	setp.eq.s32 	%p258, %r1434, %r1;
	or.pred  	%p1, %p257, %p258;
	selp.u32 	%r213, 1, 0, %p1;
	setp.eq.s32 	%p259, %r1435, %r1;
	or.pred  	%p2, %p256, %p259;
	selp.u32 	%r783, 1, 0, %p2;
	setp.eq.s32 	%p260, %r1436, %r1;
	or.pred  	%p3, %p255, %p260;
	selp.u32 	%r784, 1, 0, %p3;
	setp.eq.s32 	%p261, %r1437, %r1;
	or.pred  	%p4, %p254, %p261;
	selp.u32 	%r785, 1, 0, %p4;
	setp.eq.s32 	%p262, %r1438, %r1;
	or.pred  	%p5, %p253, %p262;
	selp.u32 	%r786, 1, 0, %p5;
	setp.eq.s32 	%p263, %r1439, %r1;
	or.pred  	%p6, %p252, %p263;
	selp.u32 	%r787, 1, 0, %p6;
	setp.eq.s32 	%p264, %r1440, %r1;
	or.pred  	%p7, %p251, %p264;
	selp.u32 	%r788, 1, 0, %p7;
	setp.eq.s32 	%p265, %r1441, %r1;
	or.pred  	%p8, %p250, %p265;
	selp.u32 	%r789, 1, 0, %p8;
	setp.eq.s32 	%p266, %r1442, %r1;
	or.pred  	%p9, %p249, %p266;
	selp.u32 	%r790, 1, 0, %p9;
	setp.eq.s32 	%p267, %r1443, %r1;
	or.pred  	%p10, %p248, %p267;
	selp.u32 	%r791, 1, 0, %p10;
	setp.eq.s32 	%p268, %r1444, %r1;
	or.pred  	%p11, %p247, %p268;
	selp.u32 	%r792, 1, 0, %p11;
	setp.eq.s32 	%p269, %r1445, %r1;
	or.pred  	%p12, %p246, %p269;
	selp.u32 	%r793, 1, 0, %p12;
	setp.eq.s32 	%p270, %r1446, %r1;
	or.pred  	%p13, %p245, %p270;
	selp.u32 	%r794, 1, 0, %p13;
	setp.eq.s32 	%p271, %r1447, %r1;
	or.pred  	%p14, %p244, %p271;
	selp.u32 	%r795, 1, 0, %p14;
	bar.sync 	0;
	add.s32 	%r214, %r783, %r213;
	add.s32 	%r215, %r214, %r784;
	add.s32 	%r216, %r215, %r785;
	add.s32 	%r217, %r216, %r786;
	add.s32 	%r218, %r217, %r787;
	add.s32 	%r219, %r218, %r788;
	add.s32 	%r220, %r219, %r789;
	add.s32 	%r221, %r220, %r790;
	add.s32 	%r222, %r221, %r791;
	add.s32 	%r223, %r222, %r792;
	add.s32 	%r224, %r223, %r793;
	add.s32 	%r225, %r224, %r794;
	add.s32 	%r756, %r225, %r795;
	shr.u32 	%r227, %r1450, 5;
	// begin inline asm
	mov.u32 %r751, %laneid;
	// end inline asm
	mov.b32 	%r754, 1;
	mov.b32 	%r779, 0;
	mov.b32 	%r781, -1;
	// begin inline asm
	{  .reg .s32 r0;  .reg .pred p;  shfl.sync.up.b32 r0|p, %r756, %r754, %r779, %r781;  @p add.s32 r0, r0, %r756;  mov.s32 %r752, r0;}
	// end inline asm
	mov.b32 	%r760, 2;
	// begin inline asm
	{  .reg .s32 r0;  .reg .pred p;  shfl.sync.up.b32 r0|p, %r752, %r760, %r779, %r781;  @p add.s32 r0, r0, %r752;  mov.s32 %r758, r0;}
	// end inline asm
	mov.b32 	%r766, 4;
	// begin inline asm
	{  .reg .s32 r0;  .reg .pred p;  shfl.sync.up.b32 r0|p, %r758, %r766, %r779, %r781;  @p add.s32 r0, r0, %r758;  mov.s32 %r764, r0;}
	// end inline asm
	mov.b32 	%r772, 8;
	// begin inline asm
	{  .reg .s32 r0;  .reg .pred p;  shfl.sync.up.b32 r0|p, %r764, %r772, %r779, %r781;  @p add.s32 r0, r0, %r764;  mov.s32 %r770, r0;}
	// end inline asm
	mov.b32 	%r778, 16;
	// begin inline asm
	{  .reg .s32 r0;  .reg .pred p;  shfl.sync.up.b32 r0|p, %r770, %r778, %r779, %r781;  @p add.s32 r0, r0, %r770;  mov.s32 %r776, r0;}
	// end inline asm
	setp.ne.s32 	%p272, %r751, 31;
	@%p272 bra 	$L__BB20_287;
	shl.b32 	%r796, %r227, 2;
	mov.u32 	%r797, _ZZN3cub18CUB_300001_SM_10006detail6select23DeviceSelectSweepKernelINS2_10policy_hubIfiiLb0ELNS0_10SelectImplE0EE10Policy1000EN6thrust24THRUST_300001_SM_1000_NS6detail15normal_iteratorINS9_10device_ptrIfEEEENSB_INSC_IiEEEESE_PlNS0_13ScanTileStateIiLb1EEE9is_targetNS0_8NullTypeEiNS2_19streaming_context_tIlLb1EEELS5_0EEEvT0_T1_T2_T3_T4_T5_T6_T7_iT8_NS1_7vsmem_tEE19static_temp_storage;
	add.s32 	%r798, %r797, %r796;
	st.shared.u32 	[%r798], %r776;
$L__BB20_287:
	mov.u64 	%rd102, %rd205;
	bar.sync 	0;
	ld.shared.v4.u32 	{%r230, %r231, %r232, %r233}, [_ZZN3cub18CUB_300001_SM_10006detail6select23DeviceSelectSweepKernelINS2_10policy_hubIfiiLb0ELNS0_10SelectImplE0EE10Policy1000EN6thrust24THRUST_300001_SM_1000_NS6detail15normal_iteratorINS9_10device_ptrIfEEEENSB_INSC_IiEEEESE_PlNS0_13ScanTileStateIiLb1EEE9is_targetNS0_8NullTypeEiNS2_19streaming_context_tIlLb1EEELS5_0EEEvT0_T1_T2_T3_T4_T5_T6_T7_iT8_NS1_7vsmem_tEE19static_temp_storage];
	add.s32 	%r799, %r231, %r230;
	setp.eq.s32 	%p273, %r227, 2;
	selp.b32 	%r800, %r799, %r230, %p273;
	add.s32 	%r801, %r799, %r232;
	setp.eq.s32 	%p274, %r227, 3;
	selp.b32 	%r802, %r801, %r800, %p274;
	add.s32 	%r803, %r801, %r233;
	setp.eq.s32 	%p275, %r227, 4;
	selp.b32 	%r804, %r803, %r802, %p275;
	ld.shared.v4.u32 	{%r234, %r235, %r236, %r237}, [_ZZN3cub18CUB_300001_SM_10006detail6select23DeviceSelectSweepKernelINS2_10policy_hubIfiiLb0ELNS0_10SelectImplE0EE10Policy1000EN6thrust24THRUST_300001_SM_1000_NS6detail15normal_iteratorINS9_10device_ptrIfEEEENSB_INSC_IiEEEESE_PlNS0_13ScanTileStateIiLb1EEE9is_targetNS0_8NullTypeEiNS2_19streaming_context_tIlLb1EEELS5_0EEEvT0_T1_T2_T3_T4_T5_T6_T7_iT8_NS1_7vsmem_tEE19static_temp_storage+16];
	add.s32 	%r805, %r803, %r234;
	setp.eq.s32 	%p276, %r227, 5;
	selp.b32 	%r806, %r805, %r804, %p276;
	add.s32 	%r807, %r805, %r235;
	setp.eq.s32 	%p277, %r227, 6;
	selp.b32 	%r808, %r807, %r806, %p277;
	add.s32 	%r809, %r807, %r236;
	setp.eq.s32 	%p278, %r227, 7;
	selp.b32 	%r810, %r809, %r808, %p278;
	add.s32 	%r811, %r809, %r237;
	setp.eq.s32 	%p279, %r227, 8;
	selp.b32 	%r812, %r811, %r810, %p279;
	ld.shared.v4.u32 	{%r238, %r239, %r240, %r241}, [_ZZN3cub18CUB_300001_SM_10006detail6select23DeviceSelectSweepKernelINS2_10policy_hubIfiiLb0ELNS0_10SelectImplE0EE10Policy1000EN6thrust24THRUST_300001_SM_1000_NS6detail15normal_iteratorINS9_10device_ptrIfEEEENSB_INSC_IiEEEESE_PlNS0_13ScanTileStateIiLb1EEE9is_targetNS0_8NullTypeEiNS2_19streaming_context_tIlLb1EEELS5_0EEEvT0_T1_T2_T3_T4_T5_T6_T7_iT8_NS1_7vsmem_tEE19static_temp_storage+32];
	add.s32 	%r813, %r811, %r238;
	setp.eq.s32 	%p280, %r227, 9;
	selp.b32 	%r814, %r813, %r812, %p280;
	add.s32 	%r815, %r813, %r239;
	setp.eq.s32 	%p281, %r227, 10;
	selp.b32 	%r816, %r815, %r814, %p281;
	add.s32 	%r817, %r815, %r240;
	setp.eq.s32 	%p282, %r227, 11;
	selp.b32 	%r818, %r817, %r816, %p282;
	add.s32 	%r819, %r817, %r241;
	setp.eq.s32 	%p283, %r227, 12;
	selp.b32 	%r820, %r819, %r818, %p283;
	ld.shared.v4.u32 	{%r242, %r243, %r244, %r245}, [_ZZN3cub18CUB_300001_SM_10006detail6select23DeviceSelectSweepKernelINS2_10policy_hubIfiiLb0ELNS0_10SelectImplE0EE10Policy1000EN6thrust24THRUST_300001_SM_1000_NS6detail15normal_iteratorINS9_10device_ptrIfEEEENSB_INSC_IiEEEESE_PlNS0_13ScanTileStateIiLb1EEE9is_targetNS0_8NullTypeEiNS2_19streaming_context_tIlLb1EEELS5_0EEEvT0_T1_T2_T3_T4_T5_T6_T7_iT8_NS1_7vsmem_tEE19static_temp_storage+48];
	add.s32 	%r821, %r819, %r242;
	setp.eq.s32 	%p284, %r227, 13;
	selp.b32 	%r822, %r821, %r820, %p284;
	add.s32 	%r823, %r821, %r243;
	setp.eq.s32 	%p285, %r227, 14;
	selp.b32 	%r824, %r823, %r822, %p285;
	add.s32 	%r825, %r823, %r244;
	setp.eq.s32 	%p286, %r227, 15;
	selp.b32 	%r826, %r825, %r824, %p286;
	setp.lt.u32 	%p287, %r1450, 32;
	selp.b32 	%r827, 0, %r826, %p287;
	setp.eq.s32 	%p288, %r751, 0;
	sub.s32 	%r828, %r776, %r756;
	selp.b32 	%r829, 0, %r828, %p288;
	add.s32 	%r246, %r827, %r829;
	add.s32 	%r247, %r246, %r213;
	add.s32 	%r248, %r214, %r246;
	add.s32 	%r249, %r215, %r246;
	add.s32 	%r250, %r216, %r246;
	add.s32 	%r251, %r217, %r246;
	add.s32 	%r252, %r218, %r246;
	add.s32 	%r253, %r219, %r246;
	add.s32 	%r254, %r220, %r246;
	add.s32 	%r255, %r221, %r246;
	add.s32 	%r256, %r222, %r246;
	add.s32 	%r257, %r223, %r246;
	add.s32 	%r258, %r224, %r246;
	add.s32 	%r259, %r225, %r246;
	add.s32 	%r830, %r170, %r245;
	add.s32 	%r831, %r830, %r825;
	add.s32 	%r1488, %r831, -7168;
	setp.gt.s32 	%p289, %r1488, 512;
	@%p289 bra 	$L__BB20_344;
	ld.param.u8 	%rs5, [%rd102];
	ld.param.u64 	%rd333, [%rd102+24];
	cvta.to.global.u64 	%rd103, %rd333;
	setp.lt.s32 	%p290, %r246, %r1488;
	and.pred  	%p291, %p1, %p290;
	@%p291 bra 	$L__BB20_289;
	bra.uni 	$L__BB20_292;
$L__BB20_289:
	setp.ne.s16 	%p292, %rs5, 0;
	mov.b64 	%rd706, 0;
	@%p292 bra 	$L__BB20_291;
	ld.global.u64 	%rd706, [%rd103];
$L__BB20_291:
	cvt.s64.s32 	%rd335, %r246;
	add.s64 	%rd336, %rd706, %rd335;
	shl.b64 	%rd337, %rd336, 2;
	add.s64 	%rd338, %rd4, %rd337;
	st.global.f32 	[%rd338], %f133;
$L__BB20_292:
	setp.ge.s32 	%p293, %r247, %r1488;
	not.pred 	%p294, %p2;
	or.pred  	%p295, %p294, %p293;
	@%p295 bra 	$L__BB20_296;
	setp.ne.s16 	%p296, %rs5, 0;
	mov.b64 	%rd707, 0;
	@%p296 bra 	$L__BB20_295;
	ld.global.u64 	%rd707, [%rd103];
$L__BB20_295:
	cvt.s64.s32 	%rd340, %r247;
	add.s64 	%rd341, %rd707, %rd340;
	shl.b64 	%rd342, %rd341, 2;
	add.s64 	%rd343, %rd4, %rd342;
	st.global.f32 	[%rd343], %f134;
$L__BB20_296:
	setp.ge.s32 	%p297, %r248, %r1488;
	not.pred 	%p298, %p3;
	or.pred  	%p299, %p298, %p297;
	@%p299 bra 	$L__BB20_300;
	setp.ne.s16 	%p300, %rs5, 0;
	mov.b64 	%rd708, 0;
	@%p300 bra 	$L__BB20_299;
	ld.global.u64 	%rd708, [%rd103];
$L__BB20_299:
	cvt.s64.s32 	%rd345, %r248;
	add.s64 	%rd346, %rd708, %rd345;
	shl.b64 	%rd347, %rd346, 2;
	add.s64 	%rd348, %rd4, %rd347;
	st.global.f32 	[%rd348], %f135;
$L__BB20_300:
	setp.ge.s32 	%p301, %r249, %r1488;
	not.pred 	%p302, %p4;
	or.pred  	%p303, %p302, %p301;
	@%p303 bra 	$L__BB20_304;
	setp.ne.s16 	%p304, %rs5, 0;
	mov.b64 	%rd709, 0;
	@%p304 bra 	$L__BB20_303;
	ld.global.u64 	%rd709, [%rd103];
$L__BB20_303:
	cvt.s64.s32 	%rd350, %r249;
	add.s64 	%rd351, %rd709, %rd350;
	shl.b64 	%rd352, %rd351, 2;
	add.s64 	%rd353, %rd4, %rd352;
	st.global.f32 	[%rd353], %f136;
$L__BB20_304:
	setp.ge.s32 	%p305, %r250, %r1488;
	not.pred 	%p306, %p5;
	or.pred  	%p307, %p306, %p305;
	@%p307 bra 	$L__BB20_308;
	setp.ne.s16 	%p308, %rs5, 0;
	mov.b64 	%rd710, 0;
	@%p308 bra 	$L__BB20_307;
	ld.global.u64 	%rd710, [%rd103];
$L__BB20_307:
	cvt.s64.s32 	%rd355, %r250;
	add.s64 	%rd356, %rd710, %rd355;
	shl.b64 	%rd357, %rd356, 2;
	add.s64 	%rd358, %rd4, %rd357;
	st.global.f32 	[%rd358], %f137;
$L__BB20_308:
	setp.ge.s32 	%p309, %r251, %r1488;
	not.pred 	%p310, %p6;
	or.pred  	%p311, %p310, %p309;
	@%p311 bra 	$L__BB20_312;
	setp.ne.s16 	%p312, %rs5, 0;
	mov.b64 	%rd711, 0;
	@%p312 bra 	$L__BB20_311;
	ld.global.u64 	%rd711, [%rd103];
$L__BB20_311:
	cvt.s64.s32 	%rd360, %r251;
	add.s64 	%rd361, %rd711, %rd360;
	shl.b64 	%rd362, %rd361, 2;
	add.s64 	%rd363, %rd4, %rd362;
	st.global.f32 	[%rd363], %f138;
$L__BB20_312:
	setp.ge.s32 	%p313, %r252, %r1488;
	not.pred 	%p314, %p7;
	or.pred  	%p315, %p314, %p313;
	@%p315 bra 	$L__BB20_316;
	setp.ne.s16 	%p316, %rs5, 0;
	mov.b64 	%rd712, 0;
	@%p316 bra 	$L__BB20_315;
	ld.global.u64 	%rd712, [%rd103];
$L__BB20_315:
	cvt.s64.s32 	%rd365, %r252;
	add.s64 	%rd366, %rd712, %rd365;
	shl.b64 	%rd367, %rd366, 2;
	add.s64 	%rd368, %rd4, %rd367;
	st.global.f32 	[%rd368], %f139;
$L__BB20_316:
	setp.ge.s32 	%p317, %r253, %r1488;
	not.pred 	%p318, %p8;
	or.pred  	%p319, %p318, %p317;
	@%p319 bra 	$L__BB20_320;
	setp.ne.s16 	%p320, %rs5, 0;
	mov.b64 	%rd713, 0;
	@%p320 bra 	$L__BB20_319;
	ld.global.u64 	%rd713, [%rd103];
$L__BB20_319:
	cvt.s64.s32 	%rd370, %r253;
	add.s64 	%rd371, %rd713, %rd370;
	shl.b64 	%rd372, %rd371, 2;
	add.s64 	%rd373, %rd4, %rd372;
	st.global.f32 	[%rd373], %f140;
$L__BB20_320:
	setp.ge.s32 	%p321, %r254, %r1488;
	not.pred 	%p322, %p9;
	or.pred  	%p323, %p322, %p321;
	@%p323 bra 	$L__BB20_324;
	setp.ne.s16 	%p324, %rs5, 0;
	mov.b64 	%rd714, 0;
	@%p324 bra 	$L__BB20_323;
	ld.global.u64 	%rd714, [%rd103];
$L__BB20_323:
	cvt.s64.s32 	%rd375, %r254;
	add.s64 	%rd376, %rd714, %rd375;
	shl.b64 	%rd377, %rd376, 2;
	add.s64 	%rd378, %rd4, %rd377;
	st.global.f32 	[%rd378], %f141;
$L__BB20_324:
	setp.ge.s32 	%p325, %r255, %r1488;
	not.pred 	%p326, %p10;
	or.pred  	%p327, %p326, %p325;
	@%p327 bra 	$L__BB20_328;
	setp.ne.s16 	%p328, %rs5, 0;
	mov.b64 	%rd715, 0;
	@%p328 bra 	$L__BB20_327;
	ld.global.u64 	%rd715, [%rd103];
$L__BB20_327:
	cvt.s64.s32 	%rd380, %r255;
	add.s64 	%rd381, %rd715, %rd380;
	shl.b64 	%rd382, %rd381, 2;
	add.s64 	%rd383, %rd4, %rd382;
	st.global.f32 	[%rd383], %f142;
$L__BB20_328:
	setp.ge.s32 	%p329, %r256, %r1488;
	not.pred 	%p330, %p11;
	or.pred  	%p331, %p330, %p329;
	@%p331 bra 	$L__BB20_332;
	setp.ne.s16 	%p332, %rs5, 0;
	mov.b64 	%rd716, 0;
	@%p332 bra 	$L__BB20_331;
	ld.global.u64 	%rd716, [%rd103];
$L__BB20_331:
	cvt.s64.s32 	%rd385, %r256;
	add.s64 	%rd386, %rd716, %rd385;
	shl.b64 	%rd387, %rd386, 2;
	add.s64 	%rd388, %rd4, %rd387;
	st.global.f32 	[%rd388], %f143;
$L__BB20_332:
	setp.ge.s32 	%p333, %r257, %r1488;
	not.pred 	%p334, %p12;
	or.pred  	%p335, %p334, %p333;
	@%p335 bra 	$L__BB20_336;
	setp.ne.s16 	%p336, %rs5, 0;
	mov.b64 	%rd717, 0;
	@%p336 bra 	$L__BB20_335;
	ld.global.u64 	%rd717, [%rd103];
$L__BB20_335:
	cvt.s64.s32 	%rd390, %r257;
	add.s64 	%rd391, %rd717, %rd390;
	shl.b64 	%rd392, %rd391, 2;
	add.s64 	%rd393, %rd4, %rd392;
	st.global.f32 	[%rd393], %f144;
$L__BB20_336:
	setp.ge.s32 	%p337, %r258, %r1488;
	not.pred 	%p338, %p13;
	or.pred  	%p339, %p338, %p337;
	@%p339 bra 	$L__BB20_340;
	setp.ne.s16 	%p340, %rs5, 0;
	mov.b64 	%rd718, 0;
	@%p340 bra 	$L__BB20_339;
	ld.global.u64 	%rd718, [%rd103];
$L__BB20_339:
	cvt.s64.s32 	%rd395, %r258;
	add.s64 	%rd396, %rd718, %rd395;
	shl.b64 	%rd397, %rd396, 2;
	add.s64 	%rd398, %rd4, %rd397;
	st.global.f32 	[%rd398], %f145;
$L__BB20_340:
	setp.ge.s32 	%p341, %r259, %r1488;
	not.pred 	%p342, %p14;
	or.pred  	%p343, %p342, %p341;
	@%p343 bra 	$L__BB20_565;
	setp.ne.s16 	%p344, %rs5, 0;
	mov.b64 	%rd719, 0;
	@%p344 bra 	$L__BB20_343;
	ld.global.u64 	%rd719, [%rd103];
$L__BB20_343:
	cvt.s64.s32 	%rd400, %r259;
	add.s64 	%rd401, %rd719, %rd400;
	shl.b64 	%rd402, %rd401, 2;
	add.s64 	%rd403, %rd4, %rd402;
	st.global.f32 	[%rd403], %f146;
	bra.uni 	$L__BB20_565;
$L__BB20_344:
	bar.sync 	0;
	not.pred 	%p345, %p1;
	@%p345 bra 	$L__BB20_346;
	shl.b32 	%r832, %r246, 2;
	mov.u32 	%r833, _ZZN3cub18CUB_300001_SM_10006detail6select23DeviceSelectSweepKernelINS2_10policy_hubIfiiLb0ELNS0_10SelectImplE0EE10Policy1000EN6thrust24THRUST_300001_SM_1000_NS6detail15normal_iteratorINS9_10device_ptrIfEEEENSB_INSC_IiEEEESE_PlNS0_13ScanTileStateIiLb1EEE9is_targetNS0_8NullTypeEiNS2_19streaming_context_tIlLb1EEELS5_0EEEvT0_T1_T2_T3_T4_T5_T6_T7_iT8_NS1_7vsmem_tEE19static_temp_storage;
	add.s32 	%r834, %r833, %r832;
	st.shared.f32 	[%r834], %f133;
$L__BB20_346:
	not.pred 	%p346, %p2;
	@%p346 bra 	$L__BB20_348;
	shl.b32 	%r835, %r247, 2;
	mov.u32 	%r836, _ZZN3cub18CUB_300001_SM_10006detail6select23DeviceSelectSweepKernelINS2_10policy_hubIfiiLb0ELNS0_10SelectImplE0EE10Policy1000EN6thrust24THRUST_300001_SM_1000_NS6detail15normal_iteratorINS9_10device_ptrIfEEEENSB_INSC_IiEEEESE_PlNS0_13ScanTileStateIiLb1EEE9is_targetNS0_8NullTypeEiNS2_19streaming_context_tIlLb1EEELS5_0EEEvT0_T1_T2_T3_T4_T5_T6_T7_iT8_NS1_7vsmem_tEE19static_temp_storage;
	add.s32 	%r837, %r836, %r835;
	st.shared.f32 	[%r837], %f134;
$L__BB20_348:
	not.pred 	%p347, %p3;
	@%p347 bra 	$L__BB20_350;
	shl.b32 	%r838, %r248, 2;
	mov.u32 	%r839, _ZZN3cub18CUB_300001_SM_10006detail6select23DeviceSelectSweepKernelINS2_10policy_hubIfiiLb0ELNS0_10SelectImplE0EE10Policy1000EN6thrust24THRUST_300001_SM_1000_NS6detail15normal_iteratorINS9_10device_ptrIfEEEENSB_INSC_IiEEEESE_PlNS0_13ScanTileStateIiLb1EEE9is_targetNS0_8NullTypeEiNS2_19streaming_context_tIlLb1EEELS5_0EEEvT0_T1_T2_T3_T4_T5_T6_T7_iT8_NS1_7vsmem_tEE19static_temp_storage;
	add.s32 	%r840, %r839, %r838;
	st.shared.f32 	[%r840], %f135;
$L__BB20_350:
	not.pred 	%p348, %p4;
	@%p348 bra 	$L__BB20_352;
	shl.b32 	%r841, %r249, 2;
	mov.u32 	%r842, _ZZN3cub18CUB_300001_SM_10006detail6select23DeviceSelectSweepKernelINS2_10policy_hubIfiiLb0ELNS0_10SelectImplE0EE10Policy1000EN6thrust24THRUST_300001_SM_1000_NS6detail15normal_iteratorINS9_10device_ptrIfEEEENSB_INSC_IiEEEESE_PlNS0_13ScanTileStateIiLb1EEE9is_targetNS0_8NullTypeEiNS2_19streaming_context_tIlLb1EEELS5_0EEEvT0_T1_T2_T3_T4_T5_T6_T7_iT8_NS1_7vsmem_tEE19static_temp_storage;
	add.s32 	%r843, %r842, %r841;
	st.shared.f32 	[%r843], %f136;
$L__BB20_352:
	not.pred 	%p349, %p5;
	@%p349 bra 	$L__BB20_354;
	shl.b32 	%r844, %r250, 2;
	mov.u32 	%r845, _ZZN3cub18CUB_300001_SM_10006detail6select23DeviceSelectSweepKernelINS2_10policy_hubIfiiLb0ELNS0_10SelectImplE0EE10Policy1000EN6thrust24THRUST_300001_SM_1000_NS6detail15normal_iteratorINS9_10device_ptrIfEEEENSB_INSC_IiEEEESE_PlNS0_13ScanTileStateIiLb1EEE9is_targetNS0_8NullTypeEiNS2_19streaming_context_tIlLb1EEELS5_0EEEvT0_T1_T2_T3_T4_T5_T6_T7_iT8_NS1_7vsmem_tEE19static_temp_storage;
	add.s32 	%r846, %r845, %r844;
	st.shared.f32 	[%r846], %f137;
$L__BB20_354:
	not.pred 	%p350, %p6;
	@%p350 bra 	$L__BB20_356;
	shl.b32 	%r847, %r251, 2;
	mov.u32 	%r848, _ZZN3cub18CUB_300001_SM_10006detail6select23DeviceSelectSweepKernelINS2_10policy_hubIfiiLb0ELNS0_10SelectImplE0EE10Policy1000EN6thrust24THRUST_300001_SM_1000_NS6detail15normal_iteratorINS9_10device_ptrIfEEEENSB_INSC_IiEEEESE_PlNS0_13ScanTileStateIiLb1EEE9is_targetNS0_8NullTypeEiNS2_19streaming_context_tIlLb1EEELS5_0EEEvT0_T1_T2_T3_T4_T5_T6_T7_iT8_NS1_7vsmem_tEE19static_temp_storage;
	add.s32 	%r849, %r848, %r847;
	st.shared.f32 	[%r849], %f138;
$L__BB20_356:
	not.pred 	%p351, %p7;
	@%p351 bra 	$L__BB20_358;
	shl.b32 	%r850, %r252, 2;
	mov.u32 	%r851, _ZZN3cub18CUB_300001_SM_10006detail6select23DeviceSelectSweepKernelINS2_10policy_hubIfiiLb0ELNS0_10SelectImplE0EE10Policy1000EN6thrust24THRUST_300001_SM_1000_NS6detail15normal_iteratorINS9_10device_ptrIfEEEENSB_INSC_IiEEEESE_PlNS0_13ScanTileStateIiLb1EEE9is_targetNS0_8NullTypeEiNS2_19streaming_context_tIlLb1EEELS5_0EEEvT0_T1_T2_T3_T4_T5_T6_T7_iT8_NS1_7vsmem_tEE19static_temp_storage;
	add.s32 	%r852, %r851, %r850;
	st.shared.f32 	[%r852], %f139;
$L__BB20_358:
	not.pred 	%p352, %p8;
	@%p352 bra 	$L__BB20_360;
	shl.b32 	%r853, %r253, 2;
	mov.u32 	%r854, _ZZN3cub18CUB_300001_SM_10006detail6select23DeviceSelectSweepKernelINS2_10policy_hubIfiiLb0ELNS0_10SelectImplE0EE10Policy1000EN6thrust24THRUST_300001_SM_1000_NS6detail15normal_iteratorINS9_10device_ptrIfEEEENSB_INSC_IiEEEESE_PlNS0_13ScanTileStateIiLb1EEE9is_targetNS0_8NullTypeEiNS2_19streaming_context_tIlLb1EEELS5_0EEEvT0_T1_T2_T3_T4_T5_T6_T7_iT8_NS1_7vsmem_tEE19static_temp_storage;
	add.s32 	%r855, %r854, %r853;
	st.shared.f32 	[%r855], %f140;
$L__BB20_360:
	not.pred 	%p353, %p9;
	@%p353 bra 	$L__BB20_362;
	shl.b32 	%r856, %r254, 2;
	mov.u32 	%r857, _ZZN3cub18CUB_300001_SM_10006detail6select23DeviceSelectSweepKernelINS2_10policy_hubIfiiLb0ELNS0_10SelectImplE0EE10Policy1000EN6thrust24THRUST_300001_SM_1000_NS6detail15normal_iteratorINS9_10device_ptrIfEEEENSB_INSC_IiEEEESE_PlNS0_13ScanTileStateIiLb1EEE9is_targetNS0_8NullTypeEiNS2_19streaming_context_tIlLb1EEELS5_0EEEvT0_T1_T2_T3_T4_T5_T6_T7_iT8_NS1_7vsmem_tEE19static_temp_storage;
	add.s32 	%r858, %r857, %r856;
	st.shared.f32 	[%r858], %f141;
$L__BB20_362:
	not.pred 	%p354, %p10;
	@%p354 bra 	$L__BB20_364;
	shl.b32 	%r859, %r255, 2;
	mov.u32 	%r860, _ZZN3cub18CUB_300001_SM_10006detail6select23DeviceSelectSweepKernelINS2_10policy_hubIfiiLb0ELNS0_10SelectImplE0EE10Policy1000EN6thrust24THRUST_300001_SM_1000_NS6detail15normal_iteratorINS9_10device_ptrIfEEEENSB_INSC_IiEEEESE_PlNS0_13ScanTileStateIiLb1EEE9is_targetNS0_8NullTypeEiNS2_19streaming_context_tIlLb1EEELS5_0EEEvT0_T1_T2_T3_T4_T5_T6_T7_iT8_NS1_7vsmem_tEE19static_temp_storage;
	add.s32 	%r861, %r860, %r859;
	st.shared.f32 	[%r861], %f142;
$L__BB20_364:
	not.pred 	%p355, %p11;
	@%p355 bra 	$L__BB20_366;
	shl.b32 	%r862, %r256, 2;
	mov.u32 	%r863, _ZZN3cub18CUB_300001_SM_10006detail6select23DeviceSelectSweepKernelINS2_10policy_hubIfiiLb0ELNS0_10SelectImplE0EE10Policy1000EN6thrust24THRUST_300001_SM_1000_NS6detail15normal_iteratorINS9_10device_ptrIfEEEENSB_INSC_IiEEEESE_PlNS0_13ScanTileStateIiLb1EEE9is_targetNS0_8NullTypeEiNS2_19streaming_context_tIlLb1EEELS5_0EEEvT0_T1_T2_T3_T4_T5_T6_T7_iT8_NS1_7vsmem_tEE19static_temp_storage;
	add.s32 	%r864, %r863, %r862;
	st.shared.f32 	[%r864], %f143;
$L__BB20_366:
	not.pred 	%p356, %p12;
	@%p356 bra 	$L__BB20_368;
	shl.b32 	%r865, %r257, 2;
	mov.u32 	%r866, _ZZN3cub18CUB_300001_SM_10006detail6select23DeviceSelectSweepKernelINS2_10policy_hubIfiiLb0ELNS0_10SelectImplE0EE10Policy1000EN6thrust24THRUST_300001_SM_1000_NS6detail15normal_iteratorINS9_10device_ptrIfEEEENSB_INSC_IiEEEESE_PlNS0_13ScanTileStateIiLb1EEE9is_targetNS0_8NullTypeEiNS2_19streaming_context_tIlLb1EEELS5_0EEEvT0_T1_T2_T3_T4_T5_T6_T7_iT8_NS1_7vsmem_tEE19static_temp_storage;
	add.s32 	%r867, %r866, %r865;
	st.shared.f32 	[%r867], %f144;
$L__BB20_368:
	not.pred 	%p357, %p13;
	@%p357 bra 	$L__BB20_370;
	shl.b32 	%r868, %r258, 2;
	mov.u32 	%r869, _ZZN3cub18CUB_300001_SM_10006detail6select23DeviceSelectSweepKernelINS2_10policy_hubIfiiLb0ELNS0_10SelectImplE0EE10Policy1000EN6thrust24THRUST_300001_SM_1000_NS6detail15normal_iteratorINS9_10device_ptrIfEEEENSB_INSC_IiEEEESE_PlNS0_13ScanTileStateIiLb1EEE9is_targetNS0_8NullTypeEiNS2_19streaming_context_tIlLb1EEELS5_0EEEvT0_T1_T2_T3_T4_T5_T6_T7_iT8_NS1_7vsmem_tEE19static_temp_storage;
	add.s32 	%r870, %r869, %r868;
	st.shared.f32 	[%r870], %f145;
$L__BB20_370:
	not.pred 	%p358, %p14;
	@%p358 bra 	$L__BB20_372;
	shl.b32 	%r871, %r259, 2;
	mov.u32 	%r872, _ZZN3cub18CUB_300001_SM_10006detail6select23DeviceSelectSweepKernelINS2_10policy_hubIfiiLb0ELNS0_10SelectImplE0EE10Policy1000EN6thrust24THRUST_300001_SM_1000_NS6detail15normal_iteratorINS9_10device_ptrIfEEEENSB_INSC_IiEEEESE_PlNS0_13ScanTileStateIiLb1EEE9is_targetNS0_8NullTypeEiNS2_19streaming_context_tIlLb1EEELS5_0EEEvT0_T1_T2_T3_T4_T5_T6_T7_iT8_NS1_7vsmem_tEE19static_temp_storage;
	add.s32 	%r873, %r872, %r871;
	st.shared.f32 	[%r873], %f146;
$L__BB20_372:
	bar.sync 	0;
	setp.ge.u32 	%p359, %r1450, %r1488;
	@%p359 bra 	$L__BB20_565;
	ld.param.u8 	%rs6, [%rd102];
	ld.param.u64 	%rd404, [%rd102+24];
	cvta.to.global.u64 	%rd104, %rd404;
	add.s32 	%r874, %r231, %r232;
	add.s32 	%r875, %r874, %r233;
	add.s32 	%r876, %r875, %r234;
	add.s32 	%r877, %r876, %r235;
	add.s32 	%r878, %r877, %r236;
	add.s32 	%r879, %r878, %r237;
	add.s32 	%r880, %r879, %r238;
	add.s32 	%r881, %r880, %r239;
	add.s32 	%r882, %r881, %r240;
	add.s32 	%r883, %r882, %r241;
	add.s32 	%r884, %r883, %r242;
	add.s32 	%r885, %r884, %r243;
	add.s32 	%r886, %r885, %r244;
	add.s32 	%r887, %r886, %r245;
	add.s32 	%r888, %r887, %r230;
	add.s32 	%r889, %r888, %r416;
	sub.s32 	%r890, %r889, %r1450;
	add.s32 	%r261, %r890, -7169;
	and.b32  	%r891, %r261, 1536;
	setp.eq.s32 	%p360, %r891, 1536;
	@%p360 bra 	$L__BB20_378;
	cvt.u64.u32 	%rd699, %r1450;
	shl.b32 	%r892, %r1450, 2;
	mov.u32 	%r893, _ZZN3cub18CUB_300001_SM_10006detail6select23DeviceSelectSweepKernelINS2_10policy_hubIfiiLb0ELNS0_10SelectImplE0EE10Policy1000EN6thrust24THRUST_300001_SM_1000_NS6detail15normal_iteratorINS9_10device_ptrIfEEEENSB_INSC_IiEEEESE_PlNS0_13ScanTileStateIiLb1EEE9is_targetNS0_8NullTypeEiNS2_19streaming_context_tIlLb1EEELS5_0EEEvT0_T1_T2_T3_T4_T5_T6_T7_iT8_NS1_7vsmem_tEE19static_temp_storage;
	add.s32 	%r1449, %r893, %r892;
	shr.u32 	%r894, %r261, 9;
	add.s32 	%r895, %r894, 1;
	and.b32  	%r896, %r895, 3;
	neg.s32 	%r1448, %r896;
$L__BB20_375:
	.pragma "nounroll";
	setp.ne.s16 	%p361, %rs6, 0;
	mov.b64 	%rd700, 0;
	@%p361 bra 	$L__BB20_377;
	ld.global.u64 	%rd700, [%rd104];
$L__BB20_377:
	add.s64 	%rd406, %rd700, %rd699;
	shl.b64 	%rd407, %rd406, 2;
	add.s64 	%rd408, %rd4, %rd407;
	ld.shared.f32 	%f118, [%r1449];
	st.global.f32 	[%rd408], %f118;
	add.s64 	%rd699, %rd699, 512;
	cvt.u32.u64 	%r1450, %rd699;
	add.s32 	%r1449, %r1449, 2048;
	add.s32 	%r1448, %r1448, 1;
	setp.ne.s32 	%p362, %r1448, 0;
	@%p362 bra 	$L__BB20_375;
$L__BB20_378:
	setp.lt.u32 	%p363, %r261, 1536;
	@%p363 bra 	$L__BB20_565;
	mul.wide.u32 	%rd410, %r1450, 4;
	add.s64 	%rd110, %rd4, %rd410;
	shl.b32 	%r897, %r1450, 2;
	mov.u32 	%r898, _ZZN3cub18CUB_300001_SM_10006detail6select23DeviceSelectSweepKernelINS2_10policy_hubIfiiLb0ELNS0_10SelectImplE0EE10Policy1000EN6thrust24THRUST_300001_SM_1000_NS6detail15normal_iteratorINS9_10device_ptrIfEEEENSB_INSC_IiEEEESE_PlNS0_13ScanTileStateIiLb1EEE9is_targetNS0_8NullTypeEiNS2_19streaming_context_tIlLb1EEELS5_0EEEvT0_T1_T2_T3_T4_T5_T6_T7_iT8_NS1_7vsmem_tEE19static_temp_storage;
	add.s32 	%r899, %r897, %r898;
	add.s32 	%r1451, %r899, 4096;
	mov.b64 	%rd701, 0;
$L__BB20_380:
	setp.ne.s16 	%p364, %rs6, 0;
	mov.b64 	%rd702, 0;
	@%p364 bra 	$L__BB20_382;
	ld.global.u64 	%rd702, [%rd104];
$L__BB20_382:
	setp.ne.s16 	%p365, %rs6, 0;
	shl.b64 	%rd413, %rd702, 2;
	add.s64 	%rd414, %rd701, %rd413;
	add.s64 	%rd415, %rd110, %rd414;
	ld.shared.f32 	%f119, [%r1451+-4096];
	st.global.f32 	[%rd415], %f119;
	mov.b64 	%rd703, 0;
	@%p365 bra 	$L__BB20_384;
	ld.global.u64 	%rd703, [%rd104];
$L__BB20_384:
	setp.ne.s16 	%p366, %rs6, 0;
	shl.b64 	%rd417, %rd703, 2;
	add.s64 	%rd418, %rd701, %rd417;
	add.s64 	%rd419, %rd110, %rd418;
	ld.shared.f32 	%f120, [%r1451+-2048];
	st.global.f32 	[%rd419+2048], %f120;
	mov.b64 	%rd704, 0;
	@%p366 bra 	$L__BB20_386;
	ld.global.u64 	%rd704, [%rd104];
$L__BB20_386:
	setp.ne.s16 	%p367, %rs6, 0;
	shl.b64 	%rd421, %rd704, 2;
	add.s64 	%rd422, %rd701, %rd421;
	add.s64 	%rd423, %rd110, %rd422;
	ld.shared.f32 	%f121, [%r1451];
	st.global.f32 	[%rd423+4096], %f121;
	mov.b64 	%rd705, 0;
	@%p367 bra 	$L__BB20_388;
	ld.global.u64 	%rd705, [%rd104];
$L__BB20_388:
	shl.b64 	%rd424, %rd705, 2;
	add.s64 	%rd425, %rd701, %rd424;
	add.s64 	%rd426, %rd110, %rd425;
	ld.shared.f32 	%f122, [%r1451+2048];
	st.global.f32 	[%rd426+6144], %f122;
	add.s32 	%r1450, %r1450, 2048;
	add.s64 	%rd701, %rd701, 8192;
	add.s32 	%r1451, %r1451, 8192;
	setp.lt.s32 	%p368, %r1450, %r1488;
	@%p368 bra 	$L__BB20_380;
	bra.uni 	$L__BB20_565;
$L__BB20_389:
	ld.param.u8 	%rs9, [%rd1];
	setp.eq.s16 	%p31, %rs9, 0;
	ld.param.u64 	%rd209, [%rd1+16];
	selp.b64 	%rd210, %rd209, 0, %p31;
	cvt.s64.s32 	%rd149, %r3;
	add.s64 	%rd211, %rd210, %rd149;
	mov.u32 	%r1484, %tid.x;
	mul.lo.s32 	%r422, %r1484, 14;
	setp.ge.s32 	%p32, %r422, %r170;
	cvt.u64.u32 	%rd150, %r422;
	add.s64 	%rd212, %rd211, %rd150;
	shl.b64 	%rd213, %rd212, 2;
	add.s64 	%rd151, %rd3, %rd213;
	@%p32 bra 	$L__BB20_391;
	ld.global.f32 	%f147, [%rd151];
$L__BB20_391:
	cvt.u32.u64 	%r423, %rd150;
	add.s32 	%r276, %r423, 1;
	setp.ge.s32 	%p33, %r276, %r170;
	@%p33 bra 	$L__BB20_393;
	ld.global.f32 	%f148, [%rd151+4];
$L__BB20_393:
	add.s32 	%r277, %r423, 2;
	setp.ge.s32 	%p34, %r277, %r170;
	@%p34 bra 	$L__BB20_395;
	ld.global.f32 	%f149, [%rd151+8];
$L__BB20_395:
	add.s32 	%r278, %r423, 3;
	setp.ge.s32 	%p35, %r278, %r170;
	@%p35 bra 	$L__BB20_397;
	ld.global.f32 	%f150, [%rd151+12];
$L__BB20_397:
	add.s32 	%r279, %r423, 4;
	setp.ge.s32 	%p36, %r279, %r170;
	@%p36 bra 	$L__BB20_399;
	ld.global.f32 	%f151, [%rd151+16];
$L__BB20_399:
	add.s32 	%r280, %r423, 5;
	setp.ge.s32 	%p37, %r280, %r170;
	@%p37 bra 	$L__BB20_401;
	ld.global.f32 	%f152, [%rd151+20];
$L__BB20_401:
	add.s32 	%r281, %r423, 6;
	setp.ge.s32 	%p38, %r281, %r170;
	@%p38 bra 	$L__BB20_403;
	ld.global.f32 	%f153, [%rd151+24];
$L__BB20_403:
	add.s32 	%r282, %r423, 7;
	setp.ge.s32 	%p39, %r282, %r170;
	@%p39 bra 	$L__BB20_405;
	ld.global.f32 	%f154, [%rd151+28];
$L__BB20_405:
	add.s32 	%r283, %r423, 8;
	setp.ge.s32 	%p40, %r283, %r170;
	@%p40 bra 	$L__BB20_407;
	ld.global.f32 	%f155, [%rd151+32];
$L__BB20_407:
	add.s32 	%r284, %r423, 9;
	setp.ge.s32 	%p41, %r284, %r170;
	@%p41 bra 	$L__BB20_409;
	ld.global.f32 	%f156, [%rd151+36];
$L__BB20_409:
	add.s32 	%r285, %r423, 10;
	setp.ge.s32 	%p42, %r285, %r170;
	@%p42 bra 	$L__BB20_411;
	ld.global.f32 	%f157, [%rd151+40];
$L__BB20_411:
	add.s32 	%r286, %r423, 11;
	setp.ge.s32 	%p43, %r286, %r170;
	@%p43 bra 	$L__BB20_413;
	ld.global.f32 	%f158, [%rd151+44];
$L__BB20_413:
	add.s32 	%r287, %r423, 12;
	setp.ge.s32 	%p44, %r287, %r170;
	@%p44 bra 	$L__BB20_415;
	ld.global.f32 	%f159, [%rd151+48];
$L__BB20_415:
	add.s32 	%r288, %r423, 13;
	setp.ge.s32 	%p45, %r288, %r170;
	@%p45 bra 	$L__BB20_417;
	ld.global.f32 	%f160, [%rd151+52];
$L__BB20_417:
	setp.ge.s32 	%p46, %r423, %r170;
	bar.sync 	0;
	setp.eq.s16 	%p47, %rs9, 0;
	selp.b64 	%rd215, %rd209, 0, %p47;
	add.s64 	%rd216, %rd215, %rd149;
	add.s64 	%rd217, %rd216, %rd150;
	shl.b64 	%rd218, %rd217, 2;
	add.s64 	%rd152, %rd5, %rd218;
	@%p46 bra 	$L__BB20_419;
	ld.global.u32 	%r1453, [%rd152];
$L__BB20_419:
	setp.ge.s32 	%p48, %r276, %r170;
	@%p48 bra 	$L__BB20_421;
	ld.global.u32 	%r1454, [%rd152+4];
$L__BB20_421:
	setp.ge.s32 	%p49, %r277, %r170;
	@%p49 bra 	$L__BB20_423;
	ld.global.u32 	%r1455, [%rd152+8];
$L__BB20_423:
	setp.ge.s32 	%p50, %r278, %r170;
	@%p50 bra 	$L__BB20_425;
	ld.global.u32 	%r1456, [%rd152+12];
$L__BB20_425:
	setp.ge.s32 	%p51, %r279, %r170;
	@%p51 bra 	$L__BB20_427;
	ld.global.u32 	%r1457, [%rd152+16];
$L__BB20_427:
	setp.ge.s32 	%p52, %r280, %r170;
	@%p52 bra 	$L__BB20_429;
	ld.global.u32 	%r1458, [%rd152+20];
$L__BB20_429:
	setp.ge.s32 	%p53, %r281, %r170;
	@%p53 bra 	$L__BB20_431;
	ld.global.u32 	%r1459, [%rd152+24];
$L__BB20_431:
	setp.ge.s32 	%p54, %r282, %r170;
	@%p54 bra 	$L__BB20_433;
	ld.global.u32 	%r1460, [%rd152+28];
$L__BB20_433:
	setp.ge.s32 	%p55, %r283, %r170;
	@%p55 bra 	$L__BB20_435;
	ld.global.u32 	%r1461, [%rd152+32];
$L__BB20_435:
	setp.ge.s32 	%p56, %r284, %r170;
	@%p56 bra 	$L__BB20_437;
	ld.global.u32 	%r1462, [%rd152+36];
$L__BB20_437:
	setp.ge.s32 	%p57, %r285, %r170;
	@%p57 bra 	$L__BB20_439;
	ld.global.u32 	%r1463, [%rd152+40];
$L__BB20_439:
	setp.ge.s32 	%p58, %r286, %r170;
	@%p58 bra 	$L__BB20_441;
	ld.global.u32 	%r1464, [%rd152+44];
$L__BB20_441:
	setp.ge.s32 	%p59, %r287, %r170;
	@%p59 bra 	$L__BB20_443;
	ld.global.u32 	%r1465, [%rd152+48];
$L__BB20_443:
	setp.ge.s32 	%p60, %r288, %r170;
	@%p60 bra 	$L__BB20_445;
	ld.global.u32 	%r1466, [%rd152+52];
$L__BB20_445:
	cvt.u32.u64 	%r482, %rd150;
	setp.ge.s32 	%p61, %r288, %r170;
	setp.ge.s32 	%p62, %r287, %r170;
	setp.ge.s32 	%p63, %r286, %r170;
	setp.ge.s32 	%p64, %r285, %r170;
	setp.ge.s32 	%p65, %r284, %r170;
	setp.ge.s32 	%p66, %r283, %r170;
	setp.ge.s32 	%p67, %r282, %r170;
	setp.ge.s32 	%p68, %r281, %r170;
	setp.ge.s32 	%p69, %r280, %r170;
	setp.ge.s32 	%p70, %r279, %r170;
	setp.ge.s32 	%p71, %r278, %r170;
	setp.ge.s32 	%p72, %r277, %r170;
	setp.ge.s32 	%p73, %r276, %r170;
	setp.ge.s32 	%p74, %r482, %r170;
	setp.eq.s32 	%p75, %r1453, %r1;
	or.pred  	%p15, %p74, %p75;
	selp.u32 	%r317, 1, 0, %p15;
	setp.eq.s32 	%p76, %r1454, %r1;
	or.pred  	%p16, %p73, %p76;
	selp.u32 	%r483, 1, 0, %p16;
	setp.eq.s32 	%p77, %r1455, %r1;
	or.pred  	%p17, %p72, %p77;
	selp.u32 	%r484, 1, 0, %p17;
	setp.eq.s32 	%p78, %r1456, %r1;
	or.pred  	%p18, %p71, %p78;
	selp.u32 	%r485, 1, 0, %p18;
	setp.eq.s32 	%p79, %r1457, %r1;
	or.pred  	%p19, %p70, %p79;
	selp.u32 	%r486, 1, 0, %p19;
	setp.eq.s32 	%p80, %r1458, %r1;
	or.pred  	%p20, %p69, %p80;
	selp.u32 	%r487, 1, 0, %p20;
	setp.eq.s32 	%p81, %r1459, %r1;
	or.pred  	%p21, %p68, %p81;
	selp.u32 	%r488, 1, 0, %p21;
	setp.eq.s32 	%p82, %r1460, %r1;
	or.pred  	%p22, %p67, %p82;
	selp.u32 	%r489, 1, 0, %p22;
	setp.eq.s32 	%p83, %r1461, %r1;
	or.pred  	%p23, %p66, %p83;
	selp.u32 	%r490, 1, 0, %p23;
	setp.eq.s32 	%p84, %r1462, %r1;
	or.pred  	%p24, %p65, %p84;
	selp.u32 	%r491, 1, 0, %p24;
	setp.eq.s32 	%p85, %r1463, %r1;
	or.pred  	%p25, %p64, %p85;
	selp.u32 	%r492, 1, 0, %p25;
	setp.eq.s32 	%p86, %r1464, %r1;
	or.pred  	%p26, %p63, %p86;
	selp.u32 	%r493, 1, 0, %p26;
	setp.eq.s32 	%p87, %r1465, %r1;
	or.pred  	%p27, %p62, %p87;
	selp.u32 	%r494, 1, 0, %p27;
	setp.eq.s32 	%p88, %r1466, %r1;
	or.pred  	%p28, %p61, %p88;
	selp.u32 	%r495, 1, 0, %p28;
	bar.sync 	0;
	add.s32 	%r318, %r483, %r317;
	add.s32 	%r319, %r318, %r484;
	add.s32 	%r320, %r319, %r485;
	add.s32 	%r321, %r320, %r486;
	add.s32 	%r322, %r321, %r487;
	add.s32 	%r323, %r322, %r488;
	add.s32 	%r324, %r323, %r489;
	add.s32 	%r325, %r324, %r490;
	add.s32 	%r326, %r325, %r491;
	add.s32 	%r327, %r326, %r492;
	add.s32 	%r328, %r327, %r493;
	add.s32 	%r329, %r328, %r494;
	add.s32 	%r456, %r329, %r495;
	shr.u32 	%r331, %r1484, 5;
	// begin inline asm
	mov.u32 %r451, %laneid;
	// end inline asm
	mov.b32 	%r454, 1;
	mov.b32 	%r479, 0;
	mov.b32 	%r481, -1;
	// begin inline asm
	{  .reg .s32 r0;  .reg .pred p;  shfl.sync.up.b32 r0|p, %r456, %r454, %r479, %r481;  @p add.s32 r0, r0, %r456;  mov.s32 %r452, r0;}
	// end inline asm
	mov.b32 	%r460, 2;
	// begin inline asm
	{  .reg .s32 r0;  .reg .pred p;  shfl.sync.up.b32 r0|p, %r452, %r460, %r479, %r481;  @p add.s32 r0, r0, %r452;  mov.s32 %r458, r0;}
	// end inline asm
	mov.b32 	%r466, 4;
	// begin inline asm
	{  .reg .s32 r0;  .reg .pred p;  shfl.sync.up.b32 r0|p, %r458, %r466, %r479, %r481;  @p add.s32 r0, r0, %r458;  mov.s32 %r464, r0;}
	// end inline asm
	mov.b32 	%r472, 8;
	// begin inline asm
	{  .reg .s32 r0;  .reg .pred p;  shfl.sync.up.b32 r0|p, %r464, %r472, %r479, %r481;  @p add.s32 r0, r0, %r464;  mov.s32 %r470, r0;}
	// end inline asm
	mov.b32 	%r478, 16;
	// begin inline asm
	{  .reg .s32 r0;  .reg .pred p;  shfl.sync.up.b32 r0|p, %r470, %r478, %r479, %r481;  @p add.s32 r0, r0, %r470;  mov.s32 %r476, r0;}
	// end inline asm
	setp.ne.s32 	%p89, %r451, 31;
	@%p89 bra 	$L__BB20_447;
	shl.b32 	%r496, %r331, 2;
	mov.u32 	%r497, _ZZN3cub18CUB_300001_SM_10006detail6select23DeviceSelectSweepKernelINS2_10policy_hubIfiiLb0ELNS0_10SelectImplE0EE10Policy1000EN6thrust24THRUST_300001_SM_1000_NS6detail15normal_iteratorINS9_10device_ptrIfEEEENSB_INSC_IiEEEESE_PlNS0_13ScanTileStateIiLb1EEE9is_targetNS0_8NullTypeEiNS2_19streaming_context_tIlLb1EEELS5_0EEEvT0_T1_T2_T3_T4_T5_T6_T7_iT8_NS1_7vsmem_tEE19static_temp_storage;
	add.s32 	%r498, %r497, %r496;
	st.shared.u32 	[%r498], %r476;
$L__BB20_447:
	sub.s32 	%r499, %r476, %r456;
	bar.sync 	0;
	ld.shared.v4.u32 	{%r500, %r501, %r502, %r503}, [_ZZN3cub18CUB_300001_SM_10006detail6select23DeviceSelectSweepKernelINS2_10policy_hubIfiiLb0ELNS0_10SelectImplE0EE10Policy1000EN6thrust24THRUST_300001_SM_1000_NS6detail15normal_iteratorINS9_10device_ptrIfEEEENSB_INSC_IiEEEESE_PlNS0_13ScanTileStateIiLb1EEE9is_targetNS0_8NullTypeEiNS2_19streaming_context_tIlLb1EEELS5_0EEEvT0_T1_T2_T3_T4_T5_T6_T7_iT8_NS1_7vsmem_tEE19static_temp_storage];
	add.s32 	%r504, %r501, %r500;
	setp.eq.s32 	%p90, %r331, 2;
	selp.b32 	%r505, %r504, %r500, %p90;
	add.s32 	%r506, %r504, %r502;
	setp.eq.s32 	%p91, %r331, 3;
	selp.b32 	%r507, %r506, %r505, %p91;
	add.s32 	%r508, %r506, %r503;
	setp.eq.s32 	%p92, %r331, 4;
	selp.b32 	%r509, %r508, %r507, %p92;
	ld.shared.v4.u32 	{%r510, %r511, %r512, %r513}, [_ZZN3cub18CUB_300001_SM_10006detail6select23DeviceSelectSweepKernelINS2_10policy_hubIfiiLb0ELNS0_10SelectImplE0EE10Policy1000EN6thrust24THRUST_300001_SM_1000_NS6detail15normal_iteratorINS9_10device_ptrIfEEEENSB_INSC_IiEEEESE_PlNS0_13ScanTileStateIiLb1EEE9is_targetNS0_8NullTypeEiNS2_19streaming_context_tIlLb1EEELS5_0EEEvT0_T1_T2_T3_T4_T5_T6_T7_iT8_NS1_7vsmem_tEE19static_temp_storage+16];
	add.s32 	%r514, %r508, %r510;
	setp.eq.s32 	%p93, %r331, 5;
	selp.b32 	%r515, %r514, %r509, %p93;
	add.s32 	%r516, %r514, %r511;
	setp.eq.s32 	%p94, %r331, 6;
	selp.b32 	%r517, %r516, %r515, %p94;
	add.s32 	%r518, %r516, %r512;
	setp.eq.s32 	%p95, %r331, 7;
	selp.b32 	%r519, %r518, %r517, %p95;
	add.s32 	%r520, %r518, %r513;
	setp.eq.s32 	%p96, %r331, 8;
	selp.b32 	%r521, %r520, %r519, %p96;
	ld.shared.v4.u32 	{%r522, %r523, %r524, %r525}, [_ZZN3cub18CUB_300001_SM_10006detail6select23DeviceSelectSweepKernelINS2_10policy_hubIfiiLb0ELNS0_10SelectImplE0EE10Policy1000EN6thrust24THRUST_300001_SM_1000_NS6detail15normal_iteratorINS9_10device_ptrIfEEEENSB_INSC_IiEEEESE_PlNS0_13ScanTileStateIiLb1EEE9is_targetNS0_8NullTypeEiNS2_19streaming_context_tIlLb1EEELS5_0EEEvT0_T1_T2_T3_T4_T5_T6_T7_iT8_NS1_7vsmem_tEE19static_temp_storage+32];
	add.s32 	%r526, %r520, %r522;
	setp.eq.s32 	%p97, %r331, 9;
	selp.b32 	%r527, %r526, %r521, %p97;
	add.s32 	%r528, %r526, %r523;
	setp.eq.s32 	%p98, %r331, 10;
	selp.b32 	%r529, %r528, %r527, %p98;
	add.s32 	%r530, %r528, %r524;
	setp.eq.s32 	%p99, %r331, 11;
	selp.b32 	%r531, %r530, %r529, %p99;
	add.s32 	%r532, %r530, %r525;
	setp.eq.s32 	%p100, %r331, 12;
	selp.b32 	%r533, %r532, %r531, %p100;
	ld.shared.v4.u32 	{%r534, %r535, %r536, %r537}, [_ZZN3cub18CUB_300001_SM_10006detail6select23DeviceSelectSweepKernelINS2_10policy_hubIfiiLb0ELNS0_10SelectImplE0EE10Policy1000EN6thrust24THRUST_300001_SM_1000_NS6detail15normal_iteratorINS9_10device_ptrIfEEEENSB_INSC_IiEEEESE_PlNS0_13ScanTileStateIiLb1EEE9is_targetNS0_8NullTypeEiNS2_19streaming_context_tIlLb1EEELS5_0EEEvT0_T1_T2_T3_T4_T5_T6_T7_iT8_NS1_7vsmem_tEE19static_temp_storage+48];
	add.s32 	%r538, %r532, %r534;
	setp.eq.s32 	%p101, %r331, 13;
	selp.b32 	%r539, %r538, %r533, %p101;
	add.s32 	%r540, %r538, %r535;
	setp.eq.s32 	%p102, %r331, 14;
	selp.b32 	%r541, %r540, %r539, %p102;
	add.s32 	%r542, %r540, %r536;
	setp.eq.s32 	%p103, %r331, 15;
	selp.b32 	%r543, %r542, %r541, %p103;
	add.s32 	%r334, %r542, %r537;
	setp.gt.u32 	%p104, %r1484, 31;
	setp.lt.u32 	%p105, %r1484, 32;
	setp.eq.s32 	%p106, %r451, 0;
	selp.b32 	%r544, 0, %r499, %p106;
	add.s32 	%r1480, %r543, %r544;
	selp.b32 	%r336, %r499, %r1480, %p105;
	@%p104 bra 	$L__BB20_463;
	setp.ne.s32 	%p107, %r1484, 0;
	mul.wide.s32 	%rd219, %r1413, 8;
	add.s64 	%rd153, %rd2, %rd219;
	@%p107 bra 	$L__BB20_450;
	st.shared.u32 	[_ZZN3cub18CUB_300001_SM_10006detail6select23DeviceSelectSweepKernelINS2_10policy_hubIfiiLb0ELNS0_10SelectImplE0EE10Policy1000EN6thrust24THRUST_300001_SM_1000_NS6detail15normal_iteratorINS9_10device_ptrIfEEEENSB_INSC_IiEEEESE_PlNS0_13ScanTileStateIiLb1EEE9is_targetNS0_8NullTypeEiNS2_19streaming_context_tIlLb1EEELS5_0EEEvT0_T1_T2_T3_T4_T5_T6_T7_iT8_NS1_7vsmem_tEE19static_temp_storage+108], %r334;
	add.s64 	%rd220, %rd153, 256;
	mov.b32 	%r545, 100;
	// begin inline asm
	st.relaxed.gpu.v2.u32 [%rd220], {%r545, %r334};
	// end inline asm
$L__BB20_450:
	not.b32 	%r551, %r1484;
	add.s32 	%r1475, %r1413, %r551;
	mov.b32 	%r547, 675;
	// begin inline asm
	nanosleep.u32 %r547;
	// end inline asm
	mul.wide.s32 	%rd222, %r1475, 8;
	add.s64 	%rd223, %rd2, %rd222;
	add.s64 	%rd221, %rd223, 256;
	// begin inline asm
	ld.relaxed.gpu.v2.u32 {%r1477, %r1469}, [%rd221];
	// end inline asm
	mov.b32 	%r1470, 422;
$L__BB20_451:
	setp.eq.s32 	%p108, %r1477, 99;
	mov.b32 	%r552, -1;
	vote.sync.any.pred 	%p109, %p108, %r552;
	not.pred 	%p110, %p109;
	@%p110 bra 	$L__BB20_453;
	mul.lo.s32 	%r720, %r1413, 16807;
	and.b32  	%r1413, %r720, 2147483647;
	add.s32 	%r721, %r1470, 1;
	rem.u32 	%r717, %r1413, %r721;
	// begin inline asm
	nanosleep.u32 %r717;
	// end inline asm
	shr.u32 	%r1470, %r1470, 1;
	// begin inline asm
	ld.relaxed.gpu.v2.u32 {%r1477, %r1469}, [%rd221];
	// end inline asm
	bra.uni 	$L__BB20_451;
$L__BB20_453:
	setp.eq.s32 	%p111, %r1477, 101;
	mov.b32 	%r579, -1;
	vote.sync.ballot.b32 	%r581, %p111, %r579;
	// begin inline asm
	mov.u32 %r554, %lanemask_ge;
	// end inline asm
	and.b32  	%r582, %r581, %r554;
	or.b32  	%r583, %r582, -2147483648;
	add.s32 	%r584, %r583, -1;
	not.b32 	%r585, %r583;
	and.b32  	%r586, %r585, %r584;
	popc.b32 	%r558, %r586;
	mov.b32 	%r557, 1;
	// begin inline asm
	shfl.sync.down.b32 %r555, %r1469, %r557, %r558, %r579;
	// end inline asm
	setp.lt.s32 	%p113, %r451, %r558;
	selp.b32 	%r587, %r555, 0, %p113;
	add.s32 	%r561, %r587, %r1469;
	mov.b32 	%r562, 2;
	// begin inline asm
	shfl.sync.down.b32 %r560, %r561, %r562, %r558, %r579;
	// end inline asm
	add.s32 	%r351, %r451, 2;
	setp.gt.s32 	%p114, %r351, %r558;
	selp.b32 	%r588, 0, %r560, %p114;
	add.s32 	%r566, %r561, %r588;
	mov.b32 	%r567, 4;
	// begin inline asm
	shfl.sync.down.b32 %r565, %r566, %r567, %r558, %r579;
	// end inline asm
	add.s32 	%r352, %r451, 4;
	setp.gt.s32 	%p115, %r352, %r558;
	selp.b32 	%r589, 0, %r565, %p115;
	add.s32 	%r571, %r566, %r589;
	mov.b32 	%r572, 8;
	// begin inline asm
	shfl.sync.down.b32 %r570, %r571, %r572, %r558, %r579;
	// end inline asm
	add.s32 	%r353, %r451, 8;
	setp.gt.s32 	%p116, %r353, %r558;
	selp.b32 	%r590, 0, %r570, %p116;
	add.s32 	%r576, %r571, %r590;
	mov.b32 	%r577, 16;
	// begin inline asm
	shfl.sync.down.b32 %r575, %r576, %r577, %r558, %r579;
	// end inline asm
	add.s32 	%r354, %r451, 16;
	setp.gt.s32 	%p117, %r354, %r558;
	selp.b32 	%r591, 0, %r575, %p117;
	add.s32 	%r1473, %r576, %r591;
	add.s64 	%rd155, %rd2, 256;
	mov.b32 	%r1471, 422;
$L__BB20_454:
	setp.ne.s32 	%p118, %r1477, 101;
	mov.b32 	%r592, -1;
	vote.sync.all.pred 	%p119, %p118, %r592;
	not.pred 	%p120, %p119;
	@%p120 bra 	$L__BB20_459;
	shr.u32 	%r1471, %r1471, 1;
	mul.wide.s32 	%rd319, %r1475, 8;
	add.s64 	%rd320, %rd155, %rd319;
	add.s64 	%rd318, %rd320, -256;
	// begin inline asm
	ld.relaxed.gpu.v2.u32 {%r1477, %r1478}, [%rd318];
	// end inline asm
	mov.u32 	%r1479, %r1471;
$L__BB20_456:
	setp.eq.s32 	%p204, %r1477, 99;
	mov.b32 	%r673, -1;
	vote.sync.any.pred 	%p205, %p204, %r673;
	not.pred 	%p206, %p205;
	@%p206 bra 	$L__BB20_458;
	mul.lo.s32 	%r715, %r1413, 16807;
	and.b32  	%r1413, %r715, 2147483647;
	add.s32 	%r716, %r1479, 1;
	rem.u32 	%r712, %r1413, %r716;
	// begin inline asm
	nanosleep.u32 %r712;
	// end inline asm
	shr.u32 	%r1479, %r1479, 1;
	// begin inline asm
	ld.relaxed.gpu.v2.u32 {%r1477, %r1478}, [%rd318];
	// end inline asm
	bra.uni 	$L__BB20_456;
$L__BB20_458:
	setp.eq.s32 	%p207, %r1477, 101;
	mov.b32 	%r699, -1;
	vote.sync.ballot.b32 	%r700, %p207, %r699;
	and.b32  	%r701, %r700, %r554;
	or.b32  	%r702, %r701, -2147483648;
	add.s32 	%r703, %r702, -1;
	not.b32 	%r704, %r702;
	and.b32  	%r705, %r704, %r703;
	popc.b32 	%r678, %r705;
	mov.b32 	%r677, 1;
	// begin inline asm
	shfl.sync.down.b32 %r675, %r1478, %r677, %r678, %r699;
	// end inline asm
	setp.lt.s32 	%p209, %r451, %r678;
	selp.b32 	%r706, %r675, 0, %p209;
	add.s32 	%r681, %r706, %r1478;
	mov.b32 	%r682, 2;
	// begin inline asm
	shfl.sync.down.b32 %r680, %r681, %r682, %r678, %r699;
	// end inline asm
	setp.gt.s32 	%p210, %r351, %r678;
	selp.b32 	%r707, 0, %r680, %p210;
	add.s32 	%r686, %r681, %r707;
	mov.b32 	%r687, 4;
	// begin inline asm
	shfl.sync.down.b32 %r685, %r686, %r687, %r678, %r699;
	// end inline asm
	setp.gt.s32 	%p211, %r352, %r678;
	selp.b32 	%r708, 0, %r685, %p211;
	add.s32 	%r691, %r686, %r708;
	mov.b32 	%r692, 8;
	// begin inline asm
	shfl.sync.down.b32 %r690, %r691, %r692, %r678, %r699;
	// end inline asm
	setp.gt.s32 	%p212, %r353, %r678;
	selp.b32 	%r709, 0, %r690, %p212;
	add.s32 	%r696, %r691, %r709;
	mov.b32 	%r697, 16;
	// begin inline asm
	shfl.sync.down.b32 %r695, %r696, %r697, %r678, %r699;
	// end inline asm
	setp.gt.s32 	%p213, %r354, %r678;
	selp.b32 	%r710, 0, %r695, %p213;
	add.s32 	%r711, %r710, %r1473;
	add.s32 	%r1473, %r711, %r696;
	add.s32 	%r1475, %r1475, -32;
	bra.uni 	$L__BB20_454;
$L__BB20_459:
	setp.ne.s32 	%p121, %r1484, 0;
	@%p121 bra 	$L__BB20_461;
	add.s32 	%r595, %r1473, %r334;
	add.s64 	%rd224, %rd153, 256;
	mov.b32 	%r594, 101;
	// begin inline asm
	st.relaxed.gpu.v2.u32 [%rd224], {%r594, %r595};
	// end inline asm
	st.shared.u32 	[_ZZN3cub18CUB_300001_SM_10006detail6select23DeviceSelectSweepKernelINS2_10policy_hubIfiiLb0ELNS0_10SelectImplE0EE10Policy1000EN6thrust24THRUST_300001_SM_1000_NS6detail15normal_iteratorINS9_10device_ptrIfEEEENSB_INSC_IiEEEESE_PlNS0_13ScanTileStateIiLb1EEE9is_targetNS0_8NullTypeEiNS2_19streaming_context_tIlLb1EEELS5_0EEEvT0_T1_T2_T3_T4_T5_T6_T7_iT8_NS1_7vsmem_tEE19static_temp_storage+100], %r1473;
	st.shared.u32 	[_ZZN3cub18CUB_300001_SM_10006detail6select23DeviceSelectSweepKernelINS2_10policy_hubIfiiLb0ELNS0_10SelectImplE0EE10Policy1000EN6thrust24THRUST_300001_SM_1000_NS6detail15normal_iteratorINS9_10device_ptrIfEEEENSB_INSC_IiEEEESE_PlNS0_13ScanTileStateIiLb1EEE9is_targetNS0_8NullTypeEiNS2_19streaming_context_tIlLb1EEELS5_0EEEvT0_T1_T2_T3_T4_T5_T6_T7_iT8_NS1_7vsmem_tEE19static_temp_storage+104], %r595;
$L__BB20_461:
	setp.ne.s32 	%p122, %r451, 0;
	mov.u32 	%r1480, %r336;
	@%p122 bra 	$L__BB20_463;
	st.shared.u32 	[_ZZN3cub18CUB_300001_SM_10006detail6select23DeviceSelectSweepKernelINS2_10policy_hubIfiiLb0ELNS0_10SelectImplE0EE10Policy1000EN6thrust24THRUST_300001_SM_1000_NS6detail15normal_iteratorINS9_10device_ptrIfEEEENSB_INSC_IiEEEESE_PlNS0_13ScanTileStateIiLb1EEE9is_targetNS0_8NullTypeEiNS2_19streaming_context_tIlLb1EEELS5_0EEEvT0_T1_T2_T3_T4_T5_T6_T7_iT8_NS1_7vsmem_tEE19static_temp_storage+80], %r1473;
	mov.u32 	%r1480, %r1473;
$L__BB20_463:
	mov.u64 	%rd157, %rd205;
	bar.sync 	0;
	setp.eq.s32 	%p123, %r1484, 0;
	ld.shared.u32 	%r596, [_ZZN3cub18CUB_300001_SM_10006detail6select23DeviceSelectSweepKernelINS2_10policy_hubIfiiLb0ELNS0_10SelectImplE0EE10Policy1000EN6thrust24THRUST_300001_SM_1000_NS6detail15normal_iteratorINS9_10device_ptrIfEEEENSB_INSC_IiEEEESE_PlNS0_13ScanTileStateIiLb1EEE9is_targetNS0_8NullTypeEiNS2_19streaming_context_tIlLb1EEELS5_0EEEvT0_T1_T2_T3_T4_T5_T6_T7_iT8_NS1_7vsmem_tEE19static_temp_storage+80];
	selp.b32 	%r597, 0, %r596, %p123;
	add.s32 	%r377, %r597, %r1480;
	add.s32 	%r378, %r377, %r317;
	add.s32 	%r379, %r318, %r377;
	add.s32 	%r380, %r319, %r377;
	add.s32 	%r381, %r320, %r377;
	add.s32 	%r382, %r321, %r377;
	add.s32 	%r383, %r322, %r377;
	add.s32 	%r384, %r323, %r377;
	add.s32 	%r385, %r324, %r377;
	add.s32 	%r386, %r325, %r377;
	add.s32 	%r387, %r326, %r377;
	add.s32 	%r388, %r327, %r377;
	add.s32 	%r389, %r328, %r377;
	add.s32 	%r390, %r329, %r377;
	ld.shared.v2.u32 	{%r598, %r391}, [_ZZN3cub18CUB_300001_SM_10006detail6select23DeviceSelectSweepKernelINS2_10policy_hubIfiiLb0ELNS0_10SelectImplE0EE10Policy1000EN6thrust24THRUST_300001_SM_1000_NS6detail15normal_iteratorINS9_10device_ptrIfEEEENSB_INSC_IiEEEESE_PlNS0_13ScanTileStateIiLb1EEE9is_targetNS0_8NullTypeEiNS2_19streaming_context_tIlLb1EEELS5_0EEEvT0_T1_T2_T3_T4_T5_T6_T7_iT8_NS1_7vsmem_tEE19static_temp_storage+104];
	ld.shared.u32 	%r392, [_ZZN3cub18CUB_300001_SM_10006detail6select23DeviceSelectSweepKernelINS2_10policy_hubIfiiLb0ELNS0_10SelectImplE0EE10Policy1000EN6thrust24THRUST_300001_SM_1000_NS6detail15normal_iteratorINS9_10device_ptrIfEEEENSB_INSC_IiEEEESE_PlNS0_13ScanTileStateIiLb1EEE9is_targetNS0_8NullTypeEiNS2_19streaming_context_tIlLb1EEELS5_0EEEvT0_T1_T2_T3_T4_T5_T6_T7_iT8_NS1_7vsmem_tEE19static_temp_storage+100];
	sub.s32 	%r599, 7168, %r170;
	sub.s32 	%r1488, %r598, %r599;
	sub.s32 	%r394, %r391, %r599;
	setp.gt.s32 	%p124, %r394, 512;
	@%p124 bra 	$L__BB20_520;
	ld.param.u8 	%rs7, [%rd157];
	ld.param.u64 	%rd225, [%rd157+24];
	cvta.to.global.u64 	%rd158, %rd225;
	setp.lt.s32 	%p125, %r377, %r1488;
	and.pred  	%p126, %p15, %p125;
	@%p126 bra 	$L__BB20_465;
	bra.uni 	$L__BB20_468;
$L__BB20_465:
	setp.ne.s16 	%p127, %rs7, 0;
	mov.b64 	%rd725, 0;
	@%p127 bra 	$L__BB20_467;
	ld.global.u64 	%rd725, [%rd158];
$L__BB20_467:
	cvt.s64.s32 	%rd227, %r377;
	add.s64 	%rd228, %rd725, %rd227;
	shl.b64 	%rd229, %rd228, 2;
	add.s64 	%rd230, %rd4, %rd229;
	st.global.f32 	[%rd230], %f147;
$L__BB20_468:
	setp.ge.s32 	%p128, %r378, %r1488;
	not.pred 	%p129, %p16;
	or.pred  	%p130, %p129, %p128;
	@%p130 bra 	$L__BB20_472;
	setp.ne.s16 	%p131, %rs7, 0;
	mov.b64 	%rd726, 0;
	@%p131 bra 	$L__BB20_471;
	ld.global.u64 	%rd726, [%rd158];
$L__BB20_471:
	cvt.s64.s32 	%rd232, %r378;
	add.s64 	%rd233, %rd726, %rd232;
	shl.b64 	%rd234, %rd233, 2;
	add.s64 	%rd235, %rd4, %rd234;
	st.global.f32 	[%rd235], %f148;
$L__BB20_472:
	setp.ge.s32 	%p132, %r379, %r1488;
	not.pred 	%p133, %p17;
	or.pred  	%p134, %p133, %p132;
	@%p134 bra 	$L__BB20_476;
	setp.ne.s16 	%p135, %rs7, 0;
	mov.b64 	%rd727, 0;
	@%p135 bra 	$L__BB20_475;
	ld.global.u64 	%rd727, [%rd158];
$L__BB20_475:
	cvt.s64.s32 	%rd237, %r379;
	add.s64 	%rd238, %rd727, %rd237;
	shl.b64 	%rd239, %rd238, 2;
	add.s64 	%rd240, %rd4, %rd239;
	st.global.f32 	[%rd240], %f149;
$L__BB20_476:
	setp.ge.s32 	%p136, %r380, %r1488;
	not.pred 	%p137, %p18;
	or.pred  	%p138, %p137, %p136;
	@%p138 bra 	$L__BB20_480;
	setp.ne.s16 	%p139, %rs7, 0;
	mov.b64 	%rd728, 0;
	@%p139 bra 	$L__BB20_479;
	ld.global.u64 	%rd728, [%rd158];
$L__BB20_479:
	cvt.s64.s32 	%rd242, %r380;
	add.s64 	%rd243, %rd728, %rd242;
	shl.b64 	%rd244, %rd243, 2;
	add.s64 	%rd245, %rd4, %rd244;
	st.global.f32 	[%rd245], %f150;
$L__BB20_480:
	setp.ge.s32 	%p140, %r381, %r1488;
	not.pred 	%p141, %p19;
	or.pred  	%p142, %p141, %p140;
	@%p142 bra 	$L__BB20_484;
	setp.ne.s16 	%p143, %rs7, 0;
	mov.b64 	%rd729, 0;
	@%p143 bra 	$L__BB20_483;
	ld.global.u64 	%rd729, [%rd158];
$L__BB20_483:
	cvt.s64.s32 	%rd247, %r381;
	add.s64 	%rd248, %rd729, %rd247;
	shl.b64 	%rd249, %rd248, 2;
	add.s64 	%rd250, %rd4, %rd249;
	st.global.f32 	[%rd250], %f151;
$L__BB20_484:
	setp.ge.s32 	%p144, %r382, %r1488;
	not.pred 	%p145, %p20;
	or.pred  	%p146, %p145, %p144;
	@%p146 bra 	$L__BB20_488;
	setp.ne.s16 	%p147, %rs7, 0;
	mov.b64 	%rd730, 0;
	@%p147 bra 	$L__BB20_487;
	ld.global.u64 	%rd730, [%rd158];
$L__BB20_487:
	cvt.s64.s32 	%rd252, %r382;
	add.s64 	%rd253, %rd730, %rd252;
	shl.b64 	%rd254, %rd253, 2;
	add.s64 	%rd255, %rd4, %rd254;
	st.global.f32 	[%rd255], %f152;
$L__BB20_488:
	setp.ge.s32 	%p148, %r383, %r1488;
	not.pred 	%p149, %p21;
	or.pred  	%p150, %p149, %p148;
	@%p150 bra 	$L__BB20_492;
	setp.ne.s16 	%p151, %rs7, 0;
	mov.b64 	%rd731, 0;
	@%p151 bra 	$L__BB20_491;
	ld.global.u64 	%rd731, [%rd158];
$L__BB20_491:
	cvt.s64.s32 	%rd257, %r383;
	add.s64 	%rd258, %rd731, %rd257;
	shl.b64 	%rd259, %rd258, 2;
	add.s64 	%rd260, %rd4, %rd259;
	st.global.f32 	[%rd260], %f153;
$L__BB20_492:
	setp.ge.s32 	%p152, %r384, %r1488;
	not.pred 	%p153, %p22;
	or.pred  	%p154, %p153, %p152;
	@%p154 bra 	$L__BB20_496;
	setp.ne.s16 	%p155, %rs7, 0;
	mov.b64 	%rd732, 0;
	@%p155 bra 	$L__BB20_495;
	ld.global.u64 	%rd732, [%rd158];
$L__BB20_495:
	cvt.s64.s32 	%rd262, %r384;
	add.s64 	%rd263, %rd732, %rd262;
	shl.b64 	%rd264, %rd263, 2;
	add.s64 	%rd265, %rd4, %rd264;
	st.global.f32 	[%rd265], %f154;
$L__BB20_496:
	setp.ge.s32 	%p156, %r385, %r1488;
	not.pred 	%p157, %p23;
	or.pred  	%p158, %p157, %p156;
	@%p158 bra 	$L__BB20_500;
	setp.ne.s16 	%p159, %rs7, 0;
	mov.b64 	%rd733, 0;
	@%p159 bra 	$L__BB20_499;
	ld.global.u64 	%rd733, [%rd158];
$L__BB20_499:
	cvt.s64.s32 	%rd267, %r385;
	add.s64 	%rd268, %rd733, %rd267;
	shl.b64 	%rd269, %rd268, 2;
	add.s64 	%rd270, %rd4, %rd269;
	st.global.f32 	[%rd270], %f155;
$L__BB20_500:
	setp.ge.s32 	%p160, %r386, %r1488;
	not.pred 	%p161, %p24;
	or.pred  	%p162, %p161, %p160;
	@%p162 bra 	$L__BB20_504;
	setp.ne.s16 	%p163, %rs7, 0;
	mov.b64 	%rd734, 0;
	@%p163 bra 	$L__BB20_503;
	ld.global.u64 	%rd734, [%rd158];
$L__BB20_503:
	cvt.s64.s32 	%rd272, %r386;
	add.s64 	%rd273, %rd734, %rd272;
	shl.b64 	%rd274, %rd273, 2;
	add.s64 	%rd275, %rd4, %rd274;
	st.global.f32 	[%rd275], %f156;
$L__BB20_504:
	setp.ge.s32 	%p164, %r387, %r1488;
	not.pred 	%p165, %p25;
	or.pred  	%p166, %p165, %p164;
	@%p166 bra 	$L__BB20_508;
	setp.ne.s16 	%p167, %rs7, 0;
	mov.b64 	%rd735, 0;
	@%p167 bra 	$L__BB20_507;
	ld.global.u64 	%rd735, [%rd158];
$L__BB20_507:
	cvt.s64.s32 	%rd277, %r387;
	add.s64 	%rd278, %rd735, %rd277;
	shl.b64 	%rd279, %rd278, 2;
	add.s64 	%rd280, %rd4, %rd279;
	st.global.f32 	[%rd280], %f157;
$L__BB20_508:
	setp.ge.s32 	%p168, %r388, %r1488;
	not.pred 	%p169, %p26;
	or.pred  	%p170, %p169, %p168;
	@%p170 bra 	$L__BB20_512;
	setp.ne.s16 	%p171, %rs7, 0;
	mov.b64 	%rd736, 0;
	@%p171 bra 	$L__BB20_511;
	ld.global.u64 	%rd736, [%rd158];
$L__BB20_511:
	cvt.s64.s32 	%rd282, %r388;
	add.s64 	%rd283, %rd736, %rd282;
	shl.b64 	%rd284, %rd283, 2;
	add.s64 	%rd285, %rd4, %rd284;
	st.global.f32 	[%rd285], %f158;
$L__BB20_512:
	setp.ge.s32 	%p172, %r389, %r1488;
	not.pred 	%p173, %p27;
	or.pred  	%p174, %p173, %p172;
	@%p174 bra 	$L__BB20_516;
	setp.ne.s16 	%p175, %rs7, 0;
	mov.b64 	%rd737, 0;
	@%p175 bra 	$L__BB20_515;
	ld.global.u64 	%rd737, [%rd158];
$L__BB20_515:
	cvt.s64.s32 	%rd287, %r389;
	add.s64 	%rd288, %rd737, %rd287;
	shl.b64 	%rd289, %rd288, 2;
	add.s64 	%rd290, %rd4, %rd289;
	st.global.f32 	[%rd290], %f159;
$L__BB20_516:
	setp.ge.s32 	%p176, %r390, %r1488;
	not.pred 	%p177, %p28;
	or.pred  	%p178, %p177, %p176;
	@%p178 bra 	$L__BB20_565;
	setp.ne.s16 	%p179, %rs7, 0;
	mov.b64 	%rd738, 0;
	@%p179 bra 	$L__BB20_519;
	ld.global.u64 	%rd738, [%rd158];
$L__BB20_519:
	cvt.s64.s32 	%rd292, %r390;
	add.s64 	%rd293, %rd738, %rd292;
	shl.b64 	%rd294, %rd293, 2;
	add.s64 	%rd295, %rd4, %rd294;
	st.global.f32 	[%rd295], %f160;
	bra.uni 	$L__BB20_565;
$L__BB20_520:
	bar.sync 	0;
	not.pred 	%p180, %p15;
	@%p180 bra 	$L__BB20_522;
	sub.s32 	%r600, %r377, %r392;
	shl.b32 	%r601, %r600, 2;
	mov.u32 	%r602, _ZZN3cub18CUB_300001_SM_10006detail6select23DeviceSelectSweepKernelINS2_10policy_hubIfiiLb0ELNS0_10SelectImplE0EE10Policy1000EN6thrust24THRUST_300001_SM_1000_NS6detail15normal_iteratorINS9_10device_ptrIfEEEENSB_INSC_IiEEEESE_PlNS0_13ScanTileStateIiLb1EEE9is_targetNS0_8NullTypeEiNS2_19streaming_context_tIlLb1EEELS5_0EEEvT0_T1_T2_T3_T4_T5_T6_T7_iT8_NS1_7vsmem_tEE19static_temp_storage;
	add.s32 	%r603, %r602, %r601;
	st.shared.f32 	[%r603], %f147;
$L__BB20_522:
	not.pred 	%p181, %p16;
	@%p181 bra 	$L__BB20_524;
	sub.s32 	%r604, %r378, %r392;
	shl.b32 	%r605, %r604, 2;
	mov.u32 	%r606, _ZZN3cub18CUB_300001_SM_10006detail6select23DeviceSelectSweepKernelINS2_10policy_hubIfiiLb0ELNS0_10SelectImplE0EE10Policy1000EN6thrust24THRUST_300001_SM_1000_NS6detail15normal_iteratorINS9_10device_ptrIfEEEENSB_INSC_IiEEEESE_PlNS0_13ScanTileStateIiLb1EEE9is_targetNS0_8NullTypeEiNS2_19streaming_context_tIlLb1EEELS5_0EEEvT0_T1_T2_T3_T4_T5_T6_T7_iT8_NS1_7vsmem_tEE19static_temp_storage;
	add.s32 	%r607, %r606, %r605;
	st.shared.f32 	[%r607], %f148;
$L__BB20_524:
	not.pred 	%p182, %p17;
	@%p182 bra 	$L__BB20_526;
	sub.s32 	%r608, %r379, %r392;
	shl.b32 	%r609, %r608, 2;
	mov.u32 	%r610, _ZZN3cub18CUB_300001_SM_10006detail6select23DeviceSelectSweepKernelINS2_10policy_hubIfiiLb0ELNS0_10SelectImplE0EE10Policy1000EN6thrust24THRUST_300001_SM_1000_NS6detail15normal_iteratorINS9_10device_ptrIfEEEENSB_INSC_IiEEEESE_PlNS0_13ScanTileStateIiLb1EEE9is_targetNS0_8NullTypeEiNS2_19streaming_context_tIlLb1EEELS5_0EEEvT0_T1_T2_T3_T4_T5_T6_T7_iT8_NS1_7vsmem_tEE19static_temp_storage;
	add.s32 	%r611, %r610, %r609;
	st.shared.f32 	[%r611], %f149;
$L__BB20_526:
	not.pred 	%p183, %p18;
	@%p183 bra 	$L__BB20_528;
	sub.s32 	%r612, %r380, %r392;
	shl.b32 	%r613, %r612, 2;
	mov.u32 	%r614, _ZZN3cub18CUB_300001_SM_10006detail6select23DeviceSelectSweepKernelINS2_10policy_hubIfiiLb0ELNS0_10SelectImplE0EE10Policy1000EN6thrust24THRUST_300001_SM_1000_NS6detail15normal_iteratorINS9_10device_ptrIfEEEENSB_INSC_IiEEEESE_PlNS0_13ScanTileStateIiLb1EEE9is_targetNS0_8NullTypeEiNS2_19streaming_context_tIlLb1EEELS5_0EEEvT0_T1_T2_T3_T4_T5_T6_T7_iT8_NS1_7vsmem_tEE19static_temp_storage;
	add.s32 	%r615, %r614, %r613;
	st.shared.f32 	[%r615], %f150;
$L__BB20_528:
	not.pred 	%p184, %p19;
	@%p184 bra 	$L__BB20_530;
	sub.s32 	%r616, %r381, %r392;
	shl.b32 	%r617, %r616, 2;
	mov.u32 	%r618, _ZZN3cub18CUB_300001_SM_10006detail6select23DeviceSelectSweepKernelINS2_10policy_hubIfiiLb0ELNS0_10SelectImplE0EE10Policy1000EN6thrust24THRUST_300001_SM_1000_NS6detail15normal_iteratorINS9_10device_ptrIfEEEENSB_INSC_IiEEEESE_PlNS0_13ScanTileStateIiLb1EEE9is_targetNS0_8NullTypeEiNS2_19streaming_context_tIlLb1EEELS5_0EEEvT0_T1_T2_T3_T4_T5_T6_T7_iT8_NS1_7vsmem_tEE19static_temp_storage;
	add.s32 	%r619, %r618, %r617;
	st.shared.f32 	[%r619], %f151;
$L__BB20_530:
	not.pred 	%p185, %p20;
	@%p185 bra 	$L__BB20_532;
	sub.s32 	%r620, %r382, %r392;
	shl.b32 	%r621, %r620, 2;
	mov.u32 	%r622, _ZZN3cub18CUB_300001_SM_10006detail6select23DeviceSelectSweepKernelINS2_10policy_hubIfiiLb0ELNS0_10SelectImplE0EE10Policy1000EN6thrust24THRUST_300001_SM_1000_NS6detail15normal_iteratorINS9_10device_ptrIfEEEENSB_INSC_IiEEEESE_PlNS0_13ScanTileStateIiLb1EEE9is_targetNS0_8NullTypeEiNS2_19streaming_context_tIlLb1EEELS5_0EEEvT0_T1_T2_T3_T4_T5_T6_T7_iT8_NS1_7vsmem_tEE19static_temp_storage;
	add.s32 	%r623, %r622, %r621;
	st.shared.f32 	[%r623], %f152;
$L__BB20_532:
	not.pred 	%p186, %p21;
	@%p186 bra 	$L__BB20_534;
	sub.s32 	%r624, %r383, %r392;
	shl.b32 	%r625, %r624, 2;
	mov.u32 	%r626, _ZZN3cub18CUB_300001_SM_10006detail6select23DeviceSelectSweepKernelINS2_10policy_hubIfiiLb0ELNS0_10SelectImplE0EE10Policy1000EN6thrust24THRUST_300001_SM_1000_NS6detail15normal_iteratorINS9_10device_ptrIfEEEENSB_INSC_IiEEEESE_PlNS0_13ScanTileStateIiLb1EEE9is_targetNS0_8NullTypeEiNS2_19streaming_context_tIlLb1EEELS5_0EEEvT0_T1_T2_T3_T4_T5_T6_T7_iT8_NS1_7vsmem_tEE19static_temp_storage;
	add.s32 	%r627, %r626, %r625;
	st.shared.f32 	[%r627], %f153;
$L__BB20_534:
	not.pred 	%p187, %p22;
	@%p187 bra 	$L__BB20_536;
	sub.s32 	%r628, %r384, %r392;
	shl.b32 	%r629, %r628, 2;
	mov.u32 	%r630, _ZZN3cub18CUB_300001_SM_10006detail6select23DeviceSelectSweepKernelINS2_10policy_hubIfiiLb0ELNS0_10SelectImplE0EE10Policy1000EN6thrust24THRUST_300001_SM_1000_NS6detail15normal_iteratorINS9_10device_ptrIfEEEENSB_INSC_IiEEEESE_PlNS0_13ScanTileStateIiLb1EEE9is_targetNS0_8NullTypeEiNS2_19streaming_context_tIlLb1EEELS5_0EEEvT0_T1_T2_T3_T4_T5_T6_T7_iT8_NS1_7vsmem_tEE19static_temp_storage;
	add.s32 	%r631, %r630, %r629;
	st.shared.f32 	[%r631], %f154;
$L__BB20_536:
	not.pred 	%p188, %p23;
	@%p188 bra 	$L__BB20_538;
	sub.s32 	%r632, %r385, %r392;
	shl.b32 	%r633, %r632, 2;
	mov.u32 	%r634, _ZZN3cub18CUB_300001_SM_10006detail6select23DeviceSelectSweepKernelINS2_10policy_hubIfiiLb0ELNS0_10SelectImplE0EE10Policy1000EN6thrust24THRUST_300001_SM_1000_NS6detail15normal_iteratorINS9_10device_ptrIfEEEENSB_INSC_IiEEEESE_PlNS0_13ScanTileStateIiLb1EEE9is_targetNS0_8NullTypeEiNS2_19streaming_context_tIlLb1EEELS5_0EEEvT0_T1_T2_T3_T4_T5_T6_T7_iT8_NS1_7vsmem_tEE19static_temp_storage;
	add.s32 	%r635, %r634, %r633;
	st.shared.f32 	[%r635], %f155;
$L__BB20_538:
	not.pred 	%p189, %p24;
	@%p189 bra 	$L__BB20_540;
	sub.s32 	%r636, %r386, %r392;
	shl.b32 	%r637, %r636, 2;
	mov.u32 	%r638, _ZZN3cub18CUB_300001_SM_10006detail6select23DeviceSelectSweepKernelINS2_10policy_hubIfiiLb0ELNS0_10SelectImplE0EE10Policy1000EN6thrust24THRUST_300001_SM_1000_NS6detail15normal_iteratorINS9_10device_ptrIfEEEENSB_INSC_IiEEEESE_PlNS0_13ScanTileStateIiLb1EEE9is_targetNS0_8NullTypeEiNS2_19streaming_context_tIlLb1EEELS5_0EEEvT0_T1_T2_T3_T4_T5_T6_T7_iT8_NS1_7vsmem_tEE19static_temp_storage;
	add.s32 	%r639, %r638, %r637;
	st.shared.f32 	[%r639], %f156;
$L__BB20_540:
	not.pred 	%p190, %p25;
	@%p190 bra 	$L__BB20_542;
	sub.s32 	%r640, %r387, %r392;
	shl.b32 	%r641, %r640, 2;
	mov.u32 	%r642, _ZZN3cub18CUB_300001_SM_10006detail6select23DeviceSelectSweepKernelINS2_10policy_hubIfiiLb0ELNS0_10SelectImplE0EE10Policy1000EN6thrust24THRUST_300001_SM_1000_NS6detail15normal_iteratorINS9_10device_ptrIfEEEENSB_INSC_IiEEEESE_PlNS0_13ScanTileStateIiLb1EEE9is_targetNS0_8NullTypeEiNS2_19streaming_context_tIlLb1EEELS5_0EEEvT0_T1_T2_T3_T4_T5_T6_T7_iT8_NS1_7vsmem_tEE19static_temp_storage;
	add.s32 	%r643, %r642, %r641;
	st.shared.f32 	[%r643], %f157;
$L__BB20_542:
	not.pred 	%p191, %p26;
	@%p191 bra 	$L__BB20_544;
	sub.s32 	%r644, %r388, %r392;
	shl.b32 	%r645, %r644, 2;
	mov.u32 	%r646, _ZZN3cub18CUB_300001_SM_10006detail6select23DeviceSelectSweepKernelINS2_10policy_hubIfiiLb0ELNS0_10SelectImplE0EE10Policy1000EN6thrust24THRUST_300001_SM_1000_NS6detail15normal_iteratorINS9_10device_ptrIfEEEENSB_INSC_IiEEEESE_PlNS0_13ScanTileStateIiLb1EEE9is_targetNS0_8NullTypeEiNS2_19streaming_context_tIlLb1EEELS5_0EEEvT0_T1_T2_T3_T4_T5_T6_T7_iT8_NS1_7vsmem_tEE19static_temp_storage;
	add.s32 	%r647, %r646, %r645;
	st.shared.f32 	[%r647], %f158;
$L__BB20_544:
	not.pred 	%p192, %p27;
	@%p192 bra 	$L__BB20_546;
	sub.s32 	%r648, %r389, %r392;
	shl.b32 	%r649, %r648, 2;
	mov.u32 	%r650, _ZZN3cub18CUB_300001_SM_10006detail6select23DeviceSelectSweepKernelINS2_10policy_hubIfiiLb0ELNS0_10SelectImplE0EE10Policy1000EN6thrust24THRUST_300001_SM_1000_NS6detail15normal_iteratorINS9_10device_ptrIfEEEENSB_INSC_IiEEEESE_PlNS0_13ScanTileStateIiLb1EEE9is_targetNS0_8NullTypeEiNS2_19streaming_context_tIlLb1EEELS5_0EEEvT0_T1_T2_T3_T4_T5_T6_T7_iT8_NS1_7vsmem_tEE19static_temp_storage;
	add.s32 	%r651, %r650, %r649;
	st.shared.f32 	[%r651], %f159;
$L__BB20_546:
	not.pred 	%p193, %p28;
	@%p193 bra 	$L__BB20_548;
	sub.s32 	%r652, %r390, %r392;
	shl.b32 	%r653, %r652, 2;
	mov.u32 	%r654, _ZZN3cub18CUB_300001_SM_10006detail6select23DeviceSelectSweepKernelINS2_10policy_hubIfiiLb0ELNS0_10SelectImplE0EE10Policy1000EN6thrust24THRUST_300001_SM_1000_NS6detail15normal_iteratorINS9_10device_ptrIfEEEENSB_INSC_IiEEEESE_PlNS0_13ScanTileStateIiLb1EEE9is_targetNS0_8NullTypeEiNS2_19streaming_context_tIlLb1EEELS5_0EEEvT0_T1_T2_T3_T4_T5_T6_T7_iT8_NS1_7vsmem_tEE19static_temp_storage;
	add.s32 	%r655, %r654, %r653;
	st.shared.f32 	[%r655], %f160;
$L__BB20_548:
	bar.sync 	0;
	setp.ge.s32 	%p194, %r1484, %r394;
	@%p194 bra 	$L__BB20_565;
	ld.param.u8 	%rs8, [%rd157];
	ld.param.u64 	%rd296, [%rd157+24];
	cvta.to.global.u64 	%rd159, %rd296;
	add.s32 	%r656, %r391, %r416;
	add.s32 	%r657, %r1484, %r3;
	sub.s32 	%r658, %r656, %r657;
	add.s32 	%r395, %r658, -7169;
	and.b32  	%r659, %r395, 1536;
	setp.eq.s32 	%p195, %r659, 1536;
	@%p195 bra 	$L__BB20_554;
	shr.u32 	%r660, %r395, 9;
	add.s32 	%r661, %r660, 1;
	and.b32  	%r662, %r661, 3;
	add.s32 	%r1483, %r1484, %r392;
	shl.b32 	%r663, %r1484, 2;
	mov.u32 	%r664, _ZZN3cub18CUB_300001_SM_10006detail6select23DeviceSelectSweepKernelINS2_10policy_hubIfiiLb0ELNS0_10SelectImplE0EE10Policy1000EN6thrust24THRUST_300001_SM_1000_NS6detail15normal_iteratorINS9_10device_ptrIfEEEENSB_INSC_IiEEEESE_PlNS0_13ScanTileStateIiLb1EEE9is_targetNS0_8NullTypeEiNS2_19streaming_context_tIlLb1EEELS5_0EEEvT0_T1_T2_T3_T4_T5_T6_T7_iT8_NS1_7vsmem_tEE19static_temp_storage;
	add.s32 	%r1482, %r664, %r663;
	neg.s32 	%r1481, %r662;
	shl.b32 	%r665, %r661, 9;
	and.b32  	%r666, %r665, 1536;
	add.s32 	%r1484, %r1484, %r666;
$L__BB20_551:
	.pragma "nounroll";
	setp.ne.s16 	%p196, %rs8, 0;
	mov.b64 	%rd720, 0;
	@%p196 bra 	$L__BB20_553;
	ld.global.u64 	%rd720, [%rd159];
$L__BB20_553:
	cvt.s64.s32 	%rd298, %r1483;
	add.s64 	%rd299, %rd720, %rd298;
	shl.b64 	%rd300, %rd299, 2;
	add.s64 	%rd301, %rd4, %rd300;
	ld.shared.f32 	%f99, [%r1482];
	st.global.f32 	[%rd301], %f99;
	add.s32 	%r1483, %r1483, 512;
	add.s32 	%r1482, %r1482, 2048;
	add.s32 	%r1481, %r1481, 1;
	setp.ne.s32 	%p197, %r1481, 0;
	@%p197 bra 	$L__BB20_551;
$L__BB20_554:
	setp.lt.u32 	%p198, %r395, 1536;
	@%p198 bra 	$L__BB20_565;
	add.s32 	%r1486, %r1484, %r392;
	shl.b32 	%r667, %r1484, 2;
	mov.u32 	%r668, _ZZN3cub18CUB_300001_SM_10006detail6select23DeviceSelectSweepKernelINS2_10policy_hubIfiiLb0ELNS0_10SelectImplE0EE10Policy1000EN6thrust24THRUST_300001_SM_1000_NS6detail15normal_iteratorINS9_10device_ptrIfEEEENSB_INSC_IiEEEESE_PlNS0_13ScanTileStateIiLb1EEE9is_targetNS0_8NullTypeEiNS2_19streaming_context_tIlLb1EEELS5_0EEEvT0_T1_T2_T3_T4_T5_T6_T7_iT8_NS1_7vsmem_tEE19static_temp_storage;
	add.s32 	%r669, %r667, %r668;
	add.s32 	%r1485, %r669, 4096;
$L__BB20_556:
	setp.ne.s16 	%p199, %rs8, 0;
	cvt.s64.s32 	%rd162, %r1486;
	mov.b64 	%rd721, 0;
	@%p199 bra 	$L__BB20_558;
	ld.global.u64 	%rd721, [%rd159];
$L__BB20_558:
	setp.ne.s16 	%p200, %rs8, 0;
	add.s64 	%rd304, %rd721, %rd162;
	shl.b64 	%rd305, %rd304, 2;
	add.s64 	%rd306, %rd4, %rd305;
	ld.shared.f32 	%f100, [%r1485+-4096];
	st.global.f32 	[%rd306], %f100;
	mov.b64 	%rd722, 0;
	@%p200 bra 	$L__BB20_560;
	ld.global.u64 	%rd722, [%rd159];
$L__BB20_560:
	setp.ne.s16 	%p201, %rs8, 0;
	add.s64 	%rd308, %rd722, %rd162;
	shl.b64 	%rd309, %rd308, 2;
	add.s64 	%rd310, %rd4, %rd309;
	ld.shared.f32 	%f101, [%r1485+-2048];
	st.global.f32 	[%rd310+2048], %f101;
	mov.b64 	%rd723, 0;
	@%p201 bra 	$L__BB20_562;
	ld.global.u64 	%rd723, [%rd159];
$L__BB20_562:
	setp.ne.s16 	%p202, %rs8, 0;
	add.s64 	%rd312, %rd723, %rd162;
	shl.b64 	%rd313, %rd312, 2;
	add.s64 	%rd314, %rd4, %rd313;
	ld.shared.f32 	%f102, [%r1485];
	st.global.f32 	[%rd314+4096], %f102;
	mov.b64 	%rd724, 0;
	@%p202 bra 	$L__BB20_564;
	ld.global.u64 	%rd724, [%rd159];
$L__BB20_564:
	cvt.u32.u64 	%r670, %rd162;
	add.s64 	%rd315, %rd724, %rd162;
	shl.b64 	%rd316, %rd315, 2;
	add.s64 	%rd317, %rd4, %rd316;
	ld.shared.f32 	%f103, [%r1485+2048];
	st.global.f32 	[%rd317+6144], %f103;
	add.s32 	%r1484, %r1484, 2048;
	add.s32 	%r1486, %r670, 2048;
	add.s32 	%r1485, %r1485, 8192;
	setp.lt.s32 	%p203, %r1484, %r394;
	@%p203 bra 	$L__BB20_556;
$L__BB20_565:
	mov.u32 	%r900, %tid.x;
	setp.ne.s32 	%p369, %r900, 0;
	@%p369 bra 	$L__BB20_573;
	mov.u64 	%rd199, %rd205;
	ld.param.u8 	%rs51, [%rd199+1];
	setp.eq.s16 	%p370, %rs51, 0;
	@%p370 bra 	$L__BB20_570;
	ld.param.u8 	%rs52, [%rd199];
	setp.ne.s16 	%p371, %rs52, 0;
	mov.b64 	%rd739, 0;
	@%p371 bra 	$L__BB20_569;
	ld.param.u64 	%rd428, [%rd199+24];
	cvta.to.global.u64 	%rd429, %rd428;
	ld.global.u64 	%rd739, [%rd429];
$L__BB20_569:
	cvt.s64.s32 	%rd430, %r1488;
	add.s64 	%rd431, %rd739, %rd430;
	cvta.to.global.u64 	%rd432, %rd204;
	st.global.u64 	[%rd432], %rd431;
	bra.uni 	$L__BB20_573;
$L__BB20_570:
	ld.param.u8 	%rs53, [%rd199];
	setp.ne.s16 	%p372, %rs53, 0;
	mov.b64 	%rd740, 0;
	@%p372 bra 	$L__BB20_572;
	ld.param.u64 	%rd434, [%rd199+24];
	cvta.to.global.u64 	%rd435, %rd434;
	ld.global.u64 	%rd740, [%rd435];
$L__BB20_572:
	cvt.s64.s32 	%rd436, %r1488;
	add.s64 	%rd437, %rd740, %rd436;
	ld.param.u64 	%rd438, [%rd199+32];
	cvta.to.global.u64 	%rd439, %rd438;
	st.global.u64 	[%rd439], %rd437;
$L__BB20_573:
	ret;

}
	// .globl	_ZN3cub18CUB_300001_SM_10006detail10radix_sort31DeviceRadixSortSingleTileKernelINS1_5radix10policy_hubIfiyE10Policy1000ELNS0_9SortOrderE0EfiyNS1_21identity_decomposer_tEEEvPKT1_PSA_PKT2_PSE_T3_iiT4_
.visible .entry _ZN3cub18CUB_300001_SM_10006detail10radix_sort31DeviceRadixSortSingleTileKernelINS1_5radix10policy_hubIfiyE10Policy1000ELNS0_9SortOrderE0EfiyNS1_21identity_decomposer_tEEEvPKT1_PSA_PKT2_PSE_T3_iiT4_(
	.param .u64 .ptr .align 1 _ZN3cub18CUB_300001_SM_10006detail10radix_sort31DeviceRadixSortSingleTileKernelINS1_5radix10policy_hubIfiyE10Policy1000ELNS0_9SortOrderE0EfiyNS1_21identity_decomposer_tEEEvPKT1_PSA_PKT2_PSE_T3_iiT4__param_0,
	.param .u64 .ptr .align 1 _ZN3cub18CUB_300001_SM_10006detail10radix_sort31DeviceRadixSortSingleTileKernelINS1_5radix10policy_hubIfiyE10Policy1000ELNS0_9SortOrderE0EfiyNS1_21identity_decomposer_tEEEvPKT1_PSA_PKT2_PSE_T3_iiT4__param_1,
	.param .u64 .ptr .align 1 _ZN3cub18CUB_300001_SM_10006detail10radix_sort31DeviceRadixSortSingleTileKernelINS1_5radix10policy_hubIfiyE10Policy1000ELNS0_9SortOrderE0EfiyNS1_21identity_decomposer_tEEEvPKT1_PSA_PKT2_PSE_T3_iiT4__param_2,
	.param .u64 .ptr .align 1 _ZN3cub18CUB_300001_SM_10006detail10radix_sort31DeviceRadixSortSingleTileKernelINS1_5radix10policy_hubIfiyE10Policy1000ELNS0_9SortOrderE0EfiyNS1_21identity_decomposer_tEEEvPKT1_PSA_PKT2_PSE_T3_iiT4__param_3,
	.param .u64 _ZN3cub18CUB_300001_SM_10006detail10radix_sort31DeviceRadixSortSingleTileKernelINS1_5radix10policy_hubIfiyE10Policy1000ELNS0_9SortOrderE0EfiyNS1_21identity_decomposer_tEEEvPKT1_PSA_PKT2_PSE_T3_iiT4__param_4,
	.param .u32 _ZN3cub18CUB_300001_SM_10006detail10radix_sort31DeviceRadixSortSingleTileKernelINS1_5radix10policy_hubIfiyE10Policy1000ELNS0_9SortOrderE0EfiyNS1_21identity_decomposer_tEEEvPKT1_PSA_PKT2_PSE_T3_iiT4__param_5,
	.param .u32 _ZN3cub18CUB_300001_SM_10006detail10radix_sort31DeviceRadixSortSingleTileKernelINS1_5radix10policy_hubIfiyE10Policy1000ELNS0_9SortOrderE0EfiyNS1_21identity_decomposer_tEEEvPKT1_PSA_PKT2_PSE_T3_iiT4__param_6,
	.param .align 1 .b8 _ZN3cub18CUB_300001_SM_10006detail10radix_sort31DeviceRadixSortSingleTileKernelINS1_5radix10policy_hubIfiyE10Policy1000ELNS0_9SortOrderE0EfiyNS1_21identity_decomposer_tEEEvPKT1_PSA_PKT2_PSE_T3_iiT4__param_7[1]
)
.maxntid 256
.minnctapersm 1
{
	.reg .pred 	%p<130>;
	.reg .b16 	%rs<39>;
	.reg .b32 	%r<938>;
	.reg .b64 	%rd<37>;
	// demoted variable
	.shared .align 16 .b8 _ZZN3cub18CUB_300001_SM_10006detail10radix_sort31DeviceRadixSortSingleTileKernelINS1_5radix10policy_hubIfiyE10Policy1000ELNS0_9SortOrderE0EfiyNS1_21identity_decomposer_tEEEvPKT1_PSA_PKT2_PSE_T3_iiT4_E12temp_storage[33856];
	ld.param.u64 	%rd10, [_ZN3cub18CUB_300001_SM_10006detail10radix_sort31DeviceRadixSortSingleTileKernelINS1_5radix10policy_hubIfiyE10Policy1000ELNS0_9SortOrderE0EfiyNS1_21identity_decomposer_tEEEvPKT1_PSA_PKT2_PSE_T3_iiT4__param_0];
	ld.param.u64 	%rd6, [_ZN3cub18CUB_300001_SM_10006detail10radix_sort31DeviceRadixSortSingleTileKernelINS1_5radix10policy_hubIfiyE10Policy1000ELNS0_9SortOrderE0EfiyNS1_21identity_decomposer_tEEEvPKT1_PSA_PKT2_PSE_T3_iiT4__param_1];
	ld.param.u64 	%rd7, [_ZN3cub18CUB_300001_SM_10006detail10radix_sort31DeviceRadixSortSingleTileKernelINS1_5radix10policy_hubIfiyE10Policy1000ELNS0_9SortOrderE0EfiyNS1_21identity_decomposer_tEEEvPKT1_PSA_PKT2_PSE_T3_iiT4__param_2];
	ld.param.u64 	%rd8, [_ZN3cub18CUB_300001_SM_10006detail10radix_sort31DeviceRadixSortSingleTileKernelINS1_5radix10policy_hubIfiyE10Policy1000ELNS0_9SortOrderE0EfiyNS1_21identity_decomposer_tEEEvPKT1_PSA_PKT2_PSE_T3_iiT4__param_3];
	ld.param.u64 	%rd9, [_ZN3cub18CUB_300001_SM_10006detail10radix_sort31DeviceRadixSortSingleTileKernelINS1_5radix10policy_hubIfiyE10Policy1000ELNS0_9SortOrderE0EfiyNS1_21identity_decomposer_tEEEvPKT1_PSA_PKT2_PSE_T3_iiT4__param_4];
	ld.param.u32 	%r322, [_ZN3cub18CUB_300001_SM_10006detail10radix_sort31DeviceRadixSortSingleTileKernelINS1_5radix10policy_hubIfiyE10Policy1000ELNS0_9SortOrderE0EfiyNS1_21identity_decomposer_tEEEvPKT1_PSA_PKT2_PSE_T3_iiT4__param_5];
	ld.param.u32 	%r323, [_ZN3cub18CUB_300001_SM_10006detail10radix_sort31DeviceRadixSortSingleTileKernelINS1_5radix10policy_hubIfiyE10Policy1000ELNS0_9SortOrderE0EfiyNS1_21identity_decomposer_tEEEvPKT1_PSA_PKT2_PSE_T3_iiT4__param_6];
	cvta.to.global.u64 	%rd11, %rd10;
	cvt.u32.u64 	%r1, %rd9;
	mov.u32 	%r2, %tid.x;
	mul.lo.s32 	%r3, %r2, 19;
	setp.ge.s32 	%p1, %r3, %r1;
	mul.wide.u32 	%rd12, %r3, 4;
	add.s64 	%rd1, %rd11, %rd12;
	mov.b32 	%r858, 2147483647;
	@%p1 bra 	$L__BB21_2;
	ld.global.u32 	%r858, [%rd1];
$L__BB21_2:
	add.s32 	%r6, %r3, 1;
	setp.ge.s32 	%p2, %r6, %r1;
	mov.b32 	%r859, 2147483647;
	@%p2 bra 	$L__BB21_4;
	ld.global.u32 	%r859, [%rd1+4];
$L__BB21_4:
	add.s32 	%r9, %r3, 2;
	setp.ge.s32 	%p3, %r9, %r1;
	mov.b32 	%r860, 2147483647;
	@%p3 bra 	$L__BB21_6;
	ld.global.u32 	%r860, [%rd1+8];
$L__BB21_6:
	add.s32 	%r12, %r3, 3;
	setp.ge.s32 	%p4, %r12, %r1;
	mov.b32 	%r861, 2147483647;
	@%p4 bra 	$L__BB21_8;
	ld.global.u32 	%r861, [%rd1+12];
$L__BB21_8:
	add.s32 	%r15, %r3, 4;
	setp.ge.s32 	%p5, %r15, %r1;
	mov.b32 	%r862, 2147483647;
	@%p5 bra 	$L__BB21_10;
	ld.global.u32 	%r862, [%rd1+16];
$L__BB21_10:
	add.s32 	%r18, %r3, 5;
	setp.ge.s32 	%p6, %r18, %r1;
	mov.b32 	%r863, 2147483647;
	@%p6 bra 	$L__BB21_12;
	ld.global.u32 	%r863, [%rd1+20];
$L__BB21_12:
	add.s32 	%r21, %r3, 6;
	setp.ge.s32 	%p7, %r21, %r1;
	mov.b32 	%r864, 2147483647;
	@%p7 bra 	$L__BB21_14;
	ld.global.u32 	%r864, [%rd1+24];
$L__BB21_14:
	add.s32 	%r24, %r3, 7;
	setp.ge.s32 	%p8, %r24, %r1;
	mov.b32 	%r865, 2147483647;
	@%p8 bra 	$L__BB21_16;
	ld.global.u32 	%r865, [%rd1+28];
$L__BB21_16:
	add.s32 	%r27, %r3, 8;
	setp.ge.s32 	%p9, %r27, %r1;
	mov.b32 	%r866, 2147483647;
	@%p9 bra 	$L__BB21_18;
	ld.global.u32 	%r866, [%rd1+32];
$L__BB21_18:
	add.s32 	%r30, %r3, 9;
	setp.ge.s32 	%p10, %r30, %r1;
	mov.b32 	%r867, 2147483647;
	@%p10 bra 	$L__BB21_20;
	ld.global.u32 	%r867, [%rd1+36];
$L__BB21_20:
	add.s32 	%r33, %r3, 10;
	setp.ge.s32 	%p11, %r33, %r1;
	mov.b32 	%r868, 2147483647;
	@%p11 bra 	$L__BB21_22;
	ld.global.u32 	%r868, [%rd1+40];
$L__BB21_22:
	add.s32 	%r36, %r3, 11;
	setp.ge.s32 	%p12, %r36, %r1;
	mov.b32 	%r869, 2147483647;
	@%p12 bra 	$L__BB21_24;
	ld.global.u32 	%r869, [%rd1+44];
$L__BB21_24:
	add.s32 	%r39, %r3, 12;
	setp.ge.s32 	%p13, %r39, %r1;
	mov.b32 	%r870, 2147483647;
	@%p13 bra 	$L__BB21_26;
	ld.global.u32 	%r870, [%rd1+48];
$L__BB21_26:
	add.s32 	%r42, %r3, 13;
	setp.ge.s32 	%p14, %r42, %r1;
	mov.b32 	%r871, 2147483647;
	@%p14 bra 	$L__BB21_28;
	ld.global.u32 	%r871, [%rd1+52];
$L__BB21_28:
	add.s32 	%r45, %r3, 14;
	setp.ge.s32 	%p15, %r45, %r1;
	mov.b32 	%r872, 2147483647;
	@%p15 bra 	$L__BB21_30;
	ld.global.u32 	%r872, [%rd1+56];
$L__BB21_30:
	add.s32 	%r48, %r3, 15;
	setp.ge.s32 	%p16, %r48, %r1;
	mov.b32 	%r873, 2147483647;
	@%p16 bra 	$L__BB21_32;
	ld.global.u32 	%r873, [%rd1+60];
$L__BB21_32:
	add.s32 	%r51, %r3, 16;
	setp.ge.s32 	%p17, %r51, %r1;
	mov.b32 	%r874, 2147483647;
	@%p17 bra 	$L__BB21_34;
	ld.global.u32 	%r874, [%rd1+64];
$L__BB21_34:
	add.s32 	%r54, %r3, 17;
	setp.ge.s32 	%p18, %r54, %r1;
	mov.b32 	%r875, 2147483647;
	@%p18 bra 	$L__BB21_36;
	ld.global.u32 	%r875, [%rd1+68];
$L__BB21_36:
	add.s32 	%r57, %r3, 18;
	setp.ge.s32 	%p19, %r57, %r1;
	mov.b32 	%r876, 2147483647;
	@%p19 bra 	$L__BB21_38;
	ld.global.u32 	%r876, [%rd1+72];
$L__BB21_38:
	bar.sync 	0;
	mov.b64 	{%r344, %r345}, %rd9;
	shfl.sync.idx.b32	%r60|%p20, %r344, 0, 31, -1;
	shfl.sync.idx.b32	%r346|%p21, %r345, 0, 31, -1;
	mov.b64 	%rd2, {%r60, %r346};
	setp.ge.s32 	%p22, %r3, %r60;
	cvta.to.global.u64 	%rd13, %rd7;
	add.s64 	%rd3, %rd13, %rd12;
	@%p22 bra 	$L__BB21_40;
	ld.global.u32 	%r935, [%rd3];
$L__BB21_40:
	setp.ge.s32 	%p23, %r6, %r60;
	@%p23 bra 	$L__BB21_42;
	ld.global.u32 	%r934, [%rd3+4];
$L__BB21_42:
	setp.ge.s32 	%p24, %r9, %r60;
	@%p24 bra 	$L__BB21_44;
	ld.global.u32 	%r933, [%rd3+8];
$L__BB21_44:
	setp.ge.s32 	%p25, %r12, %r60;
	@%p25 bra 	$L__BB21_46;
	ld.global.u32 	%r932, [%rd3+12];
$L__BB21_46:
	setp.ge.s32 	%p26, %r15, %r60;
	@%p26 bra 	$L__BB21_48;
	ld.global.u32 	%r931, [%rd3+16];
$L__BB21_48:
	setp.ge.s32 	%p27, %r18, %r60;
	@%p27 bra 	$L__BB21_50;
	ld.global.u32 	%r930, [%rd3+20];
$L__BB21_50:
	setp.ge.s32 	%p28, %r21, %r60;
	@%p28 bra 	$L__BB21_52;
	ld.global.u32 	%r929, [%rd3+24];
$L__BB21_52:
	setp.ge.s32 	%p29, %r24, %r60;
	@%p29 bra 	$L__BB21_54;
	ld.global.u32 	%r928, [%rd3+28];
$L__BB21_54:
	setp.ge.s32 	%p30, %r27, %r60;
	@%p30 bra 	$L__BB21_56;
	ld.global.u32 	%r927, [%rd3+32];
$L__BB21_56:
	setp.ge.s32 	%p31, %r30, %r60;
	@%p31 bra 	$L__BB21_58;
	ld.global.u32 	%r926, [%rd3+36];
$L__BB21_58:
	setp.ge.s32 	%p32, %r33, %r60;
	@%p32 bra 	$L__BB21_60;
	ld.global.u32 	%r925, [%rd3+40];
$L__BB21_60:
	setp.ge.s32 	%p33, %r36, %r60;
	@%p33 bra 	$L__BB21_62;
	ld.global.u32 	%r924, [%rd3+44];
$L__BB21_62:
	setp.ge.s32 	%p34, %r39, %r60;
	@%p34 bra 	$L__BB21_64;
	ld.global.u32 	%r923, [%rd3+48];
$L__BB21_64:
	setp.ge.s32 	%p35, %r42, %r60;
	@%p35 bra 	$L__BB21_66;
	ld.global.u32 	%r922, [%rd3+52];
$L__BB21_66:
	setp.ge.s32 	%p36, %r45, %r60;
	@%p36 bra 	$L__BB21_68;
	ld.global.u32 	%r921, [%rd3+56];
$L__BB21_68:
	setp.ge.s32 	%p37, %r48, %r60;
	@%p37 bra 	$L__BB21_70;
	ld.global.u32 	%r920, [%rd3+60];
$L__BB21_70:
	setp.ge.s32 	%p38, %r51, %r60;
	@%p38 bra 	$L__BB21_72;
	ld.global.u32 	%r919, [%rd3+64];
$L__BB21_72:
	setp.ge.s32 	%p39, %r54, %r60;
	@%p39 bra 	$L__BB21_74;
	ld.global.u32 	%r918, [%rd3+68];
$L__BB21_74:
	setp.ge.s32 	%p40, %r57, %r60;
	@%p40 bra 	$L__BB21_76;
	ld.global.u32 	%r917, [%rd3+72];
$L__BB21_76:
	bar.sync 	0;
	setp.gt.s32 	%p41, %r858, -1;
	selp.b32 	%r366, -2147483648, -1, %p41;
	xor.b32  	%r916, %r366, %r858;
	setp.gt.s32 	%p42, %r859, -1;
	selp.b32 	%r367, -2147483648, -1, %p42;
	xor.b32  	%r915, %r367, %r859;
	setp.gt.s32 	%p43, %r860, -1;
	selp.b32 	%r368, -2147483648, -1, %p43;
	xor.b32  	%r914, %r368, %r860;
	setp.gt.s32 	%p44, %r861, -1;
	selp.b32 	%r369, -2147483648, -1, %p44;
	xor.b32  	%r913, %r369, %r861;
	setp.gt.s32 	%p45, %r862, -1;
	selp.b32 	%r370, -2147483648, -1, %p45;
	xor.b32  	%r912, %r370, %r862;
	setp.gt.s32 	%p46, %r863, -1;
	selp.b32 	%r371, -2147483648, -1, %p46;
	xor.b32  	%r911, %r371, %r863;
	setp.gt.s32 	%p47, %r864, -1;
	selp.b32 	%r372, -2147483648, -1, %p47;
	xor.b32  	%r910, %r372, %r864;
	setp.gt.s32 	%p48, %r865, -1;
	selp.b32 	%r373, -2147483648, -1, %p48;
	xor.b32  	%r909, %r373, %r865;
	setp.gt.s32 	%p49, %r866, -1;
	selp.b32 	%r374, -2147483648, -1, %p49;
	xor.b32  	%r908, %r374, %r866;
	setp.gt.s32 	%p50, %r867, -1;
	selp.b32 	%r375, -2147483648, -1, %p50;
	xor.b32  	%r907, %r375, %r867;
	setp.gt.s32 	%p51, %r868, -1;
	selp.b32 	%r376, -2147483648, -1, %p51;
	xor.b32  	%r906, %r376, %r868;
	setp.gt.s32 	%p52, %r869, -1;
	selp.b32 	%r377, -2147483648, -1, %p52;
	xor.b32  	%r905, %r377, %r869;
	setp.gt.s32 	%p53, %r870, -1;
	selp.b32 	%r378, -2147483648, -1, %p53;
	xor.b32  	%r904, %r378, %r870;
	setp.gt.s32 	%p54, %r871, -1;
	selp.b32 	%r379, -2147483648, -1, %p54;
	xor.b32  	%r903, %r379, %r871;
	setp.gt.s32 	%p55, %r872, -1;
	selp.b32 	%r380, -2147483648, -1, %p55;
	xor.b32  	%r902, %r380, %r872;
	setp.gt.s32 	%p56, %r873, -1;
	selp.b32 	%r381, -2147483648, -1, %p56;
	xor.b32  	%r901, %r381, %r873;
	setp.gt.s32 	%p57, %r874, -1;
	selp.b32 	%r382, -2147483648, -1, %p57;
	xor.b32  	%r900, %r382, %r874;
	setp.gt.s32 	%p58, %r875, -1;
	selp.b32 	%r383, -2147483648, -1, %p58;
	xor.b32  	%r899, %r383, %r875;
	setp.gt.s32 	%p59, %r876, -1;
	selp.b32 	%r384, -2147483648, -1, %p59;
	xor.b32  	%r898, %r384, %r876;
	shr.u32 	%r118, %r2, 5;
	shl.b32 	%r385, %r2, 2;
	mov.u32 	%r386, _ZZN3cub18CUB_300001_SM_10006detail10radix_sort31DeviceRadixSortSingleTileKernelINS1_5radix10policy_hubIfiyE10Policy1000ELNS0_9SortOrderE0EfiyNS1_21identity_decomposer_tEEEvPKT1_PSA_PKT2_PSE_T3_iiT4_E12temp_storage;
	add.s32 	%r119, %r386, %r385;
	shl.b32 	%r387, %r2, 7;
	add.s32 	%r120, %r119, %r387;
	shl.b32 	%r388, %r118, 2;
	add.s32 	%r389, %r386, %r388;
	add.s32 	%r121, %r389, 33792;
	mad.lo.s32 	%r122, %r2, -56, %r120;
	add.s32 	%r897, %r322, 6;
	sub.s32 	%r896, %r323, %r322;
$L__BB21_77:
	add.s32 	%r449, %r897, -6;
	min.s32 	%r392, %r896, 6;
	mov.b32 	%r478, 0;
	st.shared.u32 	[%r119], %r478;
	st.shared.u32 	[%r119+1024], %r478;
	st.shared.u32 	[%r119+2048], %r478;
	st.shared.u32 	[%r119+3072], %r478;
	st.shared.u32 	[%r119+4096], %r478;
	st.shared.u32 	[%r119+5120], %r478;
	st.shared.u32 	[%r119+6144], %r478;
	st.shared.u32 	[%r119+7168], %r478;
	st.shared.u32 	[%r119+8192], %r478;
	st.shared.u32 	[%r119+9216], %r478;
	st.shared.u32 	[%r119+10240], %r478;
	st.shared.u32 	[%r119+11264], %r478;
	st.shared.u32 	[%r119+12288], %r478;
	st.shared.u32 	[%r119+13312], %r478;
	st.shared.u32 	[%r119+14336], %r478;
	st.shared.u32 	[%r119+15360], %r478;
	st.shared.u32 	[%r119+16384], %r478;
	st.shared.u32 	[%r119+17408], %r478;
	st.shared.u32 	[%r119+18432], %r478;
	st.shared.u32 	[%r119+19456], %r478;
	st.shared.u32 	[%r119+20480], %r478;
	st.shared.u32 	[%r119+21504], %r478;
	st.shared.u32 	[%r119+22528], %r478;
	st.shared.u32 	[%r119+23552], %r478;
	st.shared.u32 	[%r119+24576], %r478;
	st.shared.u32 	[%r119+25600], %r478;
	st.shared.u32 	[%r119+26624], %r478;
	st.shared.u32 	[%r119+27648], %r478;
	st.shared.u32 	[%r119+28672], %r478;
	st.shared.u32 	[%r119+29696], %r478;
	st.shared.u32 	[%r119+30720], %r478;
	st.shared.u32 	[%r119+31744], %r478;
	st.shared.u32 	[%r119+32768], %r478;
	// begin inline asm
	bmsk.clamp.b32 %r390, %r478, %r392;
	// end inline asm
	setp.eq.s32 	%p60, %r916, 2147483647;
	selp.b32 	%r394, -2147483648, %r916, %p60;
	// begin inline asm
	shr.b32 %r393, %r394, %r449;
	// end inline asm
	and.b32  	%r481, %r390, %r393;
	shl.b32 	%r482, %r481, 10;
	and.b32  	%r483, %r482, 31744;
	add.s32 	%r484, %r119, %r483;
	shr.u32 	%r485, %r481, 4;
	and.b32  	%r486, %r485, 268435454;
	add.s32 	%r166, %r484, %r486;
	ld.shared.u16 	%rs1, [%r166];
	add.s16 	%rs20, %rs1, 1;
	st.shared.u16 	[%r166], %rs20;
	setp.eq.s32 	%p61, %r915, 2147483647;
	selp.b32 	%r397, -2147483648, %r915, %p61;
	// begin inline asm
	shr.b32 %r396, %r397, %r449;
	// end inline asm
	and.b32  	%r487, %r390, %r396;
	shl.b32 	%r488, %r487, 10;
	and.b32  	%r489, %r488, 31744;
	add.s32 	%r490, %r119, %r489;
	shr.u32 	%r491, %r487, 4;
	and.b32  	%r492, %r491, 268435454;
	add.s32 	%r167, %r490, %r492;
	ld.shared.u16 	%rs2, [%r167];
	add.s16 	%rs21, %rs2, 1;
	st.shared.u16 	[%r167], %rs21;
	setp.eq.s32 	%p62, %r914, 2147483647;
	selp.b32 	%r400, -2147483648, %r914, %p62;
	// begin inline asm
	shr.b32 %r399, %r400, %r449;
	// end inline asm
	and.b32  	%r493, %r390, %r399;
	shl.b32 	%r494, %r493, 10;
	and.b32  	%r495, %r494, 31744;
	add.s32 	%r496, %r119, %r495;
	shr.u32 	%r497, %r493, 4;
	and.b32  	%r498, %r497, 268435454;
	add.s32 	%r168, %r496, %r498;
	ld.shared.u16 	%rs3, [%r168];
	add.s16 	%rs22, %rs3, 1;
	st.shared.u16 	[%r168], %rs22;
	setp.eq.s32 	%p63, %r913, 2147483647;
	selp.b32 	%r403, -2147483648, %r913, %p63;
	// begin inline asm
	shr.b32 %r402, %r403, %r449;
	// end inline asm
	and.b32  	%r499, %r390, %r402;
	shl.b32 	%r500, %r499, 10;
	and.b32  	%r501, %r500, 31744;
	add.s32 	%r502, %r119, %r501;
	shr.u32 	%r503, %r499, 4;
	and.b32  	%r504, %r503, 268435454;
	add.s32 	%r169, %r502, %r504;
	ld.shared.u16 	%rs4, [%r169];
	add.s16 	%rs23, %rs4, 1;
	st.shared.u16 	[%r169], %rs23;
	setp.eq.s32 	%p64, %r912, 2147483647;
	selp.b32 	%r406, -2147483648, %r912, %p64;
	// begin inline asm
	shr.b32 %r405, %r406, %r449;
	// end inline asm
	and.b32  	%r505, %r390, %r405;
	shl.b32 	%r506, %r505, 10;
	and.b32  	%r507, %r506, 31744;
	add.s32 	%r508, %r119, %r507;
	shr.u32 	%r509, %r505, 4;
	and.b32  	%r510, %r509, 268435454;
	add.s32 	%r170, %r508, %r510;
	ld.shared.u16 	%rs5, [%r170];
	add.s16 	%rs24, %rs5, 1;
	st.shared.u16 	[%r170], %rs24;
	setp.eq.s32 	%p65, %r911, 2147483647;
	selp.b32 	%r409, -2147483648, %r911, %p65;
	// begin inline asm
	shr.b32 %r408, %r409, %r449;
	// end inline asm
	and.b32  	%r511, %r390, %r408;
	shl.b32 	%r512, %r511, 10;
	and.b32  	%r513, %r512, 31744;
	add.s32 	%r514, %r119, %r513;
	shr.u32 	%r515, %r511, 4;
	and.b32  	%r516, %r515, 268435454;
	add.s32 	%r171, %r514, %r516;
	ld.shared.u16 	%rs6, [%r171];
	add.s16 	%rs25, %rs6, 1;
	st.shared.u16 	[%r171], %rs25;
	setp.eq.s32 	%p66, %r910, 2147483647;
	selp.b32 	%r412, -2147483648, %r910, %p66;
	// begin inline asm
	shr.b32 %r411, %r412, %r449;
	// end inline asm
	and.b32  	%r517, %r390, %r411;
	shl.b32 	%r518, %r517, 10;
	and.b32  	%r519, %r518, 31744;
	add.s32 	%r520, %r119, %r519;
	shr.u32 	%r521, %r517, 4;
	and.b32  	%r522, %r521, 268435454;
	add.s32 	%r172, %r520, %r522;
	ld.shared.u16 	%rs7, [%r172];
	add.s16 	%rs26, %rs7, 1;
	st.shared.u16 	[%r172], %rs26;
	setp.eq.s32 	%p67, %r909, 2147483647;
	selp.b32 	%r415, -2147483648, %r909, %p67;
	// begin inline asm
	shr.b32 %r414, %r415, %r449;
	// end inline asm
	and.b32  	%r523, %r390, %r414;
	shl.b32 	%r524, %r523, 10;
	and.b32  	%r525, %r524, 31744;
	add.s32 	%r526, %r119, %r525;
	shr.u32 	%r527, %r523, 4;
	and.b32  	%r528, %r527, 268435454;
	add.s32 	%r173, %r526, %r528;
	ld.shared.u16 	%rs8, [%r173];
	add.s16 	%rs27, %rs8, 1;
	st.shared.u16 	[%r173], %rs27;
	setp.eq.s32 	%p68, %r908, 2147483647;
	selp.b32 	%r418, -2147483648, %r908, %p68;
	// begin inline asm
	shr.b32 %r417, %r418, %r449;
	// end inline asm
	and.b32  	%r529, %r390, %r417;
	shl.b32 	%r530, %r529, 10;
	and.b32  	%r531, %r530, 31744;
	add.s32 	%r532, %r119, %r531;
	shr.u32 	%r533, %r529, 4;
	and.b32  	%r534, %r533, 268435454;
	add.s32 	%r174, %r532, %r534;
	ld.shared.u16 	%rs9, [%r174];
	add.s16 	%rs28, %rs9, 1;
	st.shared.u16 	[%r174], %rs28;
	setp.eq.s32 	%p69, %r907, 2147483647;
	selp.b32 	%r421, -2147483648, %r907, %p69;
	// begin inline asm
	shr.b32 %r420, %r421, %r449;
	// end inline asm
	and.b32  	%r535, %r390, %r420;
	shl.b32 	%r536, %r535, 10;
	and.b32  	%r537, %r536, 31744;
	add.s32 	%r538, %r119, %r537;
	shr.u32 	%r539, %r535, 4;
	and.b32  	%r540, %r539, 268435454;
	add.s32 	%r175, %r538, %r540;
	ld.shared.u16 	%rs10, [%r175];
	add.s16 	%rs29, %rs10, 1;
	st.shared.u16 	[%r175], %rs29;
	setp.eq.s32 	%p70, %r906, 2147483647;
	selp.b32 	%r424, -2147483648, %r906, %p70;
	// begin inline asm
	shr.b32 %r423, %r424, %r449;
	// end inline asm
	and.b32  	%r541, %r390, %r423;
	shl.b32 	%r542, %r541, 10;
	and.b32  	%r543, %r542, 31744;
	add.s32 	%r544, %r119, %r543;
	shr.u32 	%r545, %r541, 4;
	and.b32  	%r546, %r545, 268435454;
	add.s32 	%r176, %r544, %r546;
	ld.shared.u16 	%rs11, [%r176];
	add.s16 	%rs30, %rs11, 1;
	st.shared.u16 	[%r176], %rs30;
	setp.eq.s32 	%p71, %r905, 2147483647;
	selp.b32 	%r427, -2147483648, %r905, %p71;
	// begin inline asm
	shr.b32 %r426, %r427, %r449;
	// end inline asm
	and.b32  	%r547, %r390, %r426;
	shl.b32 	%r548, %r547, 10;
	and.b32  	%r549, %r548, 31744;
	add.s32 	%r550, %r119, %r549;
	shr.u32 	%r551, %r547, 4;
	and.b32  	%r552, %r551, 268435454;
	add.s32 	%r177, %r550, %r552;
	ld.shared.u16 	%rs12, [%r177];
	add.s16 	%rs31, %rs12, 1;
	st.shared.u16 	[%r177], %rs31;
	setp.eq.s32 	%p72, %r904, 2147483647;
	selp.b32 	%r430, -2147483648, %r904, %p72;
	// begin inline asm
	shr.b32 %r429, %r430, %r449;
	// end inline asm
	and.b32  	%r553, %r390, %r429;
	shl.b32 	%r554, %r553, 10;
	and.b32  	%r555, %r554, 31744;
	add.s32 	%r556, %r119, %r555;
	shr.u32 	%r557, %r553, 4;
	and.b32  	%r558, %r557, 268435454;
	add.s32 	%r178, %r556, %r558;
	ld.shared.u16 	%rs13, [%r178];
	add.s16 	%rs32, %rs13, 1;
	st.shared.u16 	[%r178], %rs32;
	setp.eq.s32 	%p73, %r903, 2147483647;
	selp.b32 	%r433, -2147483648, %r903, %p73;
	// begin inline asm
	shr.b32 %r432, %r433, %r449;
	// end inline asm
	and.b32  	%r559, %r390, %r432;
	shl.b32 	%r560, %r559, 10;
	and.b32  	%r561, %r560, 31744;
	add.s32 	%r562, %r119, %r561;
	shr.u32 	%r563, %r559, 4;
	and.b32  	%r564, %r563, 268435454;
	add.s32 	%r179, %r562, %r564;
	ld.shared.u16 	%rs14, [%r179];
	add.s16 	%rs33, %rs14, 1;
	st.shared.u16 	[%r179], %rs33;
	setp.eq.s32 	%p74, %r902, 2147483647;
	selp.b32 	%r436, -2147483648, %r902, %p74;
	// begin inline asm
	shr.b32 %r435, %r436, %r449;
	// end inline asm
	and.b32  	%r565, %r390, %r435;
	shl.b32 	%r566, %r565, 10;
	and.b32  	%r567, %r566, 31744;
	add.s32 	%r568, %r119, %r567;
	shr.u32 	%r569, %r565, 4;
	and.b32  	%r570, %r569, 268435454;
	add.s32 	%r180, %r568, %r570;
	ld.shared.u16 	%rs15, [%r180];
	add.s16 	%rs34, %rs15, 1;
	st.shared.u16 	[%r180], %rs34;
	setp.eq.s32 	%p75, %r901, 2147483647;
	selp.b32 	%r439, -2147483648, %r901, %p75;
	// begin inline asm
	shr.b32 %r438, %r439, %r449;
	// end inline asm
	and.b32  	%r571, %r390, %r438;
	shl.b32 	%r572, %r571, 10;
	and.b32  	%r573, %r572, 31744;
	add.s32 	%r574, %r119, %r573;
	shr.u32 	%r575, %r571, 4;
	and.b32  	%r576, %r575, 268435454;
	add.s32 	%r181, %r574, %r576;
	ld.shared.u16 	%rs16, [%r181];
	add.s16 	%rs35, %rs16, 1;
	st.shared.u16 	[%r181], %rs35;
	setp.eq.s32 	%p76, %r900, 2147483647;
	selp.b32 	%r442, -2147483648, %r900, %p76;
	// begin inline asm
	shr.b32 %r441, %r442, %r449;
	// end inline asm
	and.b32  	%r577, %r390, %r441;
	shl.b32 	%r578, %r577, 10;
	and.b32  	%r579, %r578, 31744;
	add.s32 	%r580, %r119, %r579;
	shr.u32 	%r581, %r577, 4;
	and.b32  	%r582, %r581, 268435454;
	add.s32 	%r182, %r580, %r582;
	ld.shared.u16 	%rs17, [%r182];
	add.s16 	%rs36, %rs17, 1;
	st.shared.u16 	[%r182], %rs36;
	setp.eq.s32 	%p77, %r899, 2147483647;
	selp.b32 	%r445, -2147483648, %r899, %p77;
	// begin inline asm
	shr.b32 %r444, %r445, %r449;
	// end inline asm
	and.b32  	%r583, %r390, %r444;
	shl.b32 	%r584, %r583, 10;
	and.b32  	%r585, %r584, 31744;
	add.s32 	%r586, %r119, %r585;
	shr.u32 	%r587, %r583, 4;
	and.b32  	%r588, %r587, 268435454;
	add.s32 	%r183, %r586, %r588;
	ld.shared.u16 	%rs18, [%r183];
	add.s16 	%rs37, %rs18, 1;
	st.shared.u16 	[%r183], %rs37;
	setp.eq.s32 	%p78, %r898, 2147483647;
	selp.b32 	%r448, -2147483648, %r898, %p78;
	// begin inline asm
	shr.b32 %r447, %r448, %r449;
	// end inline asm
	and.b32  	%r589, %r390, %r447;
	shl.b32 	%r590, %r589, 10;
	and.b32  	%r591, %r590, 31744;
	add.s32 	%r592, %r119, %r591;
	shr.u32 	%r593, %r589, 4;
	and.b32  	%r594, %r593, 268435454;
	add.s32 	%r184, %r592, %r594;
	ld.shared.u16 	%rs19, [%r184];
	add.s16 	%rs38, %rs19, 1;
	st.shared.u16 	[%r184], %rs38;
	bar.sync 	0;
	ld.shared.u32 	%r185, [%r120];
	ld.shared.u32 	%r595, [%r120+4];
	ld.shared.u32 	%r596, [%r120+8];
	ld.shared.u32 	%r597, [%r120+12];
	ld.shared.u32 	%r598, [%r120+16];
	ld.shared.u32 	%r599, [%r120+20];
	ld.shared.u32 	%r600, [%r120+24];
	ld.shared.u32 	%r601, [%r120+28];
	ld.shared.u32 	%r602, [%r120+32];
	ld.shared.u32 	%r603, [%r120+36];
	ld.shared.u32 	%r604, [%r120+40];
	ld.shared.u32 	%r605, [%r120+44];
	ld.shared.u32 	%r606, [%r120+48];
	ld.shared.u32 	%r607, [%r120+52];
	ld.shared.u32 	%r608, [%r120+56];
	ld.shared.u32 	%r609, [%r120+60];
	ld.shared.u32 	%r610, [%r120+64];
	ld.shared.u32 	%r611, [%r120+68];
	ld.shared.u32 	%r612, [%r120+72];
	ld.shared.u32 	%r613, [%r120+76];
	ld.shared.u32 	%r614, [%r120+80];
	ld.shared.u32 	%r615, [%r120+84];
	ld.shared.u32 	%r616, [%r120+88];
	ld.shared.u32 	%r617, [%r120+92];
	ld.shared.u32 	%r618, [%r120+96];
	ld.shared.u32 	%r619, [%r120+100];
	ld.shared.u32 	%r620, [%r120+104];
	ld.shared.u32 	%r621, [%r120+108];
	ld.shared.u32 	%r622, [%r120+112];
	ld.shared.u32 	%r623, [%r120+116];
	ld.shared.u32 	%r624, [%r120+120];
	ld.shared.u32 	%r625, [%r120+124];
	ld.shared.u32 	%r626, [%r120+128];
	add.s32 	%r186, %r595, %r185;
	add.s32 	%r187, %r596, %r186;
	add.s32 	%r188, %r597, %r187;
	add.s32 	%r189, %r598, %r188;
	add.s32 	%r190, %r599, %r189;
	add.s32 	%r191, %r600, %r190;
	add.s32 	%r192, %r601, %r191;
	add.s32 	%r193, %r602, %r192;
	add.s32 	%r194, %r603, %r193;
	add.s32 	%r195, %r604, %r194;
	add.s32 	%r196, %r605, %r195;
	add.s32 	%r197, %r606, %r196;
	add.s32 	%r198, %r607, %r197;
	add.s32 	%r199, %r608, %r198;
	add.s32 	%r200, %r609, %r199;
	add.s32 	%r201, %r610, %r200;
	add.s32 	%r202, %r611, %r201;
	add.s32 	%r203, %r612, %r202;
	add.s32 	%r204, %r613, %r203;
	add.s32 	%r205, %r614, %r204;
	add.s32 	%r206, %r615, %r205;
	add.s32 	%r207, %r616, %r206;
	add.s32 	%r208, %r617, %r207;
	add.s32 	%r209, %r618, %r208;
	add.s32 	%r210, %r619, %r209;
	add.s32 	%r211, %r620, %r210;
	add.s32 	%r212, %r621, %r211;
	add.s32 	%r213, %r622, %r212;
	add.s32 	%r214, %r623, %r213;
	add.s32 	%r215, %r624, %r214;
	add.s32 	%r216, %r625, %r215;
	add.s32 	%r455, %r626, %r216;
	// begin inline asm
	mov.u32 %r450, %laneid;
	// end inline asm
	mov.b32 	%r453, 1;
	mov.b32 	%r480, -1;
	// begin inline asm
	{  .reg .u32 r0;  .reg .pred p;  shfl.sync.up.b32 r0|p, %r455, %r453, %r478, %r480;  @p add.u32 r0, r0, %r455;  mov.u32 %r451, r0;}
	// end inline asm
	mov.b32 	%r459, 2;
	// begin inline asm
	{  .reg .u32 r0;  .reg .pred p;  shfl.sync.up.b32 r0|p, %r451, %r459, %r478, %r480;  @p add.u32 r0, r0, %r451;  mov.u32 %r457, r0;}
	// end inline asm
	mov.b32 	%r465, 4;
	// begin inline asm
	{  .reg .u32 r0;  .reg .pred p;  shfl.sync.up.b32 r0|p, %r457, %r465, %r478, %r480;  @p add.u32 r0, r0, %r457;  mov.u32 %r463, r0;}
	// end inline asm
	mov.b32 	%r471, 8;
	// begin inline asm
	{  .reg .u32 r0;  .reg .pred p;  shfl.sync.up.b32 r0|p, %r463, %r471, %r478, %r480;  @p add.u32 r0, r0, %r463;  mov.u32 %r469, r0;}
	// end inline asm
	mov.b32 	%r477, 16;
	// begin inline asm
	{  .reg .u32 r0;  .reg .pred p;  shfl.sync.up.b32 r0|p, %r469, %r477, %r478, %r480;  @p add.u32 r0, r0, %r469;  mov.u32 %r475, r0;}
	// end inline asm
	setp.ne.s32 	%p79, %r450, 31;
	@%p79 bra 	$L__BB21_79;
	st.shared.u32 	[%r121], %r475;
$L__BB21_79:
	sub.s32 	%r627, %r475, %r455;
	setp.gt.u32 	%p80, %r2, 31;
	setp.eq.s32 	%p81, %r118, 7;
	setp.eq.s32 	%p82, %r118, 6;
	setp.eq.s32 	%p83, %r118, 5;
	setp.eq.s32 	%p84, %r118, 4;
	setp.eq.s32 	%p85, %r118, 3;
	setp.eq.s32 	%p86, %r118, 2;
	setp.eq.s32 	%p87, %r118, 1;
	bar.sync 	0;
	ld.shared.v4.u32 	{%r628, %r629, %r630, %r631}, [_ZZN3cub18CUB_300001_SM_10006detail10radix_sort31DeviceRadixSortSingleTileKernelINS1_5radix10policy_hubIfiyE10Policy1000ELNS0_9SortOrderE0EfiyNS1_21identity_decomposer_tEEEvPKT1_PSA_PKT2_PSE_T3_iiT4_E12temp_storage+33792];
	selp.b32 	%r632, %r628, %r936, %p87;
	add.s32 	%r633, %r629, %r628;
	selp.b32 	%r634, %r633, %r632, %p86;
	add.s32 	%r635, %r633, %r630;
	selp.b32 	%r636, %r635, %r634, %p85;
	add.s32 	%r637, %r635, %r631;
	selp.b32 	%r638, %r637, %r636, %p84;
	ld.shared.v4.u32 	{%r639, %r640, %r641, %r642}, [_ZZN3cub18CUB_300001_SM_10006detail10radix_sort31DeviceRadixSortSingleTileKernelINS1_5radix10policy_hubIfiyE10Policy1000ELNS0_9SortOrderE0EfiyNS1_21identity_decomposer_tEEEvPKT1_PSA_PKT2_PSE_T3_iiT4_E12temp_storage+33808];
	add.s32 	%r643, %r637, %r639;
	selp.b32 	%r644, %r643, %r638, %p83;
	add.s32 	%r645, %r643, %r640;
	selp.b32 	%r646, %r645, %r644, %p82;
	add.s32 	%r647, %r645, %r641;
	selp.b32 	%r936, %r647, %r646, %p81;
	add.s32 	%r221, %r647, %r642;
	setp.ne.s32 	%p88, %r450, 0;
	selp.b32 	%r648, %r627, 0, %p88;
	add.s32 	%r649, %r936, %r648;
	or.pred  	%p89, %p80, %p88;
	selp.b32 	%r937, %r649, %r627, %p80;
	@%p89 bra 	$L__BB21_81;
	shl.b32 	%r937, %r221, 16;
	st.shared.u32 	[_ZZN3cub18CUB_300001_SM_10006detail10radix_sort31DeviceRadixSortSingleTileKernelINS1_5radix10policy_hubIfiyE10Policy1000ELNS0_9SortOrderE0EfiyNS1_21identity_decomposer_tEEEvPKT1_PSA_PKT2_PSE_T3_iiT4_E12temp_storage+33832], %r937;
$L__BB21_81:
	setp.eq.s32 	%p90, %r2, 0;
	bar.sync 	0;
	ld.shared.u32 	%r650, [_ZZN3cub18CUB_300001_SM_10006detail10radix_sort31DeviceRadixSortSingleTileKernelINS1_5radix10policy_hubIfiyE10Policy1000ELNS0_9SortOrderE0EfiyNS1_21identity_decomposer_tEEEvPKT1_PSA_PKT2_PSE_T3_iiT4_E12temp_storage+33832];
	selp.b32 	%r651, 0, %r650, %p90;
	add.s32 	%r652, %r937, %r651;
	add.s32 	%r653, %r185, %r652;
	add.s32 	%r654, %r186, %r652;
	add.s32 	%r655, %r187, %r652;
	add.s32 	%r656, %r188, %r652;
	add.s32 	%r657, %r189, %r652;
	add.s32 	%r658, %r190, %r652;
	add.s32 	%r659, %r191, %r652;
	add.s32 	%r660, %r192, %r652;
	add.s32 	%r661, %r193, %r652;
	add.s32 	%r662, %r194, %r652;
	add.s32 	%r663, %r195, %r652;
	add.s32 	%r664, %r196, %r652;
	add.s32 	%r665, %r197, %r652;
	add.s32 	%r666, %r198, %r652;
	add.s32 	%r667, %r199, %r652;
	add.s32 	%r668, %r200, %r652;
	add.s32 	%r669, %r201, %r652;
	add.s32 	%r670, %r202, %r652;
	add.s32 	%r671, %r203, %r652;
	add.s32 	%r672, %r204, %r652;
	add.s32 	%r673, %r205, %r652;
	add.s32 	%r674, %r206, %r652;
	add.s32 	%r675, %r207, %r652;
	add.s32 	%r676, %r208, %r652;
	add.s32 	%r677, %r209, %r652;
	add.s32 	%r678, %r210, %r652;
	add.s32 	%r679, %r211, %r652;
	add.s32 	%r680, %r212, %r652;
	add.s32 	%r681, %r213, %r652;
	add.s32 	%r682, %r214, %r652;
	add.s32 	%r683, %r215, %r652;
	add.s32 	%r684, %r216, %r652;
	st.shared.u32 	[%r120], %r652;
	st.shared.u32 	[%r120+4], %r653;
	st.shared.u32 	[%r120+8], %r654;
	st.shared.u32 	[%r120+12], %r655;
	st.shared.u32 	[%r120+16], %r656;
	st.shared.u32 	[%r120+20], %r657;
	st.shared.u32 	[%r120+24], %r658;
	st.shared.u32 	[%r120+28], %r659;
	st.shared.u32 	[%r120+32], %r660;
	st.shared.u32 	[%r120+36], %r661;
	st.shared.u32 	[%r120+40], %r662;
	st.shared.u32 	[%r120+44], %r663;
	st.shared.u32 	[%r120+48], %r664;
	st.shared.u32 	[%r120+52], %r665;
	st.shared.u32 	[%r120+56], %r666;
	st.shared.u32 	[%r120+60], %r667;
	st.shared.u32 	[%r120+64], %r668;
	st.shared.u32 	[%r120+68], %r669;
	st.shared.u32 	[%r120+72], %r670;
	st.shared.u32 	[%r120+76], %r671;
	st.shared.u32 	[%r120+80], %r672;
	st.shared.u32 	[%r120+84], %r673;
	st.shared.u32 	[%r120+88], %r674;
	st.shared.u32 	[%r120+92], %r675;
	st.shared.u32 	[%r120+96], %r676;
	st.shared.u32 	[%r120+100], %r677;
	st.shared.u32 	[%r120+104], %r678;
	st.shared.u32 	[%r120+108], %r679;
	st.shared.u32 	[%r120+112], %r680;
	st.shared.u32 	[%r120+116], %r681;
	st.shared.u32 	[%r120+120], %r682;
	st.shared.u32 	[%r120+124], %r683;
	st.shared.u32 	[%r120+128], %r684;
	bar.sync 	0;
	cvt.u32.u16 	%r685, %rs1;
	ld.shared.u16 	%r686, [%r166];
	add.s32 	%r225, %r686, %r685;
	cvt.u32.u16 	%r687, %rs2;
	ld.shared.u16 	%r688, [%r167];
	add.s32 	%r226, %r688, %r687;
	cvt.u32.u16 	%r689, %rs3;
	ld.shared.u16 	%r690, [%r168];
	add.s32 	%r227, %r690, %r689;
	cvt.u32.u16 	%r691, %rs4;
	ld.shared.u16 	%r692, [%r169];
	add.s32 	%r228, %r692, %r691;
	cvt.u32.u16 	%r693, %rs5;
	ld.shared.u16 	%r694, [%r170];
	add.s32 	%r229, %r694, %r693;
	cvt.u32.u16 	%r695, %rs6;
	ld.shared.u16 	%r696, [%r171];
	add.s32 	%r230, %r696, %r695;
	cvt.u32.u16 	%r697, %rs7;
	ld.shared.u16 	%r698, [%r172];
	add.s32 	%r231, %r698, %r697;
	cvt.u32.u16 	%r699, %rs8;
	ld.shared.u16 	%r700, [%r173];
	add.s32 	%r232, %r700, %r699;
	cvt.u32.u16 	%r701, %rs9;
	ld.shared.u16 	%r702, [%r174];
	add.s32 	%r233, %r702, %r701;
	cvt.u32.u16 	%r703, %rs10;
	ld.shared.u16 	%r704, [%r175];
	add.s32 	%r234, %r704, %r703;
	cvt.u32.u16 	%r705, %rs11;
	ld.shared.u16 	%r706, [%r176];
	add.s32 	%r235, %r706, %r705;
	cvt.u32.u16 	%r707, %rs12;
	ld.shared.u16 	%r708, [%r177];
	add.s32 	%r236, %r708, %r707;
	cvt.u32.u16 	%r709, %rs13;
	ld.shared.u16 	%r710, [%r178];
	add.s32 	%r237, %r710, %r709;
	cvt.u32.u16 	%r711, %rs14;
	ld.shared.u16 	%r712, [%r179];
	add.s32 	%r238, %r712, %r711;
	cvt.u32.u16 	%r713, %rs15;
	ld.shared.u16 	%r714, [%r180];
	add.s32 	%r239, %r714, %r713;
	cvt.u32.u16 	%r715, %rs16;
	ld.shared.u16 	%r716, [%r181];
	add.s32 	%r240, %r716, %r715;
	cvt.u32.u16 	%r717, %rs17;
	ld.shared.u16 	%r718, [%r182];
	add.s32 	%r241, %r718, %r717;
	cvt.u32.u16 	%r719, %rs18;
	ld.shared.u16 	%r720, [%r183];
	add.s32 	%r242, %r720, %r719;
	cvt.u32.u16 	%r721, %rs19;
	ld.shared.u16 	%r722, [%r184];
	add.s32 	%r243, %r722, %r721;
	bar.sync 	0;
	setp.lt.s32 	%p91, %r897, %r323;
	@%p91 bra 	$L__BB21_121;
	cvt.u64.u32 	%rd15, %r2;
	shl.b32 	%r723, %r225, 2;
	mov.u32 	%r724, _ZZN3cub18CUB_300001_SM_10006detail10radix_sort31DeviceRadixSortSingleTileKernelINS1_5radix10policy_hubIfiyE10Policy1000ELNS0_9SortOrderE0EfiyNS1_21identity_decomposer_tEEEvPKT1_PSA_PKT2_PSE_T3_iiT4_E12temp_storage;
	add.s32 	%r725, %r724, %r723;
	st.shared.u32 	[%r725], %r916;
	shl.b32 	%r726, %r226, 2;
	add.s32 	%r727, %r724, %r726;
	st.shared.u32 	[%r727], %r915;
	shl.b32 	%r728, %r227, 2;
	add.s32 	%r729, %r724, %r728;
	st.shared.u32 	[%r729], %r914;
	shl.b32 	%r730, %r228, 2;
	add.s32 	%r731, %r724, %r730;
	st.shared.u32 	[%r731], %r913;
	shl.b32 	%r732, %r229, 2;
	add.s32 	%r733, %r724, %r732;
	st.shared.u32 	[%r733], %r912;
	shl.b32 	%r734, %r230, 2;
	add.s32 	%r735, %r724, %r734;
	st.shared.u32 	[%r735], %r911;
	shl.b32 	%r736, %r231, 2;
	add.s32 	%r737, %r724, %r736;
	st.shared.u32 	[%r737], %r910;
	shl.b32 	%r738, %r232, 2;
	add.s32 	%r739, %r724, %r738;
	st.shared.u32 	[%r739], %r909;
	shl.b32 	%r740, %r233, 2;
	add.s32 	%r741, %r724, %r740;
	st.shared.u32 	[%r741], %r908;
	shl.b32 	%r742, %r234, 2;
	add.s32 	%r743, %r724, %r742;
	st.shared.u32 	[%r743], %r907;
	shl.b32 	%r744, %r235, 2;
	add.s32 	%r745, %r724, %r744;
	st.shared.u32 	[%r745], %r906;
	shl.b32 	%r746, %r236, 2;
	add.s32 	%r747, %r724, %r746;
	st.shared.u32 	[%r747], %r905;
	shl.b32 	%r748, %r237, 2;
	add.s32 	%r749, %r724, %r748;
	st.shared.u32 	[%r749], %r904;
	shl.b32 	%r750, %r238, 2;
	add.s32 	%r751, %r724, %r750;
	st.shared.u32 	[%r751], %r903;
	shl.b32 	%r752, %r239, 2;
	add.s32 	%r753, %r724, %r752;
	st.shared.u32 	[%r753], %r902;
	shl.b32 	%r754, %r240, 2;
	add.s32 	%r755, %r724, %r754;
	st.shared.u32 	[%r755], %r901;
	shl.b32 	%r756, %r241, 2;
	add.s32 	%r757, %r724, %r756;
	st.shared.u32 	[%r757], %r900;
	shl.b32 	%r758, %r242, 2;
	add.s32 	%r759, %r724, %r758;
	st.shared.u32 	[%r759], %r899;
	shl.b32 	%r760, %r243, 2;
	add.s32 	%r761, %r724, %r760;
	st.shared.u32 	[%r761], %r898;
	bar.sync 	0;
	mad.lo.s32 	%r244, %r2, -72, %r122;
	ld.shared.u32 	%r245, [%r244];
	ld.shared.u32 	%r246, [%r244+1024];
	ld.shared.u32 	%r247, [%r244+2048];
	ld.shared.u32 	%r248, [%r244+3072];
	ld.shared.u32 	%r249, [%r244+4096];
	ld.shared.u32 	%r250, [%r244+5120];
	ld.shared.u32 	%r251, [%r244+6144];
	ld.shared.u32 	%r252, [%r244+7168];
	ld.shared.u32 	%r253, [%r244+8192];
	ld.shared.u32 	%r254, [%r244+9216];
	ld.shared.u32 	%r255, [%r244+10240];
	ld.shared.u32 	%r256, [%r244+11264];
	ld.shared.u32 	%r257, [%r244+12288];
	ld.shared.u32 	%r258, [%r244+13312];
	ld.shared.u32 	%r259, [%r244+14336];
	ld.shared.u32 	%r260, [%r244+15360];
	ld.shared.u32 	%r261, [%r244+16384];
	ld.shared.u32 	%r262, [%r244+17408];
	ld.shared.u32 	%r263, [%r244+18432];
	bar.sync 	0;
	st.shared.u32 	[%r725], %r935;
	st.shared.u32 	[%r727], %r934;
	st.shared.u32 	[%r729], %r933;
	st.shared.u32 	[%r731], %r932;
	st.shared.u32 	[%r733], %r931;
	st.shared.u32 	[%r735], %r930;
	st.shared.u32 	[%r737], %r929;
	st.shared.u32 	[%r739], %r928;
	st.shared.u32 	[%r741], %r927;
	st.shared.u32 	[%r743], %r926;
	st.shared.u32 	[%r745], %r925;
	st.shared.u32 	[%r747], %r924;
	st.shared.u32 	[%r749], %r923;
	st.shared.u32 	[%r751], %r922;
	st.shared.u32 	[%r753], %r921;
	st.shared.u32 	[%r755], %r920;
	st.shared.u32 	[%r757], %r919;
	st.shared.u32 	[%r759], %r918;
	st.shared.u32 	[%r761], %r917;
	bar.sync 	0;
	ld.shared.u32 	%r264, [%r244+1024];
	ld.shared.u32 	%r265, [%r244+2048];
	ld.shared.u32 	%r266, [%r244+3072];
	ld.shared.u32 	%r267, [%r244+4096];
	ld.shared.u32 	%r268, [%r244+5120];
	ld.shared.u32 	%r269, [%r244+6144];
	ld.shared.u32 	%r270, [%r244+7168];
	ld.shared.u32 	%r271, [%r244+8192];
	ld.shared.u32 	%r272, [%r244+9216];
	ld.shared.u32 	%r273, [%r244+10240];
	ld.shared.u32 	%r274, [%r244+11264];
	ld.shared.u32 	%r275, [%r244+12288];
	ld.shared.u32 	%r276, [%r244+13312];
	ld.shared.u32 	%r277, [%r244+14336];
	ld.shared.u32 	%r278, [%r244+15360];
	ld.shared.u32 	%r279, [%r244+16384];
	ld.shared.u32 	%r280, [%r244+17408];
	ld.shared.u32 	%r281, [%r244+18432];
	setp.gt.u64 	%p92, %rd2, %rd15;
	cvta.to.global.u64 	%rd16, %rd6;
	mul.wide.u32 	%rd17, %r2, 4;
	add.s64 	%rd4, %rd16, %rd17;
	cvta.to.global.u64 	%rd18, %rd8;
	add.s64 	%rd5, %rd18, %rd17;
	@%p92 bra 	$L__BB21_83;
	bra.uni 	$L__BB21_84;
$L__BB21_83:
	ld.shared.u32 	%r762, [%r244];
	setp.gt.s32 	%p93, %r245, -1;
	selp.b32 	%r763, -1, -2147483648, %p93;
	xor.b32  	%r764, %r763, %r245;
	st.global.u32 	[%rd4], %r764;
	st.global.u32 	[%rd5], %r762;
$L__BB21_84:
	add.s32 	%r765, %r2, 256;
	cvt.u64.u32 	%rd19, %r765;
	setp.le.u64 	%p94, %rd2, %rd19;
	@%p94 bra 	$L__BB21_86;
	setp.gt.s32 	%p95, %r246, -1;
	selp.b32 	%r766, -1, -2147483648, %p95;
	xor.b32  	%r767, %r766, %r246;
	st.global.u32 	[%rd4+1024], %r767;
	st.global.u32 	[%rd5+1024], %r264;
$L__BB21_86:
	add.s32 	%r768, %r2, 512;
	cvt.u64.u32 	%rd20, %r768;
	setp.le.u64 	%p96, %rd2, %rd20;
	@%p96 bra 	$L__BB21_88;
	setp.gt.s32 	%p97, %r247, -1;
	selp.b32 	%r769, -1, -2147483648, %p97;
	xor.b32  	%r770, %r769, %r247;
	st.global.u32 	[%rd4+2048], %r770;
	st.global.u32 	[%rd5+2048], %r265;
$L__BB21_88:
	add.s32 	%r771, %r2, 768;
	cvt.u64.u32 	%rd21, %r771;
	setp.le.u64 	%p98, %rd2, %rd21;
	@%p98 bra 	$L__BB21_90;
	setp.gt.s32 	%p99, %r248, -1;
	selp.b32 	%r772, -1, -2147483648, %p99;
	xor.b32  	%r773, %r772, %r248;
	st.global.u32 	[%rd4+3072], %r773;
	st.global.u32 	[%rd5+3072], %r266;
$L__BB21_90:
	or.b32  	%r774, %r2, 1024;
	cvt.u64.u32 	%rd22, %r774;
	setp.le.u64 	%p100, %rd2, %rd22;
	@%p100 bra 	$L__BB21_92;
	setp.gt.s32 	%p101, %r249, -1;
	selp.b32 	%r775, -1, -2147483648, %p101;
	xor.b32  	%r776, %r775, %r249;
	st.global.u32 	[%rd4+4096], %r776;
	st.global.u32 	[%rd5+4096], %r267;
$L__BB21_92:
	add.s32 	%r777, %r2, 1280;
	cvt.u64.u32 	%rd23, %r777;
	setp.le.u64 	%p102, %rd2, %rd23;
	@%p102 bra 	$L__BB21_94;
	setp.gt.s32 	%p103, %r250, -1;
	selp.b32 	%r778, -1, -2147483648, %p103;
	xor.b32  	%r779, %r778, %r250;
	st.global.u32 	[%rd4+5120], %r779;
	st.global.u32 	[%rd5+5120], %r268;
$L__BB21_94:
	add.s32 	%r780, %r2, 1536;
	cvt.u64.u32 	%rd24, %r780;
	setp.le.u64 	%p104, %rd2, %rd24;
	@%p104 bra 	$L__BB21_96;
	setp.gt.s32 	%p105, %r251, -1;
	selp.b32 	%r781, -1, -2147483648, %p105;
	xor.b32  	%r782, %r781, %r251;
	st.global.u32 	[%rd4+6144], %r782;
	st.global.u32 	[%rd5+6144], %r269;
$L__BB21_96:
	add.s32 	%r783, %r2, 1792;
	cvt.u64.u32 	%rd25, %r783;
	setp.le.u64 	%p106, %rd2, %rd25;
	@%p106 bra 	$L__BB21_98;
	setp.gt.s32 	%p107, %r252, -1;
	selp.b32 	%r784, -1, -2147483648, %p107;
	xor.b32  	%r785, %r784, %r252;
	st.global.u32 	[%rd4+7168], %r785;
	st.global.u32 	[%rd5+7168], %r270;
$L__BB21_98:
	or.b32  	%r786, %r2, 2048;
	cvt.u64.u32 	%rd26, %r786;
	setp.le.u64 	%p108, %rd2, %rd26;
	@%p108 bra 	$L__BB21_100;
	setp.gt.s32 	%p109, %r253, -1;
	selp.b32 	%r787, -1, -2147483648, %p109;
	xor.b32  	%r788, %r787, %r253;
	st.global.u32 	[%rd4+8192], %r788;
	st.global.u32 	[%rd5+8192], %r271;
$L__BB21_100:
	add.s32 	%r789, %r2, 2304;
	cvt.u64.u32 	%rd27, %r789;
	setp.le.u64 	%p110, %rd2, %rd27;
	@%p110 bra 	$L__BB21_102;
	setp.gt.s32 	%p111, %r254, -1;
	selp.b32 	%r790, -1, -2147483648, %p111;
	xor.b32  	%r791, %r790, %r254;
	st.global.u32 	[%rd4+9216], %r791;
	st.global.u32 	[%rd5+9216], %r272;
$L__BB21_102:
	add.s32 	%r792, %r2, 2560;
	cvt.u64.u32 	%rd28, %r792;
	setp.le.u64 	%p112, %rd2, %rd28;
	@%p112 bra 	$L__BB21_104;
	setp.gt.s32 	%p113, %r255, -1;
	selp.b32 	%r793, -1, -2147483648, %p113;
	xor.b32  	%r794, %r793, %r255;
	st.global.u32 	[%rd4+10240], %r794;
	st.global.u32 	[%rd5+10240], %r273;
$L__BB21_104:
	add.s32 	%r795, %r2, 2816;
	cvt.u64.u32 	%rd29, %r795;
	setp.le.u64 	%p114, %rd2, %rd29;
	@%p114 bra 	$L__BB21_106;
	setp.gt.s32 	%p115, %r256, -1;
	selp.b32 	%r796, -1, -2147483648, %p115;
	xor.b32  	%r797, %r796, %r256;
	st.global.u32 	[%rd4+11264], %r797;
	st.global.u32 	[%rd5+11264], %r274;
$L__BB21_106:
	or.b32  	%r798, %r2, 3072;
	cvt.u64.u32 	%rd30, %r798;
	setp.le.u64 	%p116, %rd2, %rd30;
	@%p116 bra 	$L__BB21_108;
	setp.gt.s32 	%p117, %r257, -1;
	selp.b32 	%r799, -1, -2147483648, %p117;
	xor.b32  	%r800, %r799, %r257;
	st.global.u32 	[%rd4+12288], %r800;
	st.global.u32 	[%rd5+12288], %r275;
$L__BB21_108:
	add.s32 	%r801, %r2, 3328;
	cvt.u64.u32 	%rd31, %r801;
	setp.le.u64 	%p118, %rd2, %rd31;
	@%p118 bra 	$L__BB21_110;
	setp.gt.s32 	%p119, %r258, -1;
	selp.b32 	%r802, -1, -2147483648, %p119;
	xor.b32  	%r803, %r802, %r258;
	st.global.u32 	[%rd4+13312], %r803;
	st.global.u32 	[%rd5+13312], %r276;
$L__BB21_110:
	add.s32 	%r804, %r2, 3584;
	cvt.u64.u32 	%rd32, %r804;
	setp.le.u64 	%p120, %rd2, %rd32;
	@%p120 bra 	$L__BB21_112;
	setp.gt.s32 	%p121, %r259, -1;
	selp.b32 	%r805, -1, -2147483648, %p121;
	xor.b32  	%r806, %r805, %r259;
	st.global.u32 	[%rd4+14336], %r806;
	st.global.u32 	[%rd5+14336], %r277;
$L__BB21_112:
	add.s32 	%r807, %r2, 3840;
	cvt.u64.u32 	%rd33, %r807;
	setp.le.u64 	%p122, %rd2, %rd33;
	@%p122 bra 	$L__BB21_114;
	setp.gt.s32 	%p123, %r260, -1;
	selp.b32 	%r808, -1, -2147483648, %p123;
	xor.b32  	%r809, %r808, %r260;
	st.global.u32 	[%rd4+15360], %r809;
	st.global.u32 	[%rd5+15360], %r278;
$L__BB21_114:
	or.b32  	%r810, %r2, 4096;
	cvt.u64.u32 	%rd34, %r810;
	setp.le.u64 	%p124, %rd2, %rd34;
	@%p124 bra 	$L__BB21_116;
	setp.gt.s32 	%p125, %r261, -1;
	selp.b32 	%r811, -1, -2147483648, %p125;
	xor.b32  	%r812, %r811, %r261;
	st.global.u32 	[%rd4+16384], %r812;
	st.global.u32 	[%rd5+16384], %r279;
$L__BB21_116:
	add.s32 	%r813, %r2, 4352;
	cvt.u64.u32 	%rd35, %r813;
	setp.le.u64 	%p126, %rd2, %rd35;
	@%p126 bra 	$L__BB21_118;
	setp.gt.s32 	%p127, %r262, -1;
	selp.b32 	%r814, -1, -2147483648, %p127;
	xor.b32  	%r815, %r814, %r262;
	st.global.u32 	[%rd4+17408], %r815;
	st.global.u32 	[%rd5+17408], %r280;
$L__BB21_118:
	add.s32 	%r816, %r2, 4608;
	cvt.u64.u32 	%rd36, %r816;
	setp.le.u64 	%p128, %rd2, %rd36;
	@%p128 bra 	$L__BB21_120;
	setp.gt.s32 	%p129, %r263, -1;
	selp.b32 	%r817, -1, -2147483648, %p129;
	xor.b32  	%r818, %r817, %r263;
	st.global.u32 	[%rd4+18432], %r818;
	st.global.u32 	[%rd5+18432], %r281;
$L__BB21_120:
	ret;
$L__BB21_121:
	shl.b32 	%r819, %r225, 2;
	mov.u32 	%r820, _ZZN3cub18CUB_300001_SM_10006detail10radix_sort31DeviceRadixSortSingleTileKernelINS1_5radix10policy_hubIfiyE10Policy1000ELNS0_9SortOrderE0EfiyNS1_21identity_decomposer_tEEEvPKT1_PSA_PKT2_PSE_T3_iiT4_E12temp_storage;
	add.s32 	%r821, %r820, %r819;
	st.shared.u32 	[%r821], %r916;
	shl.b32 	%r822, %r226, 2;
	add.s32 	%r823, %r820, %r822;
	st.shared.u32 	[%r823], %r915;
	shl.b32 	%r824, %r227, 2;
	add.s32 	%r825, %r820, %r824;
	st.shared.u32 	[%r825], %r914;
	shl.b32 	%r826, %r228, 2;
	add.s32 	%r827, %r820, %r826;
	st.shared.u32 	[%r827], %r913;
	shl.b32 	%r828, %r229, 2;
	add.s32 	%r829, %r820, %r828;
	st.shared.u32 	[%r829], %r912;
	shl.b32 	%r830, %r230, 2;
	add.s32 	%r831, %r820, %r830;
	st.shared.u32 	[%r831], %r911;
	shl.b32 	%r832, %r231, 2;
	add.s32 	%r833, %r820, %r832;
	st.shared.u32 	[%r833], %r910;
	shl.b32 	%r834, %r232, 2;
	add.s32 	%r835, %r820, %r834;
	st.shared.u32 	[%r835], %r909;
	shl.b32 	%r836, %r233, 2;
	add.s32 	%r837, %r820, %r836;
	st.shared.u32 	[%r837], %r908;
	shl.b32 	%r838, %r234, 2;
	add.s32 	%r839, %r820, %r838;
	st.shared.u32 	[%r839], %r907;
	shl.b32 	%r840, %r235, 2;
	add.s32 	%r841, %r820, %r840;
	st.shared.u32 	[%r841], %r906;
	shl.b32 	%r842, %r236, 2;
	add.s32 	%r843, %r820, %r842;
	st.shared.u32 	[%r843], %r905;
	shl.b32 	%r844, %r237, 2;
	add.s32 	%r845, %r820, %r844;
	st.shared.u32 	[%r845], %r904;
	shl.b32 	%r846, %r238, 2;
	add.s32 	%r847, %r820, %r846;
	st.shared.u32 	[%r847], %r903;
	shl.b32 	%r848, %r239, 2;
	add.s32 	%r849, %r820, %r848;
	st.shared.u32 	[%r849], %r902;
	shl.b32 	%r850, %r240, 2;
	add.s32 	%r851, %r820, %r850;
	st.shared.u32 	[%r851], %r901;
	shl.b32 	%r852, %r241, 2;
	add.s32 	%r853, %r820, %r852;
	st.shared.u32 	[%r853], %r900;
	shl.b32 	%r854, %r242, 2;
	add.s32 	%r855, %r820, %r854;
	st.shared.u32 	[%r855], %r899;
	shl.b32 	%r856, %r243, 2;
	add.s32 	%r857, %r820, %r856;
	st.shared.u32 	[%r857], %r898;
	bar.sync 	0;
	ld.shared.u32 	%r916, [%r122];
	ld.shared.u32 	%r915, [%r122+4];
	ld.shared.u32 	%r914, [%r122+8];
	ld.shared.u32 	%r913, [%r122+12];
	ld.shared.u32 	%r912, [%r122+16];
	ld.shared.u32 	%r911, [%r122+20];
	ld.shared.u32 	%r910, [%r122+24];
	ld.shared.u32 	%r909, [%r122+28];
	ld.shared.u32 	%r908, [%r122+32];
	ld.shared.u32 	%r907, [%r122+36];
	ld.shared.u32 	%r906, [%r122+40];
	ld.shared.u32 	%r905, [%r122+44];
	ld.shared.u32 	%r904, [%r122+48];
	ld.shared.u32 	%r903, [%r122+52];
	ld.shared.u32 	%r902, [%r122+56];
	ld.shared.u32 	%r901, [%r122+60];
	ld.shared.u32 	%r900, [%r122+64];
	ld.shared.u32 	%r899, [%r122+68];
	ld.shared.u32 	%r898, [%r122+72];
	bar.sync 	0;
	st.shared.u32 	[%r821], %r935;
	st.shared.u32 	[%r823], %r934;
	st.shared.u32 	[%r825], %r933;
	st.shared.u32 	[%r827], %r932;
	st.shared.u32 	[%r829], %r931;
	st.shared.u32 	[%r831], %r930;
	st.shared.u32 	[%r833], %r929;
	st.shared.u32 	[%r835], %r928;
	st.shared.u32 	[%r837], %r927;
	st.shared.u32 	[%r839], %r926;
	st.shared.u32 	[%r841], %r925;
	st.shared.u32 	[%r843], %r924;
	st.shared.u32 	[%r845], %r923;
	st.shared.u32 	[%r847], %r922;
	st.shared.u32 	[%r849], %r921;
	st.shared.u32 	[%r851], %r920;
	st.shared.u32 	[%r853], %r919;
	st.shared.u32 	[%r855], %r918;
	st.shared.u32 	[%r857], %r917;
	bar.sync 	0;
	ld.shared.u32 	%r935, [%r122];
	ld.shared.u32 	%r934, [%r122+4];
	ld.shared.u32 	%r933, [%r122+8];
	ld.shared.u32 	%r932, [%r122+12];
	ld.shared.u32 	%r931, [%r122+16];
	ld.shared.u32 	%r930, [%r122+20];
	ld.shared.u32 	%r929, [%r122+24];
	ld.shared.u32 	%r928, [%r122+28];
	ld.shared.u32 	%r927, [%r122+32];
	ld.shared.u32 	%r926, [%r122+36];
	ld.shared.u32 	%r925, [%r122+40];
	ld.shared.u32 	%r924, [%r122+44];
	ld.shared.u32 	%r923, [%r122+48];
	ld.shared.u32 	%r922, [%r122+52];
	ld.shared.u32 	%r921, [%r122+56];
	ld.shared.u32 	%r920, [%r122+60];
	ld.shared.u32 	%r919, [%r122+64];
	ld.shared.u32 	%r918, [%r122+68];
	ld.shared.u32 	%r917, [%r122+72];
	bar.sync 	0;
	add.s32 	%r897, %r897, 6;
	add.s32 	%r896, %r896, -6;
	bra.uni 	$L__BB21_77;

}
	// .globl	_ZN3cub18CUB_300001_SM_10006detail10radix_sort30DeviceRadixSortHistogramKernelINS1_5radix10policy_hubIfiyE10Policy1000ELNS0_9SortOrderE0EfyNS1_21identity_decomposer_tEEEvPT2_PKT1_SA_iiT3_
.visible .entry _ZN3cub18CUB_300001_SM_10006detail10radix_sort30DeviceRadixSortHistogramKernelINS1_5radix10policy_hubIfiyE10Policy1000ELNS0_9SortOrderE0EfyNS1_21identity_decomposer_tEEEvPT2_PKT1_SA_iiT3_(
	.param .u64 .ptr .align 1 _ZN3cub18CUB_300001_SM_10006detail10radix_sort30DeviceRadixSortHistogramKernelINS1_5radix10policy_hubIfiyE10Policy1000ELNS0_9SortOrderE0EfyNS1_21identity_decomposer_tEEEvPT2_PKT1_SA_iiT3__param_0,
	.param .u64 .ptr .align 1 _ZN3cub18CUB_300001_SM_10006detail10radix_sort30DeviceRadixSortHistogramKernelINS1_5radix10policy_hubIfiyE10Policy1000ELNS0_9SortOrderE0EfyNS1_21identity_decomposer_tEEEvPT2_PKT1_SA_iiT3__param_1,
	.param .u64 _ZN3cub18CUB_300001_SM_10006detail10radix_sort30DeviceRadixSortHistogramKernelINS1_5radix10policy_hubIfiyE10Policy1000ELNS0_9SortOrderE0EfyNS1_21identity_decomposer_tEEEvPT2_PKT1_SA_iiT3__param_2,
	.param .u32 _ZN3cub18CUB_300001_SM_10006detail10radix_sort30DeviceRadixSortHistogramKernelINS1_5radix10policy_hubIfiyE10Policy1000ELNS0_9SortOrderE0EfyNS1_21identity_decomposer_tEEEvPT2_PKT1_SA_iiT3__param_3,
	.param .u32 _ZN3cub18CUB_300001_SM_10006detail10radix_sort30DeviceRadixSortHistogramKernelINS1_5radix10policy_hubIfiyE10Policy1000ELNS0_9SortOrderE0EfyNS1_21identity_decomposer_tEEEvPT2_PKT1_SA_iiT3__param_4,
	.param .align 1 .b8 _ZN3cub18CUB_300001_SM_10006detail10radix_sort30DeviceRadixSortHistogramKernelINS1_5radix10policy_hubIfiyE10Policy1000ELNS0_9SortOrderE0EfyNS1_21identity_decomposer_tEEEvPT2_PKT1_SA_iiT3__param_5[1]
)
.maxntid 128
{
	.reg .pred 	%p<123>;
	.reg .b32 	%r<518>;
	.reg .b64 	%rd<137>;
	// demoted variable
	.shared .align 4 .b8 _ZZN3cub18CUB_300001_SM_10006detail10radix_sort30DeviceRadixSortHistogramKernelINS1_5radix10policy_hubIfiyE10Policy1000ELNS0_9SortOrderE0EfyNS1_21identity_decomposer_tEEEvPT2_PKT1_SA_iiT3_E12temp_storage[4096];
	ld.param.u64 	%rd18, [_ZN3cub18CUB_300001_SM_10006detail10radix_sort30DeviceRadixSortHistogramKernelINS1_5radix10policy_hubIfiyE10Policy1000ELNS0_9SortOrderE0EfyNS1_21identity_decomposer_tEEEvPT2_PKT1_SA_iiT3__param_0];
	ld.param.u64 	%rd19, [_ZN3cub18CUB_300001_SM_10006detail10radix_sort30DeviceRadixSortHistogramKernelINS1_5radix10policy_hubIfiyE10Policy1000ELNS0_9SortOrderE0EfyNS1_21identity_decomposer_tEEEvPT2_PKT1_SA_iiT3__param_1];
	ld.param.u64 	%rd17, [_ZN3cub18CUB_300001_SM_10006detail10radix_sort30DeviceRadixSortHistogramKernelINS1_5radix10policy_hubIfiyE10Policy1000ELNS0_9SortOrderE0EfyNS1_21identity_decomposer_tEEEvPT2_PKT1_SA_iiT3__param_2];
	ld.param.u32 	%r174, [_ZN3cub18CUB_300001_SM_10006detail10radix_sort30DeviceRadixSortHistogramKernelINS1_5radix10policy_hubIfiyE10Policy1000ELNS0_9SortOrderE0EfyNS1_21identity_decomposer_tEEEvPT2_PKT1_SA_iiT3__param_3];
	ld.param.u32 	%r175, [_ZN3cub18CUB_300001_SM_10006detail10radix_sort30DeviceRadixSortHistogramKernelINS1_5radix10policy_hubIfiyE10Policy1000ELNS0_9SortOrderE0EfyNS1_21identity_decomposer_tEEEvPT2_PKT1_SA_iiT3__param_4];
	cvta.to.global.u64 	%rd1, %rd19;
	cvta.to.global.u64 	%rd2, %rd18;
	setp.eq.s64 	%p2, %rd17, 0;
	@%p2 bra 	$L__BB22_153;
	sub.s32 	%r176, %r175, %r174;
	add.s32 	%r177, %r176, 7;
	shr.s32 	%r178, %r177, 31;
	shr.u32 	%r179, %r178, 29;
	add.s32 	%r180, %r177, %r179;
	shr.s32 	%r181, %r180, 3;
	mov.u32 	%r182, %tid.x;
	setp.gt.u32 	%p3, %r182, 255;
	setp.lt.s32 	%p4, %r177, 8;
	mov.u32 	%r183, %ctaid.x;
	shl.b32 	%r184, %r183, 11;
	cvt.u64.u32 	%rd3, %r184;
	mov.u32 	%r185, %nctaid.x;
	shl.b32 	%r186, %r185, 11;
	cvt.u64.u32 	%rd4, %r186;
	add.s32 	%r1, %r181, -1;
	and.b32  	%r2, %r181, 15;
	and.b32  	%r3, %r181, 7;
	add.s32 	%r4, %r3, -1;
	and.b32  	%r5, %r181, 3;
	or.pred  	%p1, %p3, %p4;
	shl.b32 	%r187, %r182, 2;
	mov.u32 	%r188, _ZZN3cub18CUB_300001_SM_10006detail10radix_sort30DeviceRadixSortHistogramKernelINS1_5radix10policy_hubIfiyE10Policy1000ELNS0_9SortOrderE0EfyNS1_21identity_decomposer_tEEEvPT2_PKT1_SA_iiT3_E12temp_storage;
	add.s32 	%r6, %r188, %r187;
	and.b32  	%r7, %r181, 268435440;
	cvt.u64.u32 	%rd5, %r182;
	add.s32 	%r8, %r182, 128;
	add.s32 	%r9, %r182, 256;
	add.s32 	%r10, %r182, 384;
	add.s32 	%r11, %r182, 512;
	add.s32 	%r12, %r182, 640;
	add.s32 	%r13, %r182, 768;
	or.b32  	%r14, %r182, 1024;
	add.s32 	%r15, %r182, 1920;
	and.b32  	%r16, %r181, 268435448;
	and.b32  	%r17, %r181, 1;
	neg.s32 	%r18, %r7;
	add.s32 	%r19, %r6, 8192;
	add.s64 	%rd21, %rd17, -1;
	shr.u64 	%rd22, %rd21, 30;
	add.s64 	%rd23, %rd22, 1;
	min.u64 	%rd6, %rd23, %rd17;
	mov.b64 	%rd135, 0;
$L__BB22_2:
	@%p1 bra 	$L__BB22_30;
	setp.lt.u32 	%p5, %r1, 15;
	mov.b32 	%r471, 0;
	@%p5 bra 	$L__BB22_6;
	mov.u32 	%r468, %r19;
	mov.u32 	%r469, %r18;
$L__BB22_5:
	.pragma "nounroll";
	mov.b32 	%r190, 0;
	st.shared.u32 	[%r468+-8192], %r190;
	st.shared.u32 	[%r468+-7168], %r190;
	st.shared.u32 	[%r468+-6144], %r190;
	st.shared.u32 	[%r468+-5120], %r190;
	st.shared.u32 	[%r468+-4096], %r190;
	st.shared.u32 	[%r468+-3072], %r190;
	st.shared.u32 	[%r468+-2048], %r190;
	st.shared.u32 	[%r468+-1024], %r190;
	st.shared.u32 	[%r468], %r190;
	st.shared.u32 	[%r468+1024], %r190;
	st.shared.u32 	[%r468+2048], %r190;
	st.shared.u32 	[%r468+3072], %r190;
	st.shared.u32 	[%r468+4096], %r190;
	st.shared.u32 	[%r468+5120], %r190;
	st.shared.u32 	[%r468+6144], %r190;
	st.shared.u32 	[%r468+7168], %r190;
	add.s32 	%r469, %r469, 16;
	add.s32 	%r468, %r468, 16384;
	setp.ne.s32 	%p6, %r469, 0;
	mov.u32 	%r471, %r7;
	@%p6 bra 	$L__BB22_5;
$L__BB22_6:
	add.s32 	%r25, %r2, -1;
	setp.eq.s32 	%p7, %r2, 0;
	@%p7 bra 	$L__BB22_16;
	setp.lt.u32 	%p8, %r25, 7;
	@%p8 bra 	$L__BB22_9;
	shl.b32 	%r191, %r471, 10;
	add.s32 	%r192, %r6, %r191;
	mov.b32 	%r193, 0;
	st.shared.u32 	[%r192], %r193;
	st.shared.u32 	[%r192+1024], %r193;
	st.shared.u32 	[%r192+2048], %r193;
	st.shared.u32 	[%r192+3072], %r193;
	st.shared.u32 	[%r192+4096], %r193;
	st.shared.u32 	[%r192+5120], %r193;
	st.shared.u32 	[%r192+6144], %r193;
	st.shared.u32 	[%r192+7168], %r193;
	add.s32 	%r471, %r471, 8;
$L__BB22_9:
	setp.eq.s32 	%p9, %r3, 0;
	@%p9 bra 	$L__BB22_16;
	setp.lt.u32 	%p10, %r4, 3;
	@%p10 bra 	$L__BB22_12;
	shl.b32 	%r194, %r471, 10;
	add.s32 	%r195, %r6, %r194;
	mov.b32 	%r196, 0;
	st.shared.u32 	[%r195], %r196;
	st.shared.u32 	[%r195+1024], %r196;
	st.shared.u32 	[%r195+2048], %r196;
	st.shared.u32 	[%r195+3072], %r196;
	add.s32 	%r471, %r471, 4;
$L__BB22_12:
	setp.eq.s32 	%p11, %r5, 0;
	@%p11 bra 	$L__BB22_16;
	setp.eq.s32 	%p12, %r5, 1;
	shl.b32 	%r197, %r471, 10;
	add.s32 	%r30, %r6, %r197;
	mov.b32 	%r198, 0;
	st.shared.u32 	[%r30], %r198;
	@%p12 bra 	$L__BB22_16;
	setp.eq.s32 	%p13, %r5, 2;
	mov.b32 	%r199, 0;
	st.shared.u32 	[%r30+1024], %r199;
	@%p13 bra 	$L__BB22_16;
	mov.b32 	%r200, 0;
	st.shared.u32 	[%r30+2048], %r200;
$L__BB22_16:
	cvt.u32.u64 	%r201, %rd5;
	setp.gt.u32 	%p14, %r201, 127;
	@%p14 bra 	$L__BB22_30;
	setp.lt.u32 	%p15, %r1, 15;
	mov.b32 	%r475, 0;
	@%p15 bra 	$L__BB22_20;
	mov.b32 	%r473, 0;
$L__BB22_19:
	.pragma "nounroll";
	shl.b32 	%r204, %r473, 10;
	add.s32 	%r205, %r6, %r204;
	mov.b32 	%r206, 0;
	st.shared.u32 	[%r205+512], %r206;
	st.shared.u32 	[%r205+1536], %r206;
	st.shared.u32 	[%r205+2560], %r206;
	st.shared.u32 	[%r205+3584], %r206;
	st.shared.u32 	[%r205+4608], %r206;
	st.shared.u32 	[%r205+5632], %r206;
	st.shared.u32 	[%r205+6656], %r206;
	st.shared.u32 	[%r205+7680], %r206;
	st.shared.u32 	[%r205+8704], %r206;
	st.shared.u32 	[%r205+9728], %r206;
	st.shared.u32 	[%r205+10752], %r206;
	st.shared.u32 	[%r205+11776], %r206;
	st.shared.u32 	[%r205+12800], %r206;
	st.shared.u32 	[%r205+13824], %r206;
	st.shared.u32 	[%r205+14848], %r206;
	st.shared.u32 	[%r205+15872], %r206;
	add.s32 	%r473, %r473, 16;
	setp.ne.s32 	%p16, %r473, %r7;
	mov.u32 	%r475, %r7;
	@%p16 bra 	$L__BB22_19;
$L__BB22_20:
	setp.eq.s32 	%p17, %r2, 0;
	@%p17 bra 	$L__BB22_30;
	setp.lt.u32 	%p18, %r25, 7;
	@%p18 bra 	$L__BB22_23;
	shl.b32 	%r207, %r475, 10;
	add.s32 	%r208, %r6, %r207;
	mov.b32 	%r209, 0;
	st.shared.u32 	[%r208+512], %r209;
	st.shared.u32 	[%r208+1536], %r209;
	st.shared.u32 	[%r208+2560], %r209;
	st.shared.u32 	[%r208+3584], %r209;
	st.shared.u32 	[%r208+4608], %r209;
	st.shared.u32 	[%r208+5632], %r209;
	st.shared.u32 	[%r208+6656], %r209;
	st.shared.u32 	[%r208+7680], %r209;
	add.s32 	%r475, %r475, 8;
$L__BB22_23:
	setp.eq.s32 	%p19, %r3, 0;
	@%p19 bra 	$L__BB22_30;
	setp.lt.u32 	%p20, %r4, 3;
	@%p20 bra 	$L__BB22_26;
	shl.b32 	%r210, %r475, 10;
	add.s32 	%r211, %r6, %r210;
	mov.b32 	%r212, 0;
	st.shared.u32 	[%r211+512], %r212;
	st.shared.u32 	[%r211+1536], %r212;
	st.shared.u32 	[%r211+2560], %r212;
	st.shared.u32 	[%r211+3584], %r212;
	add.s32 	%r475, %r475, 4;
$L__BB22_26:
	setp.eq.s32 	%p21, %r5, 0;
	@%p21 bra 	$L__BB22_30;
	setp.eq.s32 	%p22, %r5, 1;
	shl.b32 	%r213, %r475, 10;
	add.s32 	%r38, %r6, %r213;
	mov.b32 	%r214, 0;
	st.shared.u32 	[%r38+512], %r214;
	@%p22 bra 	$L__BB22_30;
	setp.eq.s32 	%p23, %r5, 2;
	mov.b32 	%r215, 0;
	st.shared.u32 	[%r38+1536], %r215;
	@%p23 bra 	$L__BB22_30;
	mov.b32 	%r216, 0;
	st.shared.u32 	[%r38+2560], %r216;
$L__BB22_30:
	bar.sync 	0;
	bar.sync 	0;
	shl.b64 	%rd8, %rd135, 30;
	sub.s64 	%rd24, %rd17, %rd8;
	min.u64 	%rd9, %rd24, 1073741824;
	setp.le.u64 	%p24, %rd9, %rd3;
	@%p24 bra 	$L__BB22_70;
	mov.u64 	%rd136, %rd3;
$L__BB22_32:
	add.s64 	%rd11, %rd136, %rd8;
	sub.s64 	%rd12, %rd17, %rd11;
	setp.lt.u64 	%p25, %rd12, 2048;
	@%p25 bra 	$L__BB22_34;
	add.s64 	%rd27, %rd11, %rd5;
	shl.b64 	%rd28, %rd27, 2;
	add.s64 	%rd29, %rd1, %rd28;
	ld.global.u32 	%r507, [%rd29];
	ld.global.u32 	%r506, [%rd29+512];
	ld.global.u32 	%r505, [%rd29+1024];
	ld.global.u32 	%r504, [%rd29+1536];
	ld.global.u32 	%r503, [%rd29+2048];
	ld.global.u32 	%r502, [%rd29+2560];
	ld.global.u32 	%r501, [%rd29+3072];
	ld.global.u32 	%r500, [%rd29+3584];
	ld.global.u32 	%r499, [%rd29+4096];
	ld.global.u32 	%r498, [%rd29+4608];
	ld.global.u32 	%r497, [%rd29+5120];
	ld.global.u32 	%r496, [%rd29+5632];
	ld.global.u32 	%r495, [%rd29+6144];
	ld.global.u32 	%r494, [%rd29+6656];
	ld.global.u32 	%r493, [%rd29+7168];
	ld.global.u32 	%r492, [%rd29+7680];
	bra.uni 	$L__BB22_66;
$L__BB22_34:
	cvt.u32.u64 	%r218, %rd5;
	cvt.u32.u64 	%r55, %rd12;
	setp.ge.s32 	%p26, %r218, %r55;
	add.s64 	%rd25, %rd11, %rd5;
	shl.b64 	%rd26, %rd25, 2;
	add.s64 	%rd13, %rd1, %rd26;
	mov.b32 	%r507, 2147483647;
	@%p26 bra 	$L__BB22_36;
	ld.global.u32 	%r507, [%rd13];
$L__BB22_36:
	setp.ge.s32 	%p27, %r8, %r55;
	mov.b32 	%r506, 2147483647;
	@%p27 bra 	$L__BB22_38;
	ld.global.u32 	%r506, [%rd13+512];
$L__BB22_38:
	setp.ge.s32 	%p28, %r9, %r55;
	mov.b32 	%r505, 2147483647;
	@%p28 bra 	$L__BB22_40;
	ld.global.u32 	%r505, [%rd13+1024];
$L__BB22_40:
	setp.ge.s32 	%p29, %r10, %r55;
	mov.b32 	%r504, 2147483647;
	@%p29 bra 	$L__BB22_42;
	ld.global.u32 	%r504, [%rd13+1536];
$L__BB22_42:
	setp.ge.s32 	%p30, %r11, %r55;
	mov.b32 	%r503, 2147483647;
	@%p30 bra 	$L__BB22_44;
	ld.global.u32 	%r503, [%rd13+2048];
$L__BB22_44:
	setp.ge.s32 	%p31, %r12, %r55;
	mov.b32 	%r502, 2147483647;
	@%p31 bra 	$L__BB22_46;
	ld.global.u32 	%r502, [%rd13+2560];
$L__BB22_46:
	setp.ge.s32 	%p32, %r13, %r55;
	mov.b32 	%r501, 2147483647;
	@%p32 bra 	$L__BB22_48;
	ld.global.u32 	%r501, [%rd13+3072];
$L__BB22_48:
	mov.u32 	%r226, %tid.x;
	add.s32 	%r227, %r226, 896;
	setp.ge.s32 	%p33, %r227, %r55;
	mov.b32 	%r500, 2147483647;
	@%p33 bra 	$L__BB22_50;
	ld.global.u32 	%r500, [%rd13+3584];
$L__BB22_50:
	setp.ge.s32 	%p34, %r14, %r55;
	mov.b32 	%r499, 2147483647;
	@%p34 bra 	$L__BB22_52;
	ld.global.u32 	%r499, [%rd13+4096];
$L__BB22_52:
	add.s32 	%r231, %r226, 1152;
	setp.ge.s32 	%p35, %r231, %r55;
	mov.b32 	%r498, 2147483647;
	@%p35 bra 	$L__BB22_54;
	ld.global.u32 	%r498, [%rd13+4608];
$L__BB22_54:
	add.s32 	%r234, %r226, 1280;
	setp.ge.s32 	%p36, %r234, %r55;
	mov.b32 	%r497, 2147483647;
	@%p36 bra 	$L__BB22_56;
	ld.global.u32 	%r497, [%rd13+5120];
$L__BB22_56:
	add.s32 	%r237, %r226, 1408;
	setp.ge.s32 	%p37, %r237, %r55;
	mov.b32 	%r496, 2147483647;
	@%p37 bra 	$L__BB22_58;
	ld.global.u32 	%r496, [%rd13+5632];
$L__BB22_58:
	add.s32 	%r240, %r226, 1536;
	setp.ge.s32 	%p38, %r240, %r55;
	mov.b32 	%r495, 2147483647;
	@%p38 bra 	$L__BB22_60;
	ld.global.u32 	%r495, [%rd13+6144];
$L__BB22_60:
	add.s32 	%r243, %r226, 1664;
	setp.ge.s32 	%p39, %r243, %r55;
	mov.b32 	%r494, 2147483647;
	@%p39 bra 	$L__BB22_62;
	ld.global.u32 	%r494, [%rd13+6656];
$L__BB22_62:
	add.s32 	%r246, %r226, 1792;
	setp.ge.s32 	%p40, %r246, %r55;
	mov.b32 	%r493, 2147483647;
	@%p40 bra 	$L__BB22_64;
	ld.global.u32 	%r493, [%rd13+7168];
$L__BB22_64:
	setp.ge.s32 	%p41, %r15, %r55;
	mov.b32 	%r492, 2147483647;
	@%p41 bra 	$L__BB22_66;
	ld.global.u32 	%r492, [%rd13+7680];
$L__BB22_66:
	setp.le.s32 	%p42, %r175, %r174;
	@%p42 bra 	$L__BB22_69;
	setp.gt.s32 	%p43, %r507, -1;
	selp.b32 	%r249, -2147483648, -1, %p43;
	xor.b32  	%r250, %r249, %r507;
	setp.gt.s32 	%p44, %r506, -1;
	selp.b32 	%r251, -2147483648, -1, %p44;
	xor.b32  	%r252, %r251, %r506;
	setp.gt.s32 	%p45, %r505, -1;
	selp.b32 	%r253, -2147483648, -1, %p45;
	xor.b32  	%r254, %r253, %r505;
	setp.gt.s32 	%p46, %r504, -1;
	selp.b32 	%r255, -2147483648, -1, %p46;
	xor.b32  	%r256, %r255, %r504;
	setp.gt.s32 	%p47, %r503, -1;
	selp.b32 	%r257, -2147483648, -1, %p47;
	xor.b32  	%r258, %r257, %r503;
	setp.gt.s32 	%p48, %r502, -1;
	selp.b32 	%r259, -2147483648, -1, %p48;
	xor.b32  	%r260, %r259, %r502;
	setp.gt.s32 	%p49, %r501, -1;
	selp.b32 	%r261, -2147483648, -1, %p49;
	xor.b32  	%r262, %r261, %r501;
	setp.gt.s32 	%p50, %r500, -1;
	selp.b32 	%r263, -2147483648, -1, %p50;
	xor.b32  	%r264, %r263, %r500;
	setp.gt.s32 	%p51, %r499, -1;
	selp.b32 	%r265, -2147483648, -1, %p51;
	xor.b32  	%r266, %r265, %r499;
	setp.gt.s32 	%p52, %r498, -1;
	selp.b32 	%r267, -2147483648, -1, %p52;
	xor.b32  	%r268, %r267, %r498;
	setp.gt.s32 	%p53, %r497, -1;
	selp.b32 	%r269, -2147483648, -1, %p53;
	xor.b32  	%r270, %r269, %r497;
	setp.gt.s32 	%p54, %r496, -1;
	selp.b32 	%r271, -2147483648, -1, %p54;
	xor.b32  	%r272, %r271, %r496;
	setp.gt.s32 	%p55, %r495, -1;
	selp.b32 	%r273, -2147483648, -1, %p55;
	xor.b32  	%r274, %r273, %r495;
	setp.gt.s32 	%p56, %r494, -1;
	selp.b32 	%r275, -2147483648, -1, %p56;
	xor.b32  	%r276, %r275, %r494;
	setp.gt.s32 	%p57, %r493, -1;
	selp.b32 	%r277, -2147483648, -1, %p57;
	xor.b32  	%r278, %r277, %r493;
	setp.gt.s32 	%p58, %r492, -1;
	selp.b32 	%r279, -2147483648, -1, %p58;
	xor.b32  	%r280, %r279, %r492;
	setp.eq.s32 	%p59, %r250, 2147483647;
	selp.b32 	%r103, -2147483648, %r250, %p59;
	setp.eq.s32 	%p60, %r252, 2147483647;
	selp.b32 	%r104, -2147483648, %r252, %p60;
	setp.eq.s32 	%p61, %r254, 2147483647;
	selp.b32 	%r105, -2147483648, %r254, %p61;
	setp.eq.s32 	%p62, %r256, 2147483647;
	selp.b32 	%r106, -2147483648, %r256, %p62;
	setp.eq.s32 	%p63, %r258, 2147483647;
	selp.b32 	%r107, -2147483648, %r258, %p63;
	setp.eq.s32 	%p64, %r260, 2147483647;
	selp.b32 	%r108, -2147483648, %r260, %p64;
	setp.eq.s32 	%p65, %r262, 2147483647;
	selp.b32 	%r109, -2147483648, %r262, %p65;
	setp.eq.s32 	%p66, %r264, 2147483647;
	selp.b32 	%r110, -2147483648, %r264, %p66;
	setp.eq.s32 	%p67, %r266, 2147483647;
	selp.b32 	%r111, -2147483648, %r266, %p67;
	setp.eq.s32 	%p68, %r268, 2147483647;
	selp.b32 	%r112, -2147483648, %r268, %p68;
	setp.eq.s32 	%p69, %r270, 2147483647;
	selp.b32 	%r113, -2147483648, %r270, %p69;
	setp.eq.s32 	%p70, %r272, 2147483647;
	selp.b32 	%r114, -2147483648, %r272, %p70;
	setp.eq.s32 	%p71, %r274, 2147483647;
	selp.b32 	%r115, -2147483648, %r274, %p71;
	setp.eq.s32 	%p72, %r276, 2147483647;
	selp.b32 	%r116, -2147483648, %r276, %p72;
	setp.eq.s32 	%p73, %r278, 2147483647;
	selp.b32 	%r117, -2147483648, %r278, %p73;
	setp.eq.s32 	%p74, %r280, 2147483647;
	selp.b32 	%r118, -2147483648, %r280, %p74;
	mov.b32 	%r508, 0;
	mov.u32 	%r509, %r174;
$L__BB22_68:
	sub.s32 	%r281, %r175, %r509;
	shl.b32 	%r282, %r508, 10;
	mov.u32 	%r283, _ZZN3cub18CUB_300001_SM_10006detail10radix_sort30DeviceRadixSortHistogramKernelINS1_5radix10policy_hubIfiyE10Policy1000ELNS0_9SortOrderE0EfyNS1_21identity_decomposer_tEEEvPT2_PKT1_SA_iiT3_E12temp_storage;
	add.s32 	%r284, %r283, %r282;
	min.s32 	%r285, %r281, 8;
	mov.b32 	%r286, -1;
	shl.b32 	%r287, %r286, %r285;
	not.b32 	%r288, %r287;
	shr.u32 	%r289, %r103, %r509;
	and.b32  	%r290, %r289, %r288;
	shl.b32 	%r291, %r290, 2;
	add.s32 	%r292, %r284, %r291;
	atom.shared.add.u32 	%r293, [%r292], 1;
	shr.u32 	%r294, %r104, %r509;
	and.b32  	%r295, %r294, %r288;
	shl.b32 	%r296, %r295, 2;
	add.s32 	%r297, %r284, %r296;
	atom.shared.add.u32 	%r298, [%r297], 1;
	shr.u32 	%r299, %r105, %r509;
	and.b32  	%r300, %r299, %r288;
	shl.b32 	%r301, %r300, 2;
	add.s32 	%r302, %r284, %r301;
	atom.shared.add.u32 	%r303, [%r302], 1;
	shr.u32 	%r304, %r106, %r509;
	and.b32  	%r305, %r304, %r288;
	shl.b32 	%r306, %r305, 2;
	add.s32 	%r307, %r284, %r306;
	atom.shared.add.u32 	%r308, [%r307], 1;
	shr.u32 	%r309, %r107, %r509;
	and.b32  	%r310, %r309, %r288;
	shl.b32 	%r311, %r310, 2;
	add.s32 	%r312, %r284, %r311;
	atom.shared.add.u32 	%r313, [%r312], 1;
	shr.u32 	%r314, %r108, %r509;
	and.b32  	%r315, %r314, %r288;
	shl.b32 	%r316, %r315, 2;
	add.s32 	%r317, %r284, %r316;
	atom.shared.add.u32 	%r318, [%r317], 1;
	shr.u32 	%r319, %r109, %r509;
	and.b32  	%r320, %r319, %r288;
	shl.b32 	%r321, %r320, 2;
	add.s32 	%r322, %r284, %r321;
	atom.shared.add.u32 	%r323, [%r322], 1;
	shr.u32 	%r324, %r110, %r509;
	and.b32  	%r325, %r324, %r288;
	shl.b32 	%r326, %r325, 2;
	add.s32 	%r327, %r284, %r326;
	atom.shared.add.u32 	%r328, [%r327], 1;
	shr.u32 	%r329, %r111, %r509;
	and.b32  	%r330, %r329, %r288;
	shl.b32 	%r331, %r330, 2;
	add.s32 	%r332, %r284, %r331;
	atom.shared.add.u32 	%r333, [%r332], 1;
	shr.u32 	%r334, %r112, %r509;
	and.b32  	%r335, %r334, %r288;
	shl.b32 	%r336, %r335, 2;
	add.s32 	%r337, %r284, %r336;
	atom.shared.add.u32 	%r338, [%r337], 1;
	shr.u32 	%r339, %r113, %r509;
	and.b32  	%r340, %r339, %r288;
	shl.b32 	%r341, %r340, 2;
	add.s32 	%r342, %r284, %r341;
	atom.shared.add.u32 	%r343, [%r342], 1;
	shr.u32 	%r344, %r114, %r509;
	and.b32  	%r345, %r344, %r288;
	shl.b32 	%r346, %r345, 2;
	add.s32 	%r347, %r284, %r346;
	atom.shared.add.u32 	%r348, [%r347], 1;
	shr.u32 	%r349, %r115, %r509;
	and.b32  	%r350, %r349, %r288;
	shl.b32 	%r351, %r350, 2;
	add.s32 	%r352, %r284, %r351;
	atom.shared.add.u32 	%r353, [%r352], 1;
	shr.u32 	%r354, %r116, %r509;
	and.b32  	%r355, %r354, %r288;
	shl.b32 	%r356, %r355, 2;
	add.s32 	%r357, %r284, %r356;
	atom.shared.add.u32 	%r358, [%r357], 1;
	shr.u32 	%r359, %r117, %r509;
	and.b32  	%r360, %r359, %r288;
	shl.b32 	%r361, %r360, 2;
	add.s32 	%r362, %r284, %r361;
	atom.shared.add.u32 	%r363, [%r362], 1;
	shr.u32 	%r364, %r118, %r509;
	and.b32  	%r365, %r364, %r288;
	shl.b32 	%r366, %r365, 2;
	add.s32 	%r367, %r284, %r366;
	atom.shared.add.u32 	%r368, [%r367], 1;
	add.s32 	%r509, %r509, 8;
	add.s32 	%r508, %r508, 1;
	setp.lt.s32 	%p75, %r509, %r175;
	@%p75 bra 	$L__BB22_68;
$L__BB22_69:
	add.s64 	%rd136, %rd136, %rd4;
	setp.lt.u64 	%p76, %rd136, %rd9;
	@%p76 bra 	$L__BB22_32;
$L__BB22_70:
	bar.sync 	0;
	@%p1 bra 	$L__BB22_152;
	setp.lt.u32 	%p77, %r1, 7;
	mov.b32 	%r512, 0;
	@%p77 bra 	$L__BB22_90;
	mov.b32 	%r510, 0;
$L__BB22_73:
	.pragma "nounroll";
	shl.b32 	%r371, %r510, 10;
	add.s32 	%r124, %r6, %r371;
	ld.shared.u32 	%r125, [%r124];
	setp.eq.s32 	%p78, %r125, 0;
	@%p78 bra 	$L__BB22_75;
	cvt.u32.u64 	%r372, %rd5;
	shl.b32 	%r373, %r510, 8;
	add.s32 	%r374, %r373, %r372;
	mul.wide.u32 	%rd30, %r374, 8;
	add.s64 	%rd31, %rd2, %rd30;
	cvt.u64.u32 	%rd32, %r125;
	atom.global.add.u64 	%rd33, [%rd31], %rd32;
$L__BB22_75:
	ld.shared.u32 	%r126, [%r124+1024];
	setp.eq.s32 	%p79, %r126, 0;
	@%p79 bra 	$L__BB22_77;
	cvt.u32.u64 	%r375, %rd5;
	shl.b32 	%r376, %r510, 8;
	add.s32 	%r377, %r376, %r375;
	add.s32 	%r378, %r377, 256;
	mul.wide.u32 	%rd34, %r378, 8;
	add.s64 	%rd35, %rd2, %rd34;
	cvt.u64.u32 	%rd36, %r126;
	atom.global.add.u64 	%rd37, [%rd35], %rd36;
$L__BB22_77:
	ld.shared.u32 	%r127, [%r124+2048];
	setp.eq.s32 	%p80, %r127, 0;
	@%p80 bra 	$L__BB22_79;
	cvt.u32.u64 	%r379, %rd5;
	shl.b32 	%r380, %r510, 8;
	add.s32 	%r381, %r380, %r379;
	add.s32 	%r382, %r381, 512;
	mul.wide.u32 	%rd38, %r382, 8;
	add.s64 	%rd39, %rd2, %rd38;
	cvt.u64.u32 	%rd40, %r127;
	atom.global.add.u64 	%rd41, [%rd39], %rd40;
$L__BB22_79:
	ld.shared.u32 	%r128, [%r124+3072];
	setp.eq.s32 	%p81, %r128, 0;
	@%p81 bra 	$L__BB22_81;
	cvt.u32.u64 	%r383, %rd5;
	shl.b32 	%r384, %r510, 8;
	add.s32 	%r385, %r384, %r383;
	add.s32 	%r386, %r385, 768;
	mul.wide.u32 	%rd42, %r386, 8;
	add.s64 	%rd43, %rd2, %rd42;
	cvt.u64.u32 	%rd44, %r128;
	atom.global.add.u64 	%rd45, [%rd43], %rd44;
$L__BB22_81:
	ld.shared.u32 	%r129, [%r124+4096];
	setp.eq.s32 	%p82, %r129, 0;
	@%p82 bra 	$L__BB22_83;
	cvt.u32.u64 	%r387, %rd5;
	shl.b32 	%r388, %r510, 8;
	add.s32 	%r389, %r388, %r387;
	add.s32 	%r390, %r389, 1024;
	mul.wide.u32 	%rd46, %r390, 8;
	add.s64 	%rd47, %rd2, %rd46;
	cvt.u64.u32 	%rd48, %r129;
	atom.global.add.u64 	%rd49, [%rd47], %rd48;
$L__BB22_83:
	ld.shared.u32 	%r130, [%r124+5120];
	setp.eq.s32 	%p83, %r130, 0;
	@%p83 bra 	$L__BB22_85;
	cvt.u32.u64 	%r391, %rd5;
	shl.b32 	%r392, %r510, 8;
	add.s32 	%r393, %r392, %r391;
	add.s32 	%r394, %r393, 1280;
	mul.wide.u32 	%rd50, %r394, 8;
	add.s64 	%rd51, %rd2, %rd50;
	cvt.u64.u32 	%rd52, %r130;
	atom.global.add.u64 	%rd53, [%rd51], %rd52;
$L__BB22_85:
	ld.shared.u32 	%r131, [%r124+6144];
	setp.eq.s32 	%p84, %r131, 0;
	@%p84 bra 	$L__BB22_87;
	cvt.u32.u64 	%r395, %rd5;
	shl.b32 	%r396, %r510, 8;
	add.s32 	%r397, %r396, %r395;
	add.s32 	%r398, %r397, 1536;
	mul.wide.u32 	%rd54, %r398, 8;
	add.s64 	%rd55, %rd2, %rd54;
	cvt.u64.u32 	%rd56, %r131;
	atom.global.add.u64 	%rd57, [%rd55], %rd56;
$L__BB22_87:
	ld.shared.u32 	%r132, [%r124+7168];
	setp.eq.s32 	%p85, %r132, 0;
	@%p85 bra 	$L__BB22_89;
	cvt.u32.u64 	%r399, %rd5;
	shl.b32 	%r400, %r510, 8;
	add.s32 	%r401, %r400, %r399;
	add.s32 	%r402, %r401, 1792;
	mul.wide.u32 	%rd58, %r402, 8;
	add.s64 	%rd59, %rd2, %rd58;
	cvt.u64.u32 	%rd60, %r132;
	atom.global.add.u64 	%rd61, [%rd59], %rd60;
$L__BB22_89:
	add.s32 	%r510, %r510, 8;
	setp.ne.s32 	%p86, %r510, %r16;
	mov.u32 	%r512, %r16;
	@%p86 bra 	$L__BB22_73;
$L__BB22_90:
	add.s32 	%r135, %r5, -1;
	setp.eq.s32 	%p87, %r3, 0;
	@%p87 bra 	$L__BB22_111;
	setp.lt.u32 	%p88, %r4, 3;
	@%p88 bra 	$L__BB22_101;
	shl.b32 	%r403, %r512, 10;
	add.s32 	%r136, %r6, %r403;
	ld.shared.u32 	%r137, [%r136];
	setp.eq.s32 	%p89, %r137, 0;
	@%p89 bra 	$L__BB22_94;
	cvt.u32.u64 	%r404, %rd5;
	shl.b32 	%r405, %r512, 8;
	add.s32 	%r406, %r405, %r404;
	mul.wide.u32 	%rd62, %r406, 8;
	add.s64 	%rd63, %rd2, %rd62;
	cvt.u64.u32 	%rd64, %r137;
	atom.global.add.u64 	%rd65, [%rd63], %rd64;
$L__BB22_94:
	ld.shared.u32 	%r138, [%r136+1024];
	setp.eq.s32 	%p90, %r138, 0;
	@%p90 bra 	$L__BB22_96;
	cvt.u32.u64 	%r407, %rd5;
	shl.b32 	%r408, %r512, 8;
	add.s32 	%r409, %r408, %r407;
	add.s32 	%r410, %r409, 256;
	mul.wide.u32 	%rd66, %r410, 8;
	add.s64 	%rd67, %rd2, %rd66;
	cvt.u64.u32 	%rd68, %r138;
	atom.global.add.u64 	%rd69, [%rd67], %rd68;
$L__BB22_96:
	ld.shared.u32 	%r139, [%r136+2048];
	setp.eq.s32 	%p91, %r139, 0;
	@%p91 bra 	$L__BB22_98;
	cvt.u32.u64 	%r411, %rd5;
	shl.b32 	%r412, %r512, 8;
	add.s32 	%r413, %r412, %r411;
	add.s32 	%r414, %r413, 512;
	mul.wide.u32 	%rd70, %r414, 8;
	add.s64 	%rd71, %rd2, %rd70;
	cvt.u64.u32 	%rd72, %r139;
	atom.global.add.u64 	%rd73, [%rd71], %rd72;
$L__BB22_98:
	ld.shared.u32 	%r140, [%r136+3072];
	setp.eq.s32 	%p92, %r140, 0;
	@%p92 bra 	$L__BB22_100;
	cvt.u32.u64 	%r415, %rd5;
	shl.b32 	%r416, %r512, 8;
	add.s32 	%r417, %r416, %r415;
	add.s32 	%r418, %r417, 768;
	mul.wide.u32 	%rd74, %r418, 8;
	add.s64 	%rd75, %rd2, %rd74;
	cvt.u64.u32 	%rd76, %r140;
	atom.global.add.u64 	%rd77, [%rd75], %rd76;
$L__BB22_100:
	add.s32 	%r512, %r512, 4;
$L__BB22_101:
	setp.eq.s32 	%p93, %r5, 0;
	@%p93 bra 	$L__BB22_111;
	setp.eq.s32 	%p94, %r135, 0;
	@%p94 bra 	$L__BB22_108;
	shl.b32 	%r419, %r512, 10;
	add.s32 	%r143, %r6, %r419;
	ld.shared.u32 	%r144, [%r143];
	setp.eq.s32 	%p95, %r144, 0;
	@%p95 bra 	$L__BB22_105;
	cvt.u32.u64 	%r420, %rd5;
	shl.b32 	%r421, %r512, 8;
	add.s32 	%r422, %r421, %r420;
	mul.wide.u32 	%rd78, %r422, 8;
	add.s64 	%rd79, %rd2, %rd78;
	cvt.u64.u32 	%rd80, %r144;
	atom.global.add.u64 	%rd81, [%rd79], %rd80;
$L__BB22_105:
	ld.shared.u32 	%r145, [%r143+1024];
	setp.eq.s32 	%p96, %r145, 0;
	@%p96 bra 	$L__BB22_107;
	cvt.u32.u64 	%r423, %rd5;
	shl.b32 	%r424, %r512, 8;
	add.s32 	%r425, %r424, %r423;
	add.s32 	%r426, %r425, 256;
	mul.wide.u32 	%rd82, %r426, 8;
	add.s64 	%rd83, %rd2, %rd82;
	cvt.u64.u32 	%rd84, %r145;
	atom.global.add.u64 	%rd85, [%rd83], %rd84;
$L__BB22_107:
	add.s32 	%r512, %r512, 2;
$L__BB22_108:
	setp.eq.s32 	%p97, %r17, 0;
	@%p97 bra 	$L__BB22_111;
	shl.b32 	%r427, %r512, 10;
	add.s32 	%r428, %r6, %r427;
	ld.shared.u32 	%r148, [%r428];
	setp.eq.s32 	%p98, %r148, 0;
	@%p98 bra 	$L__BB22_111;
	cvt.u32.u64 	%r429, %rd5;
	shl.b32 	%r430, %r512, 8;
	add.s32 	%r431, %r430, %r429;
	mul.wide.u32 	%rd86, %r431, 8;
	add.s64 	%rd87, %rd2, %rd86;
	cvt.u64.u32 	%rd88, %r148;
	atom.global.add.u64 	%rd89, [%rd87], %rd88;
$L__BB22_111:
	cvt.u32.u64 	%r432, %rd5;
	setp.gt.u32 	%p99, %r432, 127;
	@%p99 bra 	$L__BB22_152;
	setp.lt.u32 	%p100, %r1, 7;
	mov.b32 	%r516, 0;
	@%p100 bra 	$L__BB22_131;
	mov.b32 	%r514, 0;
$L__BB22_114:
	.pragma "nounroll";
	shl.b32 	%r436, %r514, 10;
	add.s32 	%r150, %r6, %r436;
	ld.shared.u32 	%r151, [%r150+512];
	setp.eq.s32 	%p101, %r151, 0;
	shl.b32 	%r437, %r514, 8;
	add.s32 	%r438, %r437, %r432;
	mul.wide.u32 	%rd90, %r438, 8;
	add.s64 	%rd15, %rd2, %rd90;
	@%p101 bra 	$L__BB22_116;
	cvt.u64.u32 	%rd91, %r151;
	atom.global.add.u64 	%rd92, [%rd15+1024], %rd91;
$L__BB22_116:
	ld.shared.u32 	%r152, [%r150+1536];
	setp.eq.s32 	%p102, %r152, 0;
	@%p102 bra 	$L__BB22_118;
	cvt.u64.u32 	%rd93, %r152;
	atom.global.add.u64 	%rd94, [%rd15+3072], %rd93;
$L__BB22_118:
	ld.shared.u32 	%r153, [%r150+2560];
	setp.eq.s32 	%p103, %r153, 0;
	@%p103 bra 	$L__BB22_120;
	cvt.u64.u32 	%rd95, %r153;
	atom.global.add.u64 	%rd96, [%rd15+5120], %rd95;
$L__BB22_120:
	ld.shared.u32 	%r154, [%r150+3584];
	setp.eq.s32 	%p104, %r154, 0;
	@%p104 bra 	$L__BB22_122;
	cvt.u64.u32 	%rd97, %r154;
	atom.global.add.u64 	%rd98, [%rd15+7168], %rd97;
$L__BB22_122:
	ld.shared.u32 	%r155, [%r150+4608];
	setp.eq.s32 	%p105, %r155, 0;
	@%p105 bra 	$L__BB22_124;
	cvt.u64.u32 	%rd99, %r155;
	atom.global.add.u64 	%rd100, [%rd15+9216], %rd99;
$L__BB22_124:
	ld.shared.u32 	%r156, [%r150+5632];
	setp.eq.s32 	%p106, %r156, 0;
	@%p106 bra 	$L__BB22_126;
	cvt.u64.u32 	%rd101, %r156;
	atom.global.add.u64 	%rd102, [%rd15+11264], %rd101;
$L__BB22_126:
	ld.shared.u32 	%r157, [%r150+6656];
	setp.eq.s32 	%p107, %r157, 0;
	@%p107 bra 	$L__BB22_128;
	cvt.u64.u32 	%rd103, %r157;
	atom.global.add.u64 	%rd104, [%rd15+13312], %rd103;
$L__BB22_128:
	ld.shared.u32 	%r158, [%r150+7680];
	setp.eq.s32 	%p108, %r158, 0;
	@%p108 bra 	$L__BB22_130;
	cvt.u64.u32 	%rd105, %r158;
	atom.global.add.u64 	%rd106, [%rd15+15360], %rd105;
$L__BB22_130:
	add.s32 	%r514, %r514, 8;
	setp.ne.s32 	%p109, %r514, %r16;
	mov.u32 	%r516, %r16;
	@%p109 bra 	$L__BB22_114;
$L__BB22_131:
	setp.eq.s32 	%p110, %r3, 0;
	@%p110 bra 	$L__BB22_152;
	setp.lt.u32 	%p111, %r4, 3;
	@%p111 bra 	$L__BB22_142;
	shl.b32 	%r439, %r516, 10;
	add.s32 	%r161, %r6, %r439;
	ld.shared.u32 	%r162, [%r161+512];
	setp.eq.s32 	%p112, %r162, 0;
	@%p112 bra 	$L__BB22_135;
	shl.b32 	%r441, %r516, 8;
	add.s32 	%r442, %r441, %r432;
	mul.wide.u32 	%rd107, %r442, 8;
	add.s64 	%rd108, %rd2, %rd107;
	cvt.u64.u32 	%rd109, %r162;
	atom.global.add.u64 	%rd110, [%rd108+1024], %rd109;
$L__BB22_135:
	ld.shared.u32 	%r163, [%r161+1536];
	setp.eq.s32 	%p113, %r163, 0;
	@%p113 bra 	$L__BB22_137;
	shl.b32 	%r444, %r516, 8;
	add.s32 	%r445, %r444, %r432;
	add.s32 	%r446, %r445, 256;
	mul.wide.u32 	%rd111, %r446, 8;
	add.s64 	%rd112, %rd2, %rd111;
	cvt.u64.u32 	%rd113, %r163;
	atom.global.add.u64 	%rd114, [%rd112+1024], %rd113;
$L__BB22_137:
	ld.shared.u32 	%r164, [%r161+2560];
	setp.eq.s32 	%p114, %r164, 0;
	@%p114 bra 	$L__BB22_139;
	shl.b32 	%r448, %r516, 8;
	add.s32 	%r449, %r448, %r432;
	add.s32 	%r450, %r449, 512;
	mul.wide.u32 	%rd115, %r450, 8;
	add.s64 	%rd116, %rd2, %rd115;
	cvt.u64.u32 	%rd117, %r164;
	atom.global.add.u64 	%rd118, [%rd116+1024], %rd117;
$L__BB22_139:
	ld.shared.u32 	%r165, [%r161+3584];
	setp.eq.s32 	%p115, %r165, 0;
	@%p115 bra 	$L__BB22_141;
	shl.b32 	%r452, %r516, 8;
	add.s32 	%r453, %r452, %r432;
	add.s32 	%r454, %r453, 768;
	mul.wide.u32 	%rd119, %r454, 8;
	add.s64 	%rd120, %rd2, %rd119;
	cvt.u64.u32 	%rd121, %r165;
	atom.global.add.u64 	%rd122, [%rd120+1024], %rd121;
$L__BB22_141:
	add.s32 	%r516, %r516, 4;
$L__BB22_142:
	setp.eq.s32 	%p116, %r5, 0;
	@%p116 bra 	$L__BB22_152;
	setp.eq.s32 	%p117, %r135, 0;
	@%p117 bra 	$L__BB22_149;
	shl.b32 	%r455, %r516, 10;
	add.s32 	%r168, %r6, %r455;
	ld.shared.u32 	%r169, [%r168+512];
	setp.eq.s32 	%p118, %r169, 0;
	@%p118 bra 	$L__BB22_146;
	shl.b32 	%r457, %r516, 8;
	add.s32 	%r458, %r457, %r432;
	mul.wide.u32 	%rd123, %r458, 8;
	add.s64 	%rd124, %rd2, %rd123;
	cvt.u64.u32 	%rd125, %r169;
	atom.global.add.u64 	%rd126, [%rd124+1024], %rd125;
$L__BB22_146:
	ld.shared.u32 	%r170, [%r168+1536];
	setp.eq.s32 	%p119, %r170, 0;
	@%p119 bra 	$L__BB22_148;
	shl.b32 	%r460, %r516, 8;
	add.s32 	%r461, %r460, %r432;
	add.s32 	%r462, %r461, 256;
	mul.wide.u32 	%rd127, %r462, 8;
	add.s64 	%rd128, %rd2, %rd127;
	cvt.u64.u32 	%rd129, %r170;
	atom.global.add.u64 	%rd130, [%rd128+1024], %rd129;
$L__BB22_148:
	add.s32 	%r516, %r516, 2;
$L__BB22_149:
	setp.eq.s32 	%p120, %r17, 0;
	@%p120 bra 	$L__BB22_152;
	shl.b32 	%r463, %r516, 10;
	add.s32 	%r464, %r6, %r463;
	ld.shared.u32 	%r173, [%r464+512];
	setp.eq.s32 	%p121, %r173, 0;
	@%p121 bra 	$L__BB22_152;
	shl.b32 	%r466, %r516, 8;
	add.s32 	%r467, %r466, %r432;
	mul.wide.u32 	%rd131, %r467, 8;
	add.s64 	%rd132, %rd2, %rd131;
	cvt.u64.u32 	%rd133, %r173;
	atom.global.add.u64 	%rd134, [%rd132+1024], %rd133;
$L__BB22_152:
	bar.sync 	0;
	add.s64 	%rd135, %rd135, 1;
	setp.ne.s64 	%p122, %rd135, %rd6;
	@%p122 bra 	$L__BB22_2;
$L__BB22_153:
	ret;

}
	// .globl	_ZN3cub18CUB_300001_SM_10006detail10radix_sort33DeviceRadixSortExclusiveSumKernelINS1_5radix10policy_hubIfiyE10Policy1000EyEEvPT0_
.visible .entry _ZN3cub18CUB_300001_SM_10006detail10radix_sort33DeviceRadixSortExclusiveSumKernelINS1_5radix10policy_hubIfiyE10Policy1000EyEEvPT0_(
	.param .u64 .ptr .align 1 _ZN3cub18CUB_300001_SM_10006detail10radix_sort33DeviceRadixSortExclusiveSumKernelINS1_5radix10policy_hubIfiyE10Policy1000EyEEvPT0__param_0
)
{
	.reg .pred 	%p<4>;
	.reg .b32 	%r<28>;
	.reg .b64 	%rd<54>;
	// demoted variable
	.shared .align 16 .b8 _ZZN3cub18CUB_300001_SM_10006detail10radix_sort33DeviceRadixSortExclusiveSumKernelINS1_5radix10policy_hubIfiyE10Policy1000EyEEvPT0_E12temp_storage[2336];
	ld.param.u64 	%rd5, [_ZN3cub18CUB_300001_SM_10006detail10radix_sort33DeviceRadixSortExclusiveSumKernelINS1_5radix10policy_hubIfiyE10Policy1000EyEEvPT0__param_0];
	cvta.to.global.u64 	%rd6, %rd5;
	mov.u32 	%r3, %ctaid.x;
	shl.b32 	%r4, %r3, 8;
	mov.u32 	%r1, %tid.x;
	setp.gt.u32 	%p1, %r1, 255;
	add.s32 	%r5, %r4, %r1;
	mul.wide.s32 	%rd7, %r5, 8;
	add.s64 	%rd1, %rd6, %rd7;
	@%p1 bra 	$L__BB23_2;
	ld.global.u64 	%rd53, [%rd1];
$L__BB23_2:
	shr.u32 	%r6, %r1, 3;
	add.s32 	%r7, %r6, %r1;
	shl.b32 	%r8, %r7, 3;
	mov.u32 	%r9, _ZZN3cub18CUB_300001_SM_10006detail10radix_sort33DeviceRadixSortExclusiveSumKernelINS1_5radix10policy_hubIfiyE10Policy1000EyEEvPT0_E12temp_storage;
	add.s32 	%r10, %r9, %r8;
	add.s32 	%r2, %r10, 16;
	st.shared.u64 	[%r10+16], %rd53;
	bar.sync 	0;
	setp.gt.u32 	%p2, %r1, 31;
	@%p2 bra 	$L__BB23_4;
	mad.lo.s32 	%r27, %r1, 72, %r9;
	ld.shared.u64 	%rd23, [%r27+16];
	ld.shared.u64 	%rd24, [%r27+24];
	ld.shared.u64 	%rd25, [%r27+32];
	ld.shared.u64 	%rd26, [%r27+40];
	ld.shared.u64 	%rd27, [%r27+48];
	ld.shared.u64 	%rd28, [%r27+56];
	ld.shared.u64 	%rd29, [%r27+64];
	ld.shared.u64 	%rd30, [%r27+72];
	add.s64 	%rd31, %rd24, %rd23;
	add.s64 	%rd32, %rd31, %rd25;
	add.s64 	%rd33, %rd32, %rd26;
	add.s64 	%rd34, %rd33, %rd27;
	add.s64 	%rd35, %rd34, %rd28;
	add.s64 	%rd36, %rd35, %rd29;
	add.s64 	%rd10, %rd36, %rd30;
	mov.b32 	%r11, 1;
	mov.b32 	%r24, 0;
	mov.b32 	%r25, -1;
	// begin inline asm
	{  .reg .u64 r0;  .reg .u32 lo;  .reg .u32 hi;  .reg .pred p;  mov.b64 {lo, hi}, %rd10;  shfl.sync.up.b32 lo|p, lo, %r11, %r24, %r25;  shfl.sync.up.b32 hi|p, hi, %r11, %r24, %r25;  mov.b64 r0, {lo, hi};  @p add.u64 r0, r0, %rd10;  mov.u64 %rd8, r0;}
	// end inline asm
	mov.b32 	%r14, 2;
	// begin inline asm
	{  .reg .u64 r0;  .reg .u32 lo;  .reg .u32 hi;  .reg .pred p;  mov.b64 {lo, hi}, %rd8;  shfl.sync.up.b32 lo|p, lo, %r14, %r24, %r25;  shfl.sync.up.b32 hi|p, hi, %r14, %r24, %r25;  mov.b64 r0, {lo, hi};  @p add.u64 r0, r0, %rd8;  mov.u64 %rd11, r0;}
	// end inline asm
	mov.b32 	%r17, 4;
	// begin inline asm
	{  .reg .u64 r0;  .reg .u32 lo;  .reg .u32 hi;  .reg .pred p;  mov.b64 {lo, hi}, %rd11;  shfl.sync.up.b32 lo|p, lo, %r17, %r24, %r25;  shfl.sync.up.b32 hi|p, hi, %r17, %r24, %r25;  mov.b64 r0, {lo, hi};  @p add.u64 r0, r0, %rd11;  mov.u64 %rd14, r0;}
	// end inline asm
	mov.b32 	%r20, 8;
	// begin inline asm
	{  .reg .u64 r0;  .reg .u32 lo;  .reg .u32 hi;  .reg .pred p;  mov.b64 {lo, hi}, %rd14;  shfl.sync.up.b32 lo|p, lo, %r20, %r24, %r25;  shfl.sync.up.b32 hi|p, hi, %r20, %r24, %r25;  mov.b64 r0, {lo, hi};  @p add.u64 r0, r0, %rd14;  mov.u64 %rd17, r0;}
	// end inline asm
	mov.b32 	%r23, 16;
	// begin inline asm
	{  .reg .u64 r0;  .reg .u32 lo;  .reg .u32 hi;  .reg .pred p;  mov.b64 {lo, hi}, %rd17;  shfl.sync.up.b32 lo|p, lo, %r23, %r24, %r25;  shfl.sync.up.b32 hi|p, hi, %r23, %r24, %r25;  mov.b64 r0, {lo, hi};  @p add.u64 r0, r0, %rd17;  mov.u64 %rd20, r0;}
	// end inline asm
	sub.s64 	%rd37, %rd20, %rd10;
	ld.shared.u64 	%rd38, [%r27+16];
	ld.shared.u64 	%rd39, [%r27+24];
	ld.shared.u64 	%rd40, [%r27+32];
	ld.shared.u64 	%rd41, [%r27+40];
	ld.shared.u64 	%rd42, [%r27+48];
	ld.shared.u64 	%rd43, [%r27+56];
	ld.shared.u64 	%rd44, [%r27+64];
	add.s64 	%rd45, %rd38, %rd37;
	add.s64 	%rd46, %rd39, %rd45;
	add.s64 	%rd47, %rd40, %rd46;
	add.s64 	%rd48, %rd41, %rd47;
	add.s64 	%rd49, %rd42, %rd48;
	add.s64 	%rd50, %rd43, %rd49;
	add.s64 	%rd51, %rd44, %rd50;
	st.shared.u64 	[%r27+16], %rd37;
	st.shared.u64 	[%r27+24], %rd45;
	st.shared.u64 	[%r27+32], %rd46;
	st.shared.u64 	[%r27+40], %rd47;
	st.shared.u64 	[%r27+48], %rd48;
	st.shared.u64 	[%r27+56], %rd49;
	st.shared.u64 	[%r27+64], %rd50;
	st.shared.u64 	[%r27+72], %rd51;
$L__BB23_4:
	setp.gt.u32 	%p3, %r1, 255;
	bar.sync 	0;
	@%p3 bra 	$L__BB23_6;
	ld.shared.u64 	%rd52, [%r2];
	st.global.u64 	[%rd1], %rd52;
$L__BB23_6:
	ret;

}
	// .globl	_ZN3cub18CUB_300001_SM_10006detail10radix_sort29DeviceRadixSortOnesweepKernelINS1_5radix10policy_hubIfiyE10Policy1000ELNS0_9SortOrderE0EfiyiiNS1_21identity_decomposer_tEEEvPT5_SB_PT3_PKSC_PT1_PKSG_PT2_PKSK_T4_iiT6_
.visible .entry _ZN3cub18CUB_300001_SM_10006detail10radix_sort29DeviceRadixSortOnesweepKernelINS1_5radix10policy_hubIfiyE10Policy1000ELNS0_9SortOrderE0EfiyiiNS1_21identity_decomposer_tEEEvPT5_SB_PT3_PKSC_PT1_PKSG_PT2_PKSK_T4_iiT6_(
	.param .u64 .ptr .align 1 _ZN3cub18CUB_300001_SM_10006detail10radix_sort29DeviceRadixSortOnesweepKernelINS1_5radix10policy_hubIfiyE10Policy1000ELNS0_9SortOrderE0EfiyiiNS1_21identity_decomposer_tEEEvPT5_SB_PT3_PKSC_PT1_PKSG_PT2_PKSK_T4_iiT6__param_0,
	.param .u64 .ptr .align 1 _ZN3cub18CUB_300001_SM_10006detail10radix_sort29DeviceRadixSortOnesweepKernelINS1_5radix10policy_hubIfiyE10Policy1000ELNS0_9SortOrderE0EfiyiiNS1_21identity_decomposer_tEEEvPT5_SB_PT3_PKSC_PT1_PKSG_PT2_PKSK_T4_iiT6__param_1,
	.param .u64 .ptr .align 1 _ZN3cub18CUB_300001_SM_10006detail10radix_sort29DeviceRadixSortOnesweepKernelINS1_5radix10policy_hubIfiyE10Policy1000ELNS0_9SortOrderE0EfiyiiNS1_21identity_decomposer_tEEEvPT5_SB_PT3_PKSC_PT1_PKSG_PT2_PKSK_T4_iiT6__param_2,
	.param .u64 .ptr .align 1 _ZN3cub18CUB_300001_SM_10006detail10radix_sort29DeviceRadixSortOnesweepKernelINS1_5radix10policy_hubIfiyE10Policy1000ELNS0_9SortOrderE0EfiyiiNS1_21identity_decomposer_tEEEvPT5_SB_PT3_PKSC_PT1_PKSG_PT2_PKSK_T4_iiT6__param_3,
	.param .u64 .ptr .align 1 _ZN3cub18CUB_300001_SM_10006detail10radix_sort29DeviceRadixSortOnesweepKernelINS1_5radix10policy_hubIfiyE10Policy1000ELNS0_9SortOrderE0EfiyiiNS1_21identity_decomposer_tEEEvPT5_SB_PT3_PKSC_PT1_PKSG_PT2_PKSK_T4_iiT6__param_4,
	.param .u64 .ptr .align 1 _ZN3cub18CUB_300001_SM_10006detail10radix_sort29DeviceRadixSortOnesweepKernelINS1_5radix10policy_hubIfiyE10Policy1000ELNS0_9SortOrderE0EfiyiiNS1_21identity_decomposer_tEEEvPT5_SB_PT3_PKSC_PT1_PKSG_PT2_PKSK_T4_iiT6__param_5,
	.param .u64 .ptr .align 1 _ZN3cub18CUB_300001_SM_10006detail10radix_sort29DeviceRadixSortOnesweepKernelINS1_5radix10policy_hubIfiyE10Policy1000ELNS0_9SortOrderE0EfiyiiNS1_21identity_decomposer_tEEEvPT5_SB_PT3_PKSC_PT1_PKSG_PT2_PKSK_T4_iiT6__param_6,
	.param .u64 .ptr .align 1 _ZN3cub18CUB_300001_SM_10006detail10radix_sort29DeviceRadixSortOnesweepKernelINS1_5radix10policy_hubIfiyE10Policy1000ELNS0_9SortOrderE0EfiyiiNS1_21identity_decomposer_tEEEvPT5_SB_PT3_PKSC_PT1_PKSG_PT2_PKSK_T4_iiT6__param_7,
	.param .u32 _ZN3cub18CUB_300001_SM_10006detail10radix_sort29DeviceRadixSortOnesweepKernelINS1_5radix10policy_hubIfiyE10Policy1000ELNS0_9SortOrderE0EfiyiiNS1_21identity_decomposer_tEEEvPT5_SB_PT3_PKSC_PT1_PKSG_PT2_PKSK_T4_iiT6__param_8,
	.param .u32 _ZN3cub18CUB_300001_SM_10006detail10radix_sort29DeviceRadixSortOnesweepKernelINS1_5radix10policy_hubIfiyE10Policy1000ELNS0_9SortOrderE0EfiyiiNS1_21identity_decomposer_tEEEvPT5_SB_PT3_PKSC_PT1_PKSG_PT2_PKSK_T4_iiT6__param_9,
	.param .u32 _ZN3cub18CUB_300001_SM_10006detail10radix_sort29DeviceRadixSortOnesweepKernelINS1_5radix10policy_hubIfiyE10Policy1000ELNS0_9SortOrderE0EfiyiiNS1_21identity_decomposer_tEEEvPT5_SB_PT3_PKSC_PT1_PKSG_PT2_PKSK_T4_iiT6__param_10,
	.param .align 1 .b8 _ZN3cub18CUB_300001_SM_10006detail10radix_sort29DeviceRadixSortOnesweepKernelINS1_5radix10policy_hubIfiyE10Policy1000ELNS0_9SortOrderE0EfiyiiNS1_21identity_decomposer_tEEEvPT5_SB_PT3_PKSC_PT1_PKSG_PT2_PKSK_T4_iiT6__param_11[1]
)
.maxntid 384
{
	.reg .pred 	%p<358>;
	.reg .b32 	%r<2438>;
	.reg .b64 	%rd<457>;
	// demoted variable
	.shared .align 16 .b8 _ZZN3cub18CUB_300001_SM_10006detail10radix_sort29DeviceRadixSortOnesweepKernelINS1_5radix10policy_hubIfiyE10Policy1000ELNS0_9SortOrderE0EfiyiiNS1_21identity_decomposer_tEEEvPT5_SB_PT3_PKSC_PT1_PKSG_PT2_PKSK_T4_iiT6_E1s[28160];
	ld.param.u64 	%rd43, [_ZN3cub18CUB_300001_SM_10006detail10radix_sort29DeviceRadixSortOnesweepKernelINS1_5radix10policy_hubIfiyE10Policy1000ELNS0_9SortOrderE0EfiyiiNS1_21identity_decomposer_tEEEvPT5_SB_PT3_PKSC_PT1_PKSG_PT2_PKSK_T4_iiT6__param_0];
	ld.param.u64 	%rd44, [_ZN3cub18CUB_300001_SM_10006detail10radix_sort29DeviceRadixSortOnesweepKernelINS1_5radix10policy_hubIfiyE10Policy1000ELNS0_9SortOrderE0EfiyiiNS1_21identity_decomposer_tEEEvPT5_SB_PT3_PKSC_PT1_PKSG_PT2_PKSK_T4_iiT6__param_1];
	ld.param.u64 	%rd47, [_ZN3cub18CUB_300001_SM_10006detail10radix_sort29DeviceRadixSortOnesweepKernelINS1_5radix10policy_hubIfiyE10Policy1000ELNS0_9SortOrderE0EfiyiiNS1_21identity_decomposer_tEEEvPT5_SB_PT3_PKSC_PT1_PKSG_PT2_PKSK_T4_iiT6__param_4];
	ld.param.u64 	%rd50, [_ZN3cub18CUB_300001_SM_10006detail10radix_sort29DeviceRadixSortOnesweepKernelINS1_5radix10policy_hubIfiyE10Policy1000ELNS0_9SortOrderE0EfiyiiNS1_21identity_decomposer_tEEEvPT5_SB_PT3_PKSC_PT1_PKSG_PT2_PKSK_T4_iiT6__param_5];
	cvta.to.global.u64 	%rd1, %rd47;
	cvta.to.global.u64 	%rd2, %rd43;
	cvta.to.global.u64 	%rd3, %rd50;
	mov.u32 	%r1, %tid.x;
	shr.u32 	%r2, %r1, 5;
	// begin inline asm
	mov.u32 %r460, %laneid;
	// end inline asm
	setp.ne.s32 	%p1, %r1, 0;
	@%p1 bra 	$L__BB24_2;
	cvta.to.global.u64 	%rd51, %rd44;
	atom.global.add.u32 	%r461, [%rd51], 1;
	st.shared.u32 	[_ZZN3cub18CUB_300001_SM_10006detail10radix_sort29DeviceRadixSortOnesweepKernelINS1_5radix10policy_hubIfiyE10Policy1000ELNS0_9SortOrderE0EfiyiiNS1_21identity_decomposer_tEEEvPT5_SB_PT3_PKSC_PT1_PKSG_PT2_PKSK_T4_iiT6_E1s+26112], %r461;
$L__BB24_2:
	ld.param.u32 	%r2233, [_ZN3cub18CUB_300001_SM_10006detail10radix_sort29DeviceRadixSortOnesweepKernelINS1_5radix10policy_hubIfiyE10Policy1000ELNS0_9SortOrderE0EfiyiiNS1_21identity_decomposer_tEEEvPT5_SB_PT3_PKSC_PT1_PKSG_PT2_PKSK_T4_iiT6__param_8];
	bar.sync 	0;
	ld.shared.u32 	%r4, [_ZZN3cub18CUB_300001_SM_10006detail10radix_sort29DeviceRadixSortOnesweepKernelINS1_5radix10policy_hubIfiyE10Policy1000ELNS0_9SortOrderE0EfiyiiNS1_21identity_decomposer_tEEEvPT5_SB_PT3_PKSC_PT1_PKSG_PT2_PKSK_T4_iiT6_E1s+26112];
	mul.lo.s32 	%r462, %r4, 6528;
	add.s32 	%r5, %r462, 6528;
	setp.gt.s32 	%p2, %r5, %r2233;
	cvt.s64.s32 	%rd4, %r462;
	@%p2 bra 	$L__BB24_4;
	and.b32  	%r463, %r1, 31;
	and.b32  	%r464, %r1, 992;
	mul.lo.s32 	%r465, %r464, 17;
	or.b32  	%r466, %r465, %r463;
	cvt.u64.u32 	%rd52, %r466;
	add.s64 	%rd53, %rd52, %rd4;
	shl.b64 	%rd54, %rd53, 2;
	add.s64 	%rd55, %rd3, %rd54;
	ld.global.u32 	%r2320, [%rd55];
	ld.global.u32 	%r2319, [%rd55+128];
	ld.global.u32 	%r2318, [%rd55+256];
	ld.global.u32 	%r2317, [%rd55+384];
	ld.global.u32 	%r2316, [%rd55+512];
	ld.global.u32 	%r2315, [%rd55+640];
	ld.global.u32 	%r2314, [%rd55+768];
	ld.global.u32 	%r2313, [%rd55+896];
	ld.global.u32 	%r2312, [%rd55+1024];
	ld.global.u32 	%r2311, [%rd55+1152];
	ld.global.u32 	%r2310, [%rd55+1280];
	ld.global.u32 	%r2309, [%rd55+1408];
	ld.global.u32 	%r2308, [%rd55+1536];
	ld.global.u32 	%r2307, [%rd55+1664];
	ld.global.u32 	%r2306, [%rd55+1792];
	ld.global.u32 	%r2305, [%rd55+1920];
	ld.global.u32 	%r2304, [%rd55+2048];
	bra.uni 	$L__BB24_38;
$L__BB24_4:
	ld.param.u32 	%r2234, [_ZN3cub18CUB_300001_SM_10006detail10radix_sort29DeviceRadixSortOnesweepKernelINS1_5radix10policy_hubIfiyE10Policy1000ELNS0_9SortOrderE0EfiyiiNS1_21identity_decomposer_tEEEvPT5_SB_PT3_PKSC_PT1_PKSG_PT2_PKSK_T4_iiT6__param_8];
	cvt.u32.u64 	%r468, %rd4;
	sub.s32 	%r23, %r2234, %r468;
	and.b32  	%r469, %r1, 31;
	and.b32  	%r470, %r1, 992;
	mul.lo.s32 	%r471, %r470, 17;
	or.b32  	%r24, %r471, %r469;
	setp.ge.s32 	%p3, %r24, %r23;
	cvt.u64.u32 	%rd56, %r24;
	add.s64 	%rd57, %rd56, %rd4;
	shl.b64 	%rd58, %rd57, 2;
	add.s64 	%rd5, %rd3, %rd58;
	mov.b32 	%r2320, 2147483647;
	@%p3 bra 	$L__BB24_6;
	ld.global.u32 	%r2320, [%rd5];
$L__BB24_6:
	add.s32 	%r473, %r24, 32;
	setp.ge.s32 	%p4, %r473, %r23;
	mov.b32 	%r2319, 2147483647;
	@%p4 bra 	$L__BB24_8;
	ld.global.u32 	%r2319, [%rd5+128];
$L__BB24_8:
	add.s32 	%r475, %r24, 64;
	setp.ge.s32 	%p5, %r475, %r23;
	mov.b32 	%r2318, 2147483647;
	@%p5 bra 	$L__BB24_10;
	ld.global.u32 	%r2318, [%rd5+256];
$L__BB24_10:
	add.s32 	%r477, %r24, 96;
	setp.ge.s32 	%p6, %r477, %r23;
	mov.b32 	%r2317, 2147483647;
	@%p6 bra 	$L__BB24_12;
	ld.global.u32 	%r2317, [%rd5+384];
$L__BB24_12:
	add.s32 	%r479, %r24, 128;
	setp.ge.s32 	%p7, %r479, %r23;
	mov.b32 	%r2316, 2147483647;
	@%p7 bra 	$L__BB24_14;
	ld.global.u32 	%r2316, [%rd5+512];
$L__BB24_14:
	add.s32 	%r481, %r24, 160;
	setp.ge.s32 	%p8, %r481, %r23;
	mov.b32 	%r2315, 2147483647;
	@%p8 bra 	$L__BB24_16;
	ld.global.u32 	%r2315, [%rd5+640];
$L__BB24_16:
	add.s32 	%r483, %r24, 192;
	setp.ge.s32 	%p9, %r483, %r23;
	mov.b32 	%r2314, 2147483647;
	@%p9 bra 	$L__BB24_18;
	ld.global.u32 	%r2314, [%rd5+768];
$L__BB24_18:
	add.s32 	%r485, %r24, 224;
	setp.ge.s32 	%p10, %r485, %r23;
	mov.b32 	%r2313, 2147483647;
	@%p10 bra 	$L__BB24_20;
	ld.global.u32 	%r2313, [%rd5+896];
$L__BB24_20:
	add.s32 	%r487, %r24, 256;
	setp.ge.s32 	%p11, %r487, %r23;
	mov.b32 	%r2312, 2147483647;
	@%p11 bra 	$L__BB24_22;
	ld.global.u32 	%r2312, [%rd5+1024];
$L__BB24_22:
	add.s32 	%r489, %r24, 288;
	setp.ge.s32 	%p12, %r489, %r23;
	mov.b32 	%r2311, 2147483647;
	@%p12 bra 	$L__BB24_24;
	ld.global.u32 	%r2311, [%rd5+1152];
$L__BB24_24:
	add.s32 	%r491, %r24, 320;
	setp.ge.s32 	%p13, %r491, %r23;
	mov.b32 	%r2310, 2147483647;
	@%p13 bra 	$L__BB24_26;
	ld.global.u32 	%r2310, [%rd5+1280];
$L__BB24_26:
	add.s32 	%r493, %r24, 352;
	setp.ge.s32 	%p14, %r493, %r23;
	mov.b32 	%r2309, 2147483647;
	@%p14 bra 	$L__BB24_28;
	ld.global.u32 	%r2309, [%rd5+1408];
$L__BB24_28:
	add.s32 	%r495, %r24, 384;
	setp.ge.s32 	%p15, %r495, %r23;
	mov.b32 	%r2308, 2147483647;
	@%p15 bra 	$L__BB24_30;
	ld.global.u32 	%r2308, [%rd5+1536];
$L__BB24_30:
	add.s32 	%r497, %r24, 416;
	setp.ge.s32 	%p16, %r497, %r23;
	mov.b32 	%r2307, 2147483647;
	@%p16 bra 	$L__BB24_32;
	ld.global.u32 	%r2307, [%rd5+1664];
$L__BB24_32:
	add.s32 	%r499, %r24, 448;
	setp.ge.s32 	%p17, %r499, %r23;
	mov.b32 	%r2306, 2147483647;
	@%p17 bra 	$L__BB24_34;
	ld.global.u32 	%r2306, [%rd5+1792];
$L__BB24_34:
	add.s32 	%r501, %r24, 480;
	setp.ge.s32 	%p18, %r501, %r23;
	mov.b32 	%r2305, 2147483647;
	@%p18 bra 	$L__BB24_36;
	ld.global.u32 	%r2305, [%rd5+1920];
$L__BB24_36:
	add.s32 	%r503, %r24, 512;
	setp.ge.s32 	%p19, %r503, %r23;
	mov.b32 	%r2304, 2147483647;
	@%p19 bra 	$L__BB24_38;
	ld.global.u32 	%r2304, [%rd5+2048];
$L__BB24_38:
	ld.param.u32 	%r2286, [_ZN3cub18CUB_300001_SM_10006detail10radix_sort29DeviceRadixSortOnesweepKernelINS1_5radix10policy_hubIfiyE10Policy1000ELNS0_9SortOrderE0EfiyiiNS1_21identity_decomposer_tEEEvPT5_SB_PT3_PKSC_PT1_PKSG_PT2_PKSK_T4_iiT6__param_10];
	setp.gt.s32 	%p20, %r2320, -1;
	selp.b32 	%r504, -2147483648, -1, %p20;
	xor.b32  	%r2383, %r504, %r2320;
	setp.gt.s32 	%p21, %r2319, -1;
	selp.b32 	%r505, -2147483648, -1, %p21;
	xor.b32  	%r2382, %r505, %r2319;
	setp.gt.s32 	%p22, %r2318, -1;
	selp.b32 	%r506, -2147483648, -1, %p22;
	xor.b32  	%r2381, %r506, %r2318;
	setp.gt.s32 	%p23, %r2317, -1;
	selp.b32 	%r507, -2147483648, -1, %p23;
	xor.b32  	%r2380, %r507, %r2317;
	setp.gt.s32 	%p24, %r2316, -1;
	selp.b32 	%r508, -2147483648, -1, %p24;
	xor.b32  	%r2379, %r508, %r2316;
	setp.gt.s32 	%p25, %r2315, -1;
	selp.b32 	%r509, -2147483648, -1, %p25;
	xor.b32  	%r2378, %r509, %r2315;
	setp.gt.s32 	%p26, %r2314, -1;
	selp.b32 	%r510, -2147483648, -1, %p26;
	xor.b32  	%r2377, %r510, %r2314;
	setp.gt.s32 	%p27, %r2313, -1;
	selp.b32 	%r511, -2147483648, -1, %p27;
	xor.b32  	%r2376, %r511, %r2313;
	setp.gt.s32 	%p28, %r2312, -1;
	selp.b32 	%r512, -2147483648, -1, %p28;
	xor.b32  	%r2375, %r512, %r2312;
	setp.gt.s32 	%p29, %r2311, -1;
	selp.b32 	%r513, -2147483648, -1, %p29;
	xor.b32  	%r2374, %r513, %r2311;
	setp.gt.s32 	%p30, %r2310, -1;
	selp.b32 	%r514, -2147483648, -1, %p30;
	xor.b32  	%r2373, %r514, %r2310;
	setp.gt.s32 	%p31, %r2309, -1;
	selp.b32 	%r515, -2147483648, -1, %p31;
	xor.b32  	%r2372, %r515, %r2309;
	setp.gt.s32 	%p32, %r2308, -1;
	selp.b32 	%r516, -2147483648, -1, %p32;
	xor.b32  	%r2371, %r516, %r2308;
	setp.gt.s32 	%p33, %r2307, -1;
	selp.b32 	%r517, -2147483648, -1, %p33;
	xor.b32  	%r2370, %r517, %r2307;
	setp.gt.s32 	%p34, %r2306, -1;
	selp.b32 	%r518, -2147483648, -1, %p34;
	xor.b32  	%r2369, %r518, %r2306;
	setp.gt.s32 	%p35, %r2305, -1;
	selp.b32 	%r519, -2147483648, -1, %p35;
	xor.b32  	%r2368, %r519, %r2305;
	setp.gt.s32 	%p36, %r2304, -1;
	selp.b32 	%r520, -2147483648, -1, %p36;
	xor.b32  	%r2367, %r520, %r2304;
	mov.b32 	%r521, -1;
	shl.b32 	%r522, %r521, %r2286;
	not.b32 	%r92, %r522;
	shl.b32 	%r523, %r2, 10;
	mov.u32 	%r524, _ZZN3cub18CUB_300001_SM_10006detail10radix_sort29DeviceRadixSortOnesweepKernelINS1_5radix10policy_hubIfiyE10Policy1000ELNS0_9SortOrderE0EfiyiiNS1_21identity_decomposer_tEEEvPT5_SB_PT3_PKSC_PT1_PKSG_PT2_PKSK_T4_iiT6_E1s;
	add.s32 	%r93, %r524, %r523;
	setp.gt.s32 	%p37, %r460, 255;
	@%p37 bra 	$L__BB24_51;
	max.s32 	%r525, %r460, 224;
	sub.s32 	%r526, %r525, %r460;
	add.s32 	%r527, %r526, 31;
	shr.u32 	%r528, %r527, 5;
	add.s32 	%r94, %r528, 1;
	and.b32  	%r95, %r94, 15;
	setp.lt.u32 	%p38, %r527, 480;
	mov.u32 	%r2324, %r460;
	@%p38 bra 	$L__BB24_42;
	and.b32  	%r529, %r94, 268435440;
	neg.s32 	%r2322, %r529;
	shl.b32 	%r531, %r460, 2;
	add.s32 	%r532, %r523, %r531;
	add.s32 	%r534, %r532, %r524;
	add.s32 	%r2321, %r534, 1024;
	mov.u32 	%r2324, %r460;
$L__BB24_41:
	.pragma "nounroll";
	mov.b32 	%r535, 0;
	st.shared.u32 	[%r2321+-1024], %r535;
	st.shared.u32 	[%r2321+-896], %r535;
	st.shared.u32 	[%r2321+-768], %r535;
	st.shared.u32 	[%r2321+-640], %r535;
	st.shared.u32 	[%r2321+-512], %r535;
	st.shared.u32 	[%r2321+-384], %r535;
	st.shared.u32 	[%r2321+-256], %r535;
	st.shared.u32 	[%r2321+-128], %r535;
	st.shared.u32 	[%r2321], %r535;
	st.shared.u32 	[%r2321+128], %r535;
	st.shared.u32 	[%r2321+256], %r535;
	st.shared.u32 	[%r2321+384], %r535;
	st.shared.u32 	[%r2321+512], %r535;
	st.shared.u32 	[%r2321+640], %r535;
	st.shared.u32 	[%r2321+768], %r535;
	st.shared.u32 	[%r2321+896], %r535;
	add.s32 	%r2324, %r2324, 512;
	add.s32 	%r2322, %r2322, 16;
	add.s32 	%r2321, %r2321, 2048;
	setp.ne.s32 	%p39, %r2322, 0;
	@%p39 bra 	$L__BB24_41;
$L__BB24_42:
	setp.eq.s32 	%p40, %r95, 0;
	@%p40 bra 	$L__BB24_51;
	and.b32  	%r105, %r94, 7;
	setp.lt.u32 	%p41, %r95, 8;
	@%p41 bra 	$L__BB24_45;
	shl.b32 	%r536, %r2324, 2;
	add.s32 	%r537, %r93, %r536;
	mov.b32 	%r538, 0;
	st.shared.u32 	[%r537], %r538;
	st.shared.u32 	[%r537+128], %r538;
	st.shared.u32 	[%r537+256], %r538;
	st.shared.u32 	[%r537+384], %r538;
	st.shared.u32 	[%r537+512], %r538;
	st.shared.u32 	[%r537+640], %r538;
	st.shared.u32 	[%r537+768], %r538;
	st.shared.u32 	[%r537+896], %r538;
	add.s32 	%r2324, %r2324, 256;
$L__BB24_45:
	setp.eq.s32 	%p42, %r105, 0;
	@%p42 bra 	$L__BB24_51;
	and.b32  	%r108, %r94, 3;
	setp.lt.u32 	%p43, %r105, 4;
	@%p43 bra 	$L__BB24_48;
	shl.b32 	%r539, %r2324, 2;
	add.s32 	%r540, %r93, %r539;
	mov.b32 	%r541, 0;
	st.shared.u32 	[%r540], %r541;
	st.shared.u32 	[%r540+128], %r541;
	st.shared.u32 	[%r540+256], %r541;
	st.shared.u32 	[%r540+384], %r541;
	add.s32 	%r2324, %r2324, 128;
$L__BB24_48:
	setp.eq.s32 	%p44, %r108, 0;
	@%p44 bra 	$L__BB24_51;
	shl.b32 	%r543, %r2324, 2;
	add.s32 	%r544, %r523, %r543;
	add.s32 	%r2328, %r524, %r544;
	neg.s32 	%r2327, %r108;
$L__BB24_50:
	.pragma "nounroll";
	mov.b32 	%r546, 0;
	st.shared.u32 	[%r2328], %r546;
	add.s32 	%r2328, %r2328, 128;
	add.s32 	%r2327, %r2327, 1;
	setp.ne.s32 	%p45, %r2327, 0;
	@%p45 bra 	$L__BB24_50;
$L__BB24_51:
	ld.param.u32 	%r2249, [_ZN3cub18CUB_300001_SM_10006detail10radix_sort29DeviceRadixSortOnesweepKernelINS1_5radix10policy_hubIfiyE10Policy1000ELNS0_9SortOrderE0EfiyiiNS1_21identity_decomposer_tEEEvPT5_SB_PT3_PKSC_PT1_PKSG_PT2_PKSK_T4_iiT6__param_9];
	bar.warp.sync 	-1;
	setp.eq.s32 	%p46, %r2383, 2147483647;
	selp.b32 	%r548, -2147483648, %r2383, %p46;
	shr.u32 	%r549, %r548, %r2249;
	and.b32  	%r117, %r549, %r92;
	shl.b32 	%r550, %r117, 2;
	add.s32 	%r551, %r93, %r550;
	atom.shared.add.u32 	%r552, [%r551], 1;
	setp.eq.s32 	%p47, %r2382, 2147483647;
	selp.b32 	%r553, -2147483648, %r2382, %p47;
	shr.u32 	%r554, %r553, %r2249;
	and.b32  	%r555, %r554, %r92;
	shl.b32 	%r556, %r555, 2;
	add.s32 	%r557, %r93, %r556;
	atom.shared.add.u32 	%r558, [%r557], 1;
	setp.eq.s32 	%p48, %r2381, 2147483647;
	selp.b32 	%r559, -2147483648, %r2381, %p48;
	shr.u32 	%r560, %r559, %r2249;
	and.b32  	%r561, %r560, %r92;
	shl.b32 	%r562, %r561, 2;
	add.s32 	%r563, %r93, %r562;
	atom.shared.add.u32 	%r564, [%r563], 1;
	setp.eq.s32 	%p49, %r2380, 2147483647;
	selp.b32 	%r565, -2147483648, %r2380, %p49;
	shr.u32 	%r566, %r565, %r2249;
	and.b32  	%r567, %r566, %r92;
	shl.b32 	%r568, %r567, 2;
	add.s32 	%r569, %r93, %r568;
	atom.shared.add.u32 	%r570, [%r569], 1;
	setp.eq.s32 	%p50, %r2379, 2147483647;
	selp.b32 	%r571, -2147483648, %r2379, %p50;
	shr.u32 	%r572, %r571, %r2249;
	and.b32  	%r573, %r572, %r92;
	shl.b32 	%r574, %r573, 2;
	add.s32 	%r575, %r93, %r574;
	atom.shared.add.u32 	%r576, [%r575], 1;
	setp.eq.s32 	%p51, %r2378, 2147483647;
	selp.b32 	%r577, -2147483648, %r2378, %p51;
	shr.u32 	%r578, %r577, %r2249;
	and.b32  	%r579, %r578, %r92;
	shl.b32 	%r580, %r579, 2;
	add.s32 	%r581, %r93, %r580;
	atom.shared.add.u32 	%r582, [%r581], 1;
	setp.eq.s32 	%p52, %r2377, 2147483647;
	selp.b32 	%r583, -2147483648, %r2377, %p52;
	shr.u32 	%r584, %r583, %r2249;
	and.b32  	%r585, %r584, %r92;
	shl.b32 	%r586, %r585, 2;
	add.s32 	%r587, %r93, %r586;
	atom.shared.add.u32 	%r588, [%r587], 1;
	setp.eq.s32 	%p53, %r2376, 2147483647;
	selp.b32 	%r589, -2147483648, %r2376, %p53;
	shr.u32 	%r590, %r589, %r2249;
	and.b32  	%r591, %r590, %r92;
	shl.b32 	%r592, %r591, 2;
	add.s32 	%r593, %r93, %r592;
	atom.shared.add.u32 	%r594, [%r593], 1;
	setp.eq.s32 	%p54, %r2375, 2147483647;
	selp.b32 	%r595, -2147483648, %r2375, %p54;
	shr.u32 	%r596, %r595, %r2249;
	and.b32  	%r597, %r596, %r92;
	shl.b32 	%r598, %r597, 2;
	add.s32 	%r599, %r93, %r598;
	atom.shared.add.u32 	%r600, [%r599], 1;
	setp.eq.s32 	%p55, %r2374, 2147483647;
	selp.b32 	%r601, -2147483648, %r2374, %p55;
	shr.u32 	%r602, %r601, %r2249;
	and.b32  	%r603, %r602, %r92;
	shl.b32 	%r604, %r603, 2;
	add.s32 	%r605, %r93, %r604;
	atom.shared.add.u32 	%r606, [%r605], 1;
	setp.eq.s32 	%p56, %r2373, 2147483647;
	selp.b32 	%r607, -2147483648, %r2373, %p56;
	shr.u32 	%r608, %r607, %r2249;
	and.b32  	%r609, %r608, %r92;
	shl.b32 	%r610, %r609, 2;
	add.s32 	%r611, %r93, %r610;
	atom.shared.add.u32 	%r612, [%r611], 1;
	setp.eq.s32 	%p57, %r2372, 2147483647;
	selp.b32 	%r613, -2147483648, %r2372, %p57;
	shr.u32 	%r614, %r613, %r2249;
	and.b32  	%r615, %r614, %r92;
	shl.b32 	%r616, %r615, 2;
	add.s32 	%r617, %r93, %r616;
	atom.shared.add.u32 	%r618, [%r617], 1;
	setp.eq.s32 	%p58, %r2371, 2147483647;
	selp.b32 	%r619, -2147483648, %r2371, %p58;
	shr.u32 	%r620, %r619, %r2249;
	and.b32  	%r621, %r620, %r92;
	shl.b32 	%r622, %r621, 2;
	add.s32 	%r623, %r93, %r622;
	atom.shared.add.u32 	%r624, [%r623], 1;
	setp.eq.s32 	%p59, %r2370, 2147483647;
	selp.b32 	%r625, -2147483648, %r2370, %p59;
	shr.u32 	%r626, %r625, %r2249;
	and.b32  	%r627, %r626, %r92;
	shl.b32 	%r628, %r627, 2;
	add.s32 	%r629, %r93, %r628;
	atom.shared.add.u32 	%r630, [%r629], 1;
	setp.eq.s32 	%p60, %r2369, 2147483647;
	selp.b32 	%r631, -2147483648, %r2369, %p60;
	shr.u32 	%r632, %r631, %r2249;
	and.b32  	%r633, %r632, %r92;
	shl.b32 	%r634, %r633, 2;
	add.s32 	%r635, %r93, %r634;
	atom.shared.add.u32 	%r636, [%r635], 1;
	setp.eq.s32 	%p61, %r2368, 2147483647;
	selp.b32 	%r637, -2147483648, %r2368, %p61;
	shr.u32 	%r638, %r637, %r2249;
	and.b32  	%r639, %r638, %r92;
	shl.b32 	%r640, %r639, 2;
	add.s32 	%r641, %r93, %r640;
	atom.shared.add.u32 	%r642, [%r641], 1;
	setp.eq.s32 	%p62, %r2367, 2147483647;
	selp.b32 	%r643, -2147483648, %r2367, %p62;
	shr.u32 	%r644, %r643, %r2249;
	and.b32  	%r645, %r644, %r92;
	shl.b32 	%r646, %r645, 2;
	add.s32 	%r647, %r93, %r646;
	atom.shared.add.u32 	%r648, [%r647], 1;
	bar.sync 	0;
	setp.gt.u32 	%p63, %r1, 255;
	shl.b32 	%r649, %r1, 2;
	add.s32 	%r118, %r524, %r649;
	mov.b32 	%r2329, 0;
	@%p63 bra 	$L__BB24_53;
	ld.shared.u32 	%r651, [%r118];
	mov.b32 	%r652, 0;
	st.shared.u32 	[%r118], %r652;
	ld.shared.u32 	%r653, [%r118+1024];
	st.shared.u32 	[%r118+1024], %r651;
	add.s32 	%r654, %r653, %r651;
	ld.shared.u32 	%r655, [%r118+2048];
	st.shared.u32 	[%r118+2048], %r654;
	add.s32 	%r656, %r655, %r654;
	ld.shared.u32 	%r657, [%r118+3072];
	st.shared.u32 	[%r118+3072], %r656;
	add.s32 	%r658, %r657, %r656;
	ld.shared.u32 	%r659, [%r118+4096];
	st.shared.u32 	[%r118+4096], %r658;
	add.s32 	%r660, %r659, %r658;
	ld.shared.u32 	%r661, [%r118+5120];
	st.shared.u32 	[%r118+5120], %r660;
	add.s32 	%r662, %r661, %r660;
	ld.shared.u32 	%r663, [%r118+6144];
	st.shared.u32 	[%r118+6144], %r662;
	add.s32 	%r664, %r663, %r662;
	ld.shared.u32 	%r665, [%r118+7168];
	st.shared.u32 	[%r118+7168], %r664;
	add.s32 	%r666, %r665, %r664;
	ld.shared.u32 	%r667, [%r118+8192];
	st.shared.u32 	[%r118+8192], %r666;
	add.s32 	%r668, %r667, %r666;
	ld.shared.u32 	%r669, [%r118+9216];
	st.shared.u32 	[%r118+9216], %r668;
	add.s32 	%r670, %r669, %r668;
	ld.shared.u32 	%r671, [%r118+10240];
	st.shared.u32 	[%r118+10240], %r670;
	add.s32 	%r672, %r671, %r670;
	ld.shared.u32 	%r673, [%r118+11264];
	st.shared.u32 	[%r118+11264], %r672;
	add.s32 	%r2329, %r673, %r672;
$L__BB24_53:
	setp.gt.u32 	%p64, %r1, 255;
	shl.b32 	%r674, %r4, 8;
	add.s32 	%r675, %r674, %r1;
	mul.wide.s32 	%rd59, %r675, 4;
	add.s64 	%rd6, %rd2, %rd59;
	@%p64 bra 	$L__BB24_55;
	or.b32  	%r676, %r2329, 1073741824;
	st.volatile.global.u32 	[%rd6], %r676;
$L__BB24_55:
	ld.param.u64 	%rd442, [_ZN3cub18CUB_300001_SM_10006detail10radix_sort29DeviceRadixSortOnesweepKernelINS1_5radix10policy_hubIfiyE10Policy1000ELNS0_9SortOrderE0EfiyiiNS1_21identity_decomposer_tEEEvPT5_SB_PT3_PKSC_PT1_PKSG_PT2_PKSK_T4_iiT6__param_7];
	setp.lt.u32 	%p65, %r1, 256;
	setp.eq.s32 	%p66, %r2329, 6528;
	and.pred  	%p67, %p65, %p66;
	selp.u32 	%r677, 1, 0, %p67;
	{ 
	.reg .pred 	%p1; 
	.reg .pred 	%p2; 
	setp.ne.u32 	%p1, %r677, 0; 
	bar.red.or.pred 	%p2, 0, %p1; 
	selp.u32 	%r678, 1, 0, %p2; 
	}
	setp.eq.s32 	%p68, %r678, 0;
	and.b32  	%r679, %r1, 992;
	and.b32  	%r680, %r1, 31;
	mul.lo.s32 	%r681, %r679, 17;
	or.b32  	%r682, %r681, %r680;
	cvt.u64.u32 	%rd7, %r682;
	add.s64 	%rd61, %rd7, %rd4;
	cvta.to.global.u64 	%rd62, %rd442;
	shl.b64 	%rd63, %rd61, 2;
	add.s64 	%rd8, %rd62, %rd63;
	cvt.u64.u32 	%rd9, %r1;
	@%p68 bra 	$L__BB24_175;
	setp.gt.u32 	%p69, %r1, 255;
	shl.b32 	%r684, %r1, 3;
	add.s32 	%r686, %r524, %r684;
	add.s32 	%r121, %r686, 26112;
	@%p69 bra 	$L__BB24_64;
	ld.param.u64 	%rd436, [_ZN3cub18CUB_300001_SM_10006detail10radix_sort29DeviceRadixSortOnesweepKernelINS1_5radix10policy_hubIfiyE10Policy1000ELNS0_9SortOrderE0EfiyiiNS1_21identity_decomposer_tEEEvPT5_SB_PT3_PKSC_PT1_PKSG_PT2_PKSK_T4_iiT6__param_3];
	cvta.to.global.u64 	%rd64, %rd436;
	shl.b64 	%rd65, %rd9, 3;
	add.s64 	%rd66, %rd64, %rd65;
	ld.global.u64 	%rd67, [%rd66];
	setp.gt.u32 	%p70, %r1, %r117;
	selp.b64 	%rd68, 6528, 0, %p70;
	sub.s64 	%rd455, %rd67, %rd68;
	st.shared.u64 	[%r121], %rd455;
	setp.lt.s32 	%p71, %r4, 1;
	mov.u32 	%r2333, %r2329;
	@%p71 bra 	$L__BB24_63;
	mov.b32 	%r2331, -1;
	mov.u32 	%r2330, %r4;
	mov.u32 	%r2333, %r2329;
$L__BB24_59:
	add.s32 	%r125, %r2330, -1;
	shl.b32 	%r688, %r125, 8;
	add.s32 	%r689, %r688, %r1;
	mul.wide.s32 	%rd69, %r689, 4;
	add.s64 	%rd11, %rd2, %rd69;
$L__BB24_60:
	membar.cta;
	ld.volatile.global.u32 	%r126, [%rd11];
	setp.eq.s32 	%p72, %r126, 0;
	@%p72 bra 	$L__BB24_60;
	and.b32  	%r690, %r126, 1073741823;
	add.s32 	%r2333, %r690, %r2333;
	setp.gt.s32 	%p73, %r126, -1;
	vote.sync.ballot.b32 	%r2331, %p73, %r2331;
	setp.gt.u32 	%p75, %r2330, 1;
	and.pred  	%p76, %p73, %p75;
	mov.u32 	%r2330, %r125;
	@%p76 bra 	$L__BB24_59;
	ld.shared.u64 	%rd455, [%r121];
$L__BB24_63:
	or.b32  	%r691, %r2333, -2147483648;
	st.volatile.global.u32 	[%rd6], %r691;
	sub.s32 	%r694, %r2333, %r2329;
	cvt.s64.s32 	%rd72, %r694;
	add.s64 	%rd73, %rd455, %rd72;
	st.shared.u64 	[%r121], %rd73;
$L__BB24_64:
	ld.param.u32 	%r2235, [_ZN3cub18CUB_300001_SM_10006detail10radix_sort29DeviceRadixSortOnesweepKernelINS1_5radix10policy_hubIfiyE10Policy1000ELNS0_9SortOrderE0EfiyiiNS1_21identity_decomposer_tEEEvPT5_SB_PT3_PKSC_PT1_PKSG_PT2_PKSK_T4_iiT6__param_8];
	ld.param.u64 	%rd432, [_ZN3cub18CUB_300001_SM_10006detail10radix_sort29DeviceRadixSortOnesweepKernelINS1_5radix10policy_hubIfiyE10Policy1000ELNS0_9SortOrderE0EfiyiiNS1_21identity_decomposer_tEEEvPT5_SB_PT3_PKSC_PT1_PKSG_PT2_PKSK_T4_iiT6__param_2];
	setp.gt.u32 	%p77, %r1, 255;
	setp.lt.s32 	%p78, %r5, %r2235;
	setp.eq.s64 	%p79, %rd432, 0;
	or.pred  	%p80, %p79, %p78;
	or.pred  	%p81, %p77, %p80;
	@%p81 bra 	$L__BB24_66;
	ld.param.u64 	%rd433, [_ZN3cub18CUB_300001_SM_10006detail10radix_sort29DeviceRadixSortOnesweepKernelINS1_5radix10policy_hubIfiyE10Policy1000ELNS0_9SortOrderE0EfiyiiNS1_21identity_decomposer_tEEEvPT5_SB_PT3_PKSC_PT1_PKSG_PT2_PKSK_T4_iiT6__param_2];
	ld.shared.u64 	%rd74, [%r121];
	setp.gt.u32 	%p82, %r1, %r117;
	selp.b64 	%rd75, 6528, 0, %p82;
	cvt.s64.s32 	%rd76, %r2329;
	add.s64 	%rd77, %rd75, %rd76;
	add.s64 	%rd78, %rd77, %rd74;
	cvta.to.global.u64 	%rd79, %rd433;
	shl.b64 	%rd80, %rd9, 3;
	add.s64 	%rd81, %rd79, %rd80;
	st.global.u64 	[%rd81], %rd78;
$L__BB24_66:
	ld.param.u32 	%r2236, [_ZN3cub18CUB_300001_SM_10006detail10radix_sort29DeviceRadixSortOnesweepKernelINS1_5radix10policy_hubIfiyE10Policy1000ELNS0_9SortOrderE0EfiyiiNS1_21identity_decomposer_tEEEvPT5_SB_PT3_PKSC_PT1_PKSG_PT2_PKSK_T4_iiT6__param_8];
	setp.gt.s32 	%p83, %r5, %r2236;
	bar.sync 	0;
	shl.b32 	%r695, %r117, 3;
	add.s32 	%r697, %r524, %r695;
	ld.shared.u64 	%rd14, [%r697+26112];
	setp.gt.s32 	%p84, %r2383, -1;
	selp.b32 	%r698, -1, -2147483648, %p84;
	xor.b32  	%r2383, %r698, %r2383;
	setp.gt.s32 	%p85, %r2382, -1;
	selp.b32 	%r699, -1, -2147483648, %p85;
	xor.b32  	%r2382, %r699, %r2382;
	setp.gt.s32 	%p86, %r2381, -1;
	selp.b32 	%r700, -1, -2147483648, %p86;
	xor.b32  	%r2381, %r700, %r2381;
	setp.gt.s32 	%p87, %r2380, -1;
	selp.b32 	%r701, -1, -2147483648, %p87;
	xor.b32  	%r2380, %r701, %r2380;
	setp.gt.s32 	%p88, %r2379, -1;
	selp.b32 	%r702, -1, -2147483648, %p88;
	xor.b32  	%r2379, %r702, %r2379;
	setp.gt.s32 	%p89, %r2378, -1;
	selp.b32 	%r703, -1, -2147483648, %p89;
	xor.b32  	%r2378, %r703, %r2378;
	setp.gt.s32 	%p90, %r2377, -1;
	selp.b32 	%r704, -1, -2147483648, %p90;
	xor.b32  	%r2377, %r704, %r2377;
	setp.gt.s32 	%p91, %r2376, -1;
	selp.b32 	%r705, -1, -2147483648, %p91;
	xor.b32  	%r2376, %r705, %r2376;
	setp.gt.s32 	%p92, %r2375, -1;
	selp.b32 	%r706, -1, -2147483648, %p92;
	xor.b32  	%r2375, %r706, %r2375;
	setp.gt.s32 	%p93, %r2374, -1;
	selp.b32 	%r707, -1, -2147483648, %p93;
	xor.b32  	%r2374, %r707, %r2374;
	setp.gt.s32 	%p94, %r2373, -1;
	selp.b32 	%r708, -1, -2147483648, %p94;
	xor.b32  	%r2373, %r708, %r2373;
	setp.gt.s32 	%p95, %r2372, -1;
	selp.b32 	%r709, -1, -2147483648, %p95;
	xor.b32  	%r2372, %r709, %r2372;
	setp.gt.s32 	%p96, %r2371, -1;
	selp.b32 	%r710, -1, -2147483648, %p96;
	xor.b32  	%r2371, %r710, %r2371;
	setp.gt.s32 	%p97, %r2370, -1;
	selp.b32 	%r711, -1, -2147483648, %p97;
	xor.b32  	%r2370, %r711, %r2370;
	setp.gt.s32 	%p98, %r2369, -1;
	selp.b32 	%r712, -1, -2147483648, %p98;
	xor.b32  	%r2369, %r712, %r2369;
	setp.gt.s32 	%p99, %r2368, -1;
	selp.b32 	%r713, -1, -2147483648, %p99;
	xor.b32  	%r2368, %r713, %r2368;
	setp.gt.s32 	%p100, %r2367, -1;
	selp.b32 	%r714, -1, -2147483648, %p100;
	xor.b32  	%r2367, %r714, %r2367;
	@%p83 bra 	$L__BB24_68;
	add.s64 	%rd82, %rd14, %rd7;
	shl.b64 	%rd83, %rd82, 2;
	add.s64 	%rd84, %rd1, %rd83;
	st.global.u32 	[%rd84], %r2383;
	st.global.u32 	[%rd84+128], %r2382;
	st.global.u32 	[%rd84+256], %r2381;
	st.global.u32 	[%rd84+384], %r2380;
	st.global.u32 	[%rd84+512], %r2379;
	st.global.u32 	[%rd84+640], %r2378;
	st.global.u32 	[%rd84+768], %r2377;
	st.global.u32 	[%rd84+896], %r2376;
	st.global.u32 	[%rd84+1024], %r2375;
	st.global.u32 	[%rd84+1152], %r2374;
	st.global.u32 	[%rd84+1280], %r2373;
	st.global.u32 	[%rd84+1408], %r2372;
	st.global.u32 	[%rd84+1536], %r2371;
	st.global.u32 	[%rd84+1664], %r2370;
	st.global.u32 	[%rd84+1792], %r2369;
	st.global.u32 	[%rd84+1920], %r2368;
	st.global.u32 	[%rd84+2048], %r2367;
	bra.uni 	$L__BB24_102;
$L__BB24_68:
	ld.param.u32 	%r2237, [_ZN3cub18CUB_300001_SM_10006detail10radix_sort29DeviceRadixSortOnesweepKernelINS1_5radix10policy_hubIfiyE10Policy1000ELNS0_9SortOrderE0EfiyiiNS1_21identity_decomposer_tEEEvPT5_SB_PT3_PKSC_PT1_PKSG_PT2_PKSK_T4_iiT6__param_8];
	cvt.u32.u64 	%r715, %rd7;
	mad.lo.s32 	%r147, %r4, -6528, %r2237;
	setp.ge.s32 	%p101, %r715, %r147;
	add.s64 	%rd85, %rd14, %rd7;
	shl.b64 	%rd86, %rd85, 2;
	add.s64 	%rd15, %rd1, %rd86;
	@%p101 bra 	$L__BB24_70;
	st.global.u32 	[%rd15], %r2383;
$L__BB24_70:
	add.s32 	%r717, %r715, 32;
	setp.ge.s32 	%p102, %r717, %r147;
	@%p102 bra 	$L__BB24_72;
	st.global.u32 	[%rd15+128], %r2382;
$L__BB24_72:
	add.s32 	%r719, %r715, 64;
	setp.ge.s32 	%p103, %r719, %r147;
	@%p103 bra 	$L__BB24_74;
	st.global.u32 	[%rd15+256], %r2381;
$L__BB24_74:
	add.s32 	%r721, %r715, 96;
	setp.ge.s32 	%p104, %r721, %r147;
	@%p104 bra 	$L__BB24_76;
	st.global.u32 	[%rd15+384], %r2380;
$L__BB24_76:
	add.s32 	%r723, %r715, 128;
	setp.ge.s32 	%p105, %r723, %r147;
	@%p105 bra 	$L__BB24_78;
	st.global.u32 	[%rd15+512], %r2379;
$L__BB24_78:
	add.s32 	%r725, %r715, 160;
	setp.ge.s32 	%p106, %r725, %r147;
	@%p106 bra 	$L__BB24_80;
	st.global.u32 	[%rd15+640], %r2378;
$L__BB24_80:
	add.s32 	%r727, %r715, 192;
	setp.ge.s32 	%p107, %r727, %r147;
	@%p107 bra 	$L__BB24_82;
	st.global.u32 	[%rd15+768], %r2377;
$L__BB24_82:
	add.s32 	%r729, %r715, 224;
	setp.ge.s32 	%p108, %r729, %r147;
	@%p108 bra 	$L__BB24_84;
	st.global.u32 	[%rd15+896], %r2376;
$L__BB24_84:
	add.s32 	%r731, %r715, 256;
	setp.ge.s32 	%p109, %r731, %r147;
	@%p109 bra 	$L__BB24_86;
	st.global.u32 	[%rd15+1024], %r2375;
$L__BB24_86:
	add.s32 	%r733, %r715, 288;
	setp.ge.s32 	%p110, %r733, %r147;
	@%p110 bra 	$L__BB24_88;
	st.global.u32 	[%rd15+1152], %r2374;
$L__BB24_88:
	add.s32 	%r735, %r715, 320;
	setp.ge.s32 	%p111, %r735, %r147;
	@%p111 bra 	$L__BB24_90;
	st.global.u32 	[%rd15+1280], %r2373;
$L__BB24_90:
	add.s32 	%r737, %r715, 352;
	setp.ge.s32 	%p112, %r737, %r147;
	@%p112 bra 	$L__BB24_92;
	st.global.u32 	[%rd15+1408], %r2372;
$L__BB24_92:
	add.s32 	%r739, %r715, 384;
	setp.ge.s32 	%p113, %r739, %r147;
	@%p113 bra 	$L__BB24_94;
	st.global.u32 	[%rd15+1536], %r2371;
$L__BB24_94:
	add.s32 	%r741, %r715, 416;
	setp.ge.s32 	%p114, %r741, %r147;
	@%p114 bra 	$L__BB24_96;
	st.global.u32 	[%rd15+1664], %r2370;
$L__BB24_96:
	add.s32 	%r743, %r715, 448;
	setp.ge.s32 	%p115, %r743, %r147;
	@%p115 bra 	$L__BB24_98;
	st.global.u32 	[%rd15+1792], %r2369;
$L__BB24_98:
	add.s32 	%r745, %r715, 480;
	setp.ge.s32 	%p116, %r745, %r147;
	@%p116 bra 	$L__BB24_100;
	st.global.u32 	[%rd15+1920], %r2368;
$L__BB24_100:
	add.s32 	%r747, %r715, 512;
	setp.ge.s32 	%p117, %r747, %r147;
	@%p117 bra 	$L__BB24_102;
	st.global.u32 	[%rd15+2048], %r2367;
$L__BB24_102:
	ld.param.u32 	%r2238, [_ZN3cub18CUB_300001_SM_10006detail10radix_sort29DeviceRadixSortOnesweepKernelINS1_5radix10policy_hubIfiyE10Policy1000ELNS0_9SortOrderE0EfiyiiNS1_21identity_decomposer_tEEEvPT5_SB_PT3_PKSC_PT1_PKSG_PT2_PKSK_T4_iiT6__param_8];
	setp.gt.s32 	%p118, %r5, %r2238;
	@%p118 bra 	$L__BB24_104;
	ld.global.u32 	%r2366, [%rd8];
	ld.global.u32 	%r2365, [%rd8+128];
	ld.global.u32 	%r2364, [%rd8+256];
	ld.global.u32 	%r2363, [%rd8+384];
	ld.global.u32 	%r2362, [%rd8+512];
	ld.global.u32 	%r2361, [%rd8+640];
	ld.global.u32 	%r2360, [%rd8+768];
	ld.global.u32 	%r2359, [%rd8+896];
	ld.global.u32 	%r2358, [%rd8+1024];
	ld.global.u32 	%r2357, [%rd8+1152];
	ld.global.u32 	%r2356, [%rd8+1280];
	ld.global.u32 	%r2355, [%rd8+1408];
	ld.global.u32 	%r2354, [%rd8+1536];
	ld.global.u32 	%r2353, [%rd8+1664];
	ld.global.u32 	%r2352, [%rd8+1792];
	ld.global.u32 	%r2351, [%rd8+1920];
	ld.global.u32 	%r2350, [%rd8+2048];
	bra.uni 	$L__BB24_138;
$L__BB24_104:
	ld.param.u32 	%r2239, [_ZN3cub18CUB_300001_SM_10006detail10radix_sort29DeviceRadixSortOnesweepKernelINS1_5radix10policy_hubIfiyE10Policy1000ELNS0_9SortOrderE0EfiyiiNS1_21identity_decomposer_tEEEvPT5_SB_PT3_PKSC_PT1_PKSG_PT2_PKSK_T4_iiT6__param_8];
	cvt.u32.u64 	%r749, %rd7;
	sub.s32 	%r165, %r2239, %r462;
	setp.ge.s32 	%p119, %r749, %r165;
	@%p119 bra 	$L__BB24_106;
	ld.global.u32 	%r2366, [%rd8];
$L__BB24_106:
	add.s32 	%r753, %r749, 32;
	setp.ge.s32 	%p120, %r753, %r165;
	@%p120 bra 	$L__BB24_108;
	ld.global.u32 	%r2365, [%rd8+128];
$L__BB24_108:
	add.s32 	%r756, %r749, 64;
	setp.ge.s32 	%p121, %r756, %r165;
	@%p121 bra 	$L__BB24_110;
	ld.global.u32 	%r2364, [%rd8+256];
$L__BB24_110:
	add.s32 	%r759, %r749, 96;
	setp.ge.s32 	%p122, %r759, %r165;
	@%p122 bra 	$L__BB24_112;
	ld.global.u32 	%r2363, [%rd8+384];
$L__BB24_112:
	add.s32 	%r762, %r749, 128;
	setp.ge.s32 	%p123, %r762, %r165;
	@%p123 bra 	$L__BB24_114;
	ld.global.u32 	%r2362, [%rd8+512];
$L__BB24_114:
	add.s32 	%r765, %r749, 160;
	setp.ge.s32 	%p124, %r765, %r165;
	@%p124 bra 	$L__BB24_116;
	ld.global.u32 	%r2361, [%rd8+640];
$L__BB24_116:
	add.s32 	%r768, %r749, 192;
	setp.ge.s32 	%p125, %r768, %r165;
	@%p125 bra 	$L__BB24_118;
	ld.global.u32 	%r2360, [%rd8+768];
$L__BB24_118:
	add.s32 	%r771, %r749, 224;
	setp.ge.s32 	%p126, %r771, %r165;
	@%p126 bra 	$L__BB24_120;
	ld.global.u32 	%r2359, [%rd8+896];
$L__BB24_120:
	add.s32 	%r774, %r749, 256;
	setp.ge.s32 	%p127, %r774, %r165;
	@%p127 bra 	$L__BB24_122;
	ld.global.u32 	%r2358, [%rd8+1024];
$L__BB24_122:
	add.s32 	%r777, %r749, 288;
	setp.ge.s32 	%p128, %r777, %r165;
	@%p128 bra 	$L__BB24_124;
	ld.global.u32 	%r2357, [%rd8+1152];
$L__BB24_124:
	add.s32 	%r780, %r749, 320;
	setp.ge.s32 	%p129, %r780, %r165;
	@%p129 bra 	$L__BB24_126;
	ld.global.u32 	%r2356, [%rd8+1280];
$L__BB24_126:
	add.s32 	%r783, %r749, 352;
	setp.ge.s32 	%p130, %r783, %r165;
	@%p130 bra 	$L__BB24_128;
	ld.global.u32 	%r2355, [%rd8+1408];
$L__BB24_128:
	add.s32 	%r786, %r749, 384;
	setp.ge.s32 	%p131, %r786, %r165;
	@%p131 bra 	$L__BB24_130;
	ld.global.u32 	%r2354, [%rd8+1536];
$L__BB24_130:
	add.s32 	%r789, %r749, 416;
	setp.ge.s32 	%p132, %r789, %r165;
	@%p132 bra 	$L__BB24_132;
	ld.global.u32 	%r2353, [%rd8+1664];
$L__BB24_132:
	add.s32 	%r792, %r749, 448;
	setp.ge.s32 	%p133, %r792, %r165;
	@%p133 bra 	$L__BB24_134;
	ld.global.u32 	%r2352, [%rd8+1792];
$L__BB24_134:
	add.s32 	%r795, %r749, 480;
	setp.ge.s32 	%p134, %r795, %r165;
	@%p134 bra 	$L__BB24_136;
	ld.global.u32 	%r2351, [%rd8+1920];
$L__BB24_136:
	add.s32 	%r798, %r749, 512;
	setp.ge.s32 	%p135, %r798, %r165;
	@%p135 bra 	$L__BB24_138;
	ld.global.u32 	%r2350, [%rd8+2048];
$L__BB24_138:
	ld.param.u32 	%r2240, [_ZN3cub18CUB_300001_SM_10006detail10radix_sort29DeviceRadixSortOnesweepKernelINS1_5radix10policy_hubIfiyE10Policy1000ELNS0_9SortOrderE0EfiyiiNS1_21identity_decomposer_tEEEvPT5_SB_PT3_PKSC_PT1_PKSG_PT2_PKSK_T4_iiT6__param_8];
	mad.lo.s32 	%r799, %r4, 6528, 6528;
	setp.gt.s32 	%p136, %r799, %r2240;
	@%p136 bra 	$L__BB24_140;
	ld.param.u64 	%rd439, [_ZN3cub18CUB_300001_SM_10006detail10radix_sort29DeviceRadixSortOnesweepKernelINS1_5radix10policy_hubIfiyE10Policy1000ELNS0_9SortOrderE0EfiyiiNS1_21identity_decomposer_tEEEvPT5_SB_PT3_PKSC_PT1_PKSG_PT2_PKSK_T4_iiT6__param_6];
	add.s64 	%rd87, %rd14, %rd7;
	cvta.to.global.u64 	%rd88, %rd439;
	shl.b64 	%rd89, %rd87, 2;
	add.s64 	%rd90, %rd88, %rd89;
	st.global.u32 	[%rd90], %r2366;
	st.global.u32 	[%rd90+128], %r2365;
	st.global.u32 	[%rd90+256], %r2364;
	st.global.u32 	[%rd90+384], %r2363;
	st.global.u32 	[%rd90+512], %r2362;
	st.global.u32 	[%rd90+640], %r2361;
	st.global.u32 	[%rd90+768], %r2360;
	st.global.u32 	[%rd90+896], %r2359;
	st.global.u32 	[%rd90+1024], %r2358;
	st.global.u32 	[%rd90+1152], %r2357;
	st.global.u32 	[%rd90+1280], %r2356;
	st.global.u32 	[%rd90+1408], %r2355;
	st.global.u32 	[%rd90+1536], %r2354;
	st.global.u32 	[%rd90+1664], %r2353;
	st.global.u32 	[%rd90+1792], %r2352;
	st.global.u32 	[%rd90+1920], %r2351;
	st.global.u32 	[%rd90+2048], %r2350;
	bra.uni 	$L__BB24_174;
$L__BB24_140:
	ld.param.u32 	%r2241, [_ZN3cub18CUB_300001_SM_10006detail10radix_sort29DeviceRadixSortOnesweepKernelINS1_5radix10policy_hubIfiyE10Policy1000ELNS0_9SortOrderE0EfiyiiNS1_21identity_decomposer_tEEEvPT5_SB_PT3_PKSC_PT1_PKSG_PT2_PKSK_T4_iiT6__param_8];
	ld.param.u64 	%rd440, [_ZN3cub18CUB_300001_SM_10006detail10radix_sort29DeviceRadixSortOnesweepKernelINS1_5radix10policy_hubIfiyE10Policy1000ELNS0_9SortOrderE0EfiyiiNS1_21identity_decomposer_tEEEvPT5_SB_PT3_PKSC_PT1_PKSG_PT2_PKSK_T4_iiT6__param_6];
	cvt.u32.u64 	%r800, %rd7;
	mad.lo.s32 	%r216, %r4, -6528, %r2241;
	setp.ge.s32 	%p137, %r800, %r216;
	add.s64 	%rd91, %rd14, %rd7;
	cvta.to.global.u64 	%rd92, %rd440;
	shl.b64 	%rd93, %rd91, 2;
	add.s64 	%rd16, %rd92, %rd93;
	@%p137 bra 	$L__BB24_142;
	st.global.u32 	[%rd16], %r2366;
$L__BB24_142:
	add.s32 	%r802, %r800, 32;
	setp.ge.s32 	%p138, %r802, %r216;
	@%p138 bra 	$L__BB24_144;
	st.global.u32 	[%rd16+128], %r2365;
$L__BB24_144:
	add.s32 	%r804, %r800, 64;
	setp.ge.s32 	%p139, %r804, %r216;
	@%p139 bra 	$L__BB24_146;
	st.global.u32 	[%rd16+256], %r2364;
$L__BB24_146:
	add.s32 	%r806, %r800, 96;
	setp.ge.s32 	%p140, %r806, %r216;
	@%p140 bra 	$L__BB24_148;
	st.global.u32 	[%rd16+384], %r2363;
$L__BB24_148:
	add.s32 	%r808, %r800, 128;
	setp.ge.s32 	%p141, %r808, %r216;
	@%p141 bra 	$L__BB24_150;
	st.global.u32 	[%rd16+512], %r2362;
$L__BB24_150:
	add.s32 	%r810, %r800, 160;
	setp.ge.s32 	%p142, %r810, %r216;
	@%p142 bra 	$L__BB24_152;
	st.global.u32 	[%rd16+640], %r2361;
$L__BB24_152:
	add.s32 	%r812, %r800, 192;
	setp.ge.s32 	%p143, %r812, %r216;
	@%p143 bra 	$L__BB24_154;
	st.global.u32 	[%rd16+768], %r2360;
$L__BB24_154:
	add.s32 	%r814, %r800, 224;
	setp.ge.s32 	%p144, %r814, %r216;
	@%p144 bra 	$L__BB24_156;
	st.global.u32 	[%rd16+896], %r2359;
$L__BB24_156:
	add.s32 	%r816, %r800, 256;
	setp.ge.s32 	%p145, %r816, %r216;
	@%p145 bra 	$L__BB24_158;
	st.global.u32 	[%rd16+1024], %r2358;
$L__BB24_158:
	add.s32 	%r818, %r800, 288;
	setp.ge.s32 	%p146, %r818, %r216;
	@%p146 bra 	$L__BB24_160;
	st.global.u32 	[%rd16+1152], %r2357;
$L__BB24_160:
	add.s32 	%r820, %r800, 320;
	setp.ge.s32 	%p147, %r820, %r216;
	@%p147 bra 	$L__BB24_162;
	st.global.u32 	[%rd16+1280], %r2356;
$L__BB24_162:
	add.s32 	%r822, %r800, 352;
	setp.ge.s32 	%p148, %r822, %r216;
	@%p148 bra 	$L__BB24_164;
	st.global.u32 	[%rd16+1408], %r2355;
$L__BB24_164:
	add.s32 	%r824, %r800, 384;
	setp.ge.s32 	%p149, %r824, %r216;
	@%p149 bra 	$L__BB24_166;
	st.global.u32 	[%rd16+1536], %r2354;
$L__BB24_166:
	add.s32 	%r826, %r800, 416;
	setp.ge.s32 	%p150, %r826, %r216;
	@%p150 bra 	$L__BB24_168;
	st.global.u32 	[%rd16+1664], %r2353;
$L__BB24_168:
	add.s32 	%r828, %r800, 448;
	setp.ge.s32 	%p151, %r828, %r216;
	@%p151 bra 	$L__BB24_170;
	st.global.u32 	[%rd16+1792], %r2352;
$L__BB24_170:
	add.s32 	%r830, %r800, 480;
	setp.ge.s32 	%p152, %r830, %r216;
	@%p152 bra 	$L__BB24_172;
	st.global.u32 	[%rd16+1920], %r2351;
$L__BB24_172:
	add.s32 	%r832, %r800, 512;
	setp.ge.s32 	%p153, %r832, %r216;
	@%p153 bra 	$L__BB24_174;
	st.global.u32 	[%rd16+2048], %r2350;
$L__BB24_174:
	// begin inline asm
	exit;
	// end inline asm
$L__BB24_175:
	mul.hi.u32 	%r833, %r1, 357913942;
	add.s32 	%r834, %r833, %r1;
	shl.b32 	%r835, %r834, 2;
	add.s32 	%r837, %r524, %r835;
	add.s32 	%r234, %r837, 13328;
	st.shared.u32 	[%r837+13328], %r2329;
	bar.sync 	0;
	setp.gt.u32 	%p154, %r1, 31;
	@%p154 bra 	$L__BB24_177;
	mad.lo.s32 	%r869, %r1, 52, %r524;
	ld.shared.u32 	%r870, [%r869+13328];
	ld.shared.u32 	%r871, [%r869+13332];
	ld.shared.u32 	%r872, [%r869+13336];
	ld.shared.u32 	%r873, [%r869+13340];
	ld.shared.u32 	%r874, [%r869+13344];
	ld.shared.u32 	%r875, [%r869+13348];
	ld.shared.u32 	%r876, [%r869+13352];
	ld.shared.u32 	%r877, [%r869+13356];
	ld.shared.u32 	%r878, [%r869+13360];
	ld.shared.u32 	%r879, [%r869+13364];
	ld.shared.u32 	%r880, [%r869+13368];
	ld.shared.u32 	%r881, [%r869+13372];
	add.s32 	%r882, %r871, %r870;
	add.s32 	%r883, %r882, %r872;
	add.s32 	%r884, %r883, %r873;
	add.s32 	%r885, %r884, %r874;
	add.s32 	%r886, %r885, %r875;
	add.s32 	%r887, %r886, %r876;
	add.s32 	%r888, %r887, %r877;
	add.s32 	%r889, %r888, %r878;
	add.s32 	%r890, %r889, %r879;
	add.s32 	%r891, %r890, %r880;
	add.s32 	%r842, %r891, %r881;
	mov.b32 	%r840, 1;
	mov.b32 	%r865, 0;
	mov.b32 	%r867, -1;
	// begin inline asm
	{  .reg .s32 r0;  .reg .pred p;  shfl.sync.up.b32 r0|p, %r842, %r840, %r865, %r867;  @p add.s32 r0, r0, %r842;  mov.s32 %r838, r0;}
	// end inline asm
	mov.b32 	%r846, 2;
	// begin inline asm
	{  .reg .s32 r0;  .reg .pred p;  shfl.sync.up.b32 r0|p, %r838, %r846, %r865, %r867;  @p add.s32 r0, r0, %r838;  mov.s32 %r844, r0;}
	// end inline asm
	mov.b32 	%r852, 4;
	// begin inline asm
	{  .reg .s32 r0;  .reg .pred p;  shfl.sync.up.b32 r0|p, %r844, %r852, %r865, %r867;  @p add.s32 r0, r0, %r844;  mov.s32 %r850, r0;}
	// end inline asm
	mov.b32 	%r858, 8;
	// begin inline asm
	{  .reg .s32 r0;  .reg .pred p;  shfl.sync.up.b32 r0|p, %r850, %r858, %r865, %r867;  @p add.s32 r0, r0, %r850;  mov.s32 %r856, r0;}
	// end inline asm
	mov.b32 	%r864, 16;
	// begin inline asm
	{  .reg .s32 r0;  .reg .pred p;  shfl.sync.up.b32 r0|p, %r856, %r864, %r865, %r867;  @p add.s32 r0, r0, %r856;  mov.s32 %r862, r0;}
	// end inline asm
	sub.s32 	%r892, %r862, %r842;
	add.s32 	%r893, %r870, %r892;
	add.s32 	%r894, %r871, %r893;
	add.s32 	%r895, %r872, %r894;
	add.s32 	%r896, %r873, %r895;
	add.s32 	%r897, %r874, %r896;
	add.s32 	%r898, %r875, %r897;
	add.s32 	%r899, %r876, %r898;
	add.s32 	%r900, %r877, %r899;
	add.s32 	%r901, %r878, %r900;
	add.s32 	%r902, %r879, %r901;
	add.s32 	%r903, %r880, %r902;
	st.shared.u32 	[%r869+13328], %r892;
	st.shared.u32 	[%r869+13332], %r893;
	st.shared.u32 	[%r869+13336], %r894;
	st.shared.u32 	[%r869+13340], %r895;
	st.shared.u32 	[%r869+13344], %r896;
	st.shared.u32 	[%r869+13348], %r897;
	st.shared.u32 	[%r869+13352], %r898;
	st.shared.u32 	[%r869+13356], %r899;
	st.shared.u32 	[%r869+13360], %r900;
	st.shared.u32 	[%r869+13364], %r901;
	st.shared.u32 	[%r869+13368], %r902;
	st.shared.u32 	[%r869+13372], %r903;
$L__BB24_177:
	setp.gt.u32 	%p155, %r1, 255;
	bar.sync 	0;
	ld.shared.u32 	%r235, [%r234];
	@%p155 bra 	$L__BB24_179;
	ld.shared.u32 	%r907, [%r118];
	add.s32 	%r908, %r907, %r235;
	st.shared.u32 	[%r118], %r908;
	ld.shared.u32 	%r909, [%r118+1024];
	add.s32 	%r910, %r909, %r235;
	st.shared.u32 	[%r118+1024], %r910;
	ld.shared.u32 	%r911, [%r118+2048];
	add.s32 	%r912, %r911, %r235;
	st.shared.u32 	[%r118+2048], %r912;
	ld.shared.u32 	%r913, [%r118+3072];
	add.s32 	%r914, %r913, %r235;
	st.shared.u32 	[%r118+3072], %r914;
	ld.shared.u32 	%r915, [%r118+4096];
	add.s32 	%r916, %r915, %r235;
	st.shared.u32 	[%r118+4096], %r916;
	ld.shared.u32 	%r917, [%r118+5120];
	add.s32 	%r918, %r917, %r235;
	st.shared.u32 	[%r118+5120], %r918;
	ld.shared.u32 	%r919, [%r118+6144];
	add.s32 	%r920, %r919, %r235;
	st.shared.u32 	[%r118+6144], %r920;
	ld.shared.u32 	%r921, [%r118+7168];
	add.s32 	%r922, %r921, %r235;
	st.shared.u32 	[%r118+7168], %r922;
	ld.shared.u32 	%r923, [%r118+8192];
	add.s32 	%r924, %r923, %r235;
	st.shared.u32 	[%r118+8192], %r924;
	ld.shared.u32 	%r925, [%r118+9216];
	add.s32 	%r926, %r925, %r235;
	st.shared.u32 	[%r118+9216], %r926;
	ld.shared.u32 	%r927, [%r118+10240];
	add.s32 	%r928, %r927, %r235;
	st.shared.u32 	[%r118+10240], %r928;
	ld.shared.u32 	%r929, [%r118+11264];
	add.s32 	%r930, %r929, %r235;
	st.shared.u32 	[%r118+11264], %r930;
$L__BB24_179:
	ld.param.u32 	%r2287, [_ZN3cub18CUB_300001_SM_10006detail10radix_sort29DeviceRadixSortOnesweepKernelINS1_5radix10policy_hubIfiyE10Policy1000ELNS0_9SortOrderE0EfiyiiNS1_21identity_decomposer_tEEEvPT5_SB_PT3_PKSC_PT1_PKSG_PT2_PKSK_T4_iiT6__param_10];
	ld.param.u32 	%r2250, [_ZN3cub18CUB_300001_SM_10006detail10radix_sort29DeviceRadixSortOnesweepKernelINS1_5radix10policy_hubIfiyE10Policy1000ELNS0_9SortOrderE0EfiyiiNS1_21identity_decomposer_tEEEvPT5_SB_PT3_PKSC_PT1_PKSG_PT2_PKSK_T4_iiT6__param_9];
	shl.b32 	%r957, %r1, 5;
	and.b32  	%r958, %r957, 31744;
	add.s32 	%r236, %r524, %r958;
	bar.sync 	0;
	// begin inline asm
	mov.u32 %r931, %lanemask_le;
	// end inline asm
	setp.eq.s32 	%p156, %r2383, 2147483647;
	selp.b32 	%r960, -2147483648, %r2383, %p156;
	shr.u32 	%r961, %r960, %r2250;
	mov.b32 	%r962, -1;
	shl.b32 	%r963, %r962, %r2287;
	not.b32 	%r238, %r963;
	and.b32  	%r954, %r961, %r238;
	mov.b32 	%r934, 1;
	// begin inline asm
	{
    .reg .pred p;
    and.b32 %r932, %r954, %r934;    setp.ne.u32 p, %r932, 0;
    vote.ballot.sync.b32 %r932, p, 0xffffffff;
    @!p not.b32 %r932, %r932;
}

	// end inline asm
	mov.b32 	%r937, 2;
	// begin inline asm
	{
    .reg .pred p;
    and.b32 %r935, %r954, %r937;    setp.ne.u32 p, %r935, 0;
    vote.ballot.sync.b32 %r935, p, 0xffffffff;
    @!p not.b32 %r935, %r935;
}

	// end inline asm
	and.b32  	%r964, %r935, %r932;
	mov.b32 	%r940, 4;
	// begin inline asm
	{
    .reg .pred p;
    and.b32 %r938, %r954, %r940;    setp.ne.u32 p, %r938, 0;
    vote.ballot.sync.b32 %r938, p, 0xffffffff;
    @!p not.b32 %r938, %r938;
}

	// end inline asm
	and.b32  	%r965, %r938, %r964;
	mov.b32 	%r943, 8;
	// begin inline asm
	{
    .reg .pred p;
    and.b32 %r941, %r954, %r943;    setp.ne.u32 p, %r941, 0;
    vote.ballot.sync.b32 %r941, p, 0xffffffff;
    @!p not.b32 %r941, %r941;
}

	// end inline asm
	and.b32  	%r966, %r941, %r965;
	mov.b32 	%r946, 16;
	// begin inline asm
	{
    .reg .pred p;
    and.b32 %r944, %r954, %r946;    setp.ne.u32 p, %r944, 0;
    vote.ballot.sync.b32 %r944, p, 0xffffffff;
    @!p not.b32 %r944, %r944;
}

	// end inline asm
	and.b32  	%r967, %r944, %r966;
	mov.b32 	%r949, 32;
	// begin inline asm
	{
    .reg .pred p;
    and.b32 %r947, %r954, %r949;    setp.ne.u32 p, %r947, 0;
    vote.ballot.sync.b32 %r947, p, 0xffffffff;
    @!p not.b32 %r947, %r947;
}

	// end inline asm
	and.b32  	%r968, %r947, %r967;
	mov.b32 	%r952, 64;
	// begin inline asm
	{
    .reg .pred p;
    and.b32 %r950, %r954, %r952;    setp.ne.u32 p, %r950, 0;
    vote.ballot.sync.b32 %r950, p, 0xffffffff;
    @!p not.b32 %r950, %r950;
}

	// end inline asm
	and.b32  	%r969, %r950, %r968;
	mov.b32 	%r955, 128;
	// begin inline asm
	{
    .reg .pred p;
    and.b32 %r953, %r954, %r955;    setp.ne.u32 p, %r953, 0;
    vote.ballot.sync.b32 %r953, p, 0xffffffff;
    @!p not.b32 %r953, %r953;
}

	// end inline asm
	and.b32  	%r970, %r953, %r969;
	clz.b32 	%r971, %r970;
	sub.s32 	%r240, 31, %r971;
	and.b32  	%r972, %r931, %r970;
	popc.b32 	%r241, %r972;
	setp.ne.s32 	%p157, %r460, %r240;
	mov.b32 	%r2384, 0;
	@%p157 bra 	$L__BB24_181;
	shl.b32 	%r973, %r954, 2;
	add.s32 	%r974, %r236, %r973;
	atom.shared.add.u32 	%r2384, [%r974], %r241;
$L__BB24_181:
	ld.param.u32 	%r2251, [_ZN3cub18CUB_300001_SM_10006detail10radix_sort29DeviceRadixSortOnesweepKernelINS1_5radix10policy_hubIfiyE10Policy1000ELNS0_9SortOrderE0EfiyiiNS1_21identity_decomposer_tEEEvPT5_SB_PT3_PKSC_PT1_PKSG_PT2_PKSK_T4_iiT6__param_9];
	shfl.sync.idx.b32	%r1000|%p158, %r2384, %r240, 31, -1;
	add.s32 	%r244, %r241, %r1000;
	setp.eq.s32 	%p159, %r2382, 2147483647;
	selp.b32 	%r1001, -2147483648, %r2382, %p159;
	shr.u32 	%r1002, %r1001, %r2251;
	and.b32  	%r997, %r1002, %r238;
	mov.b32 	%r977, 1;
	// begin inline asm
	{
    .reg .pred p;
    and.b32 %r975, %r997, %r977;    setp.ne.u32 p, %r975, 0;
    vote.ballot.sync.b32 %r975, p, 0xffffffff;
    @!p not.b32 %r975, %r975;
}

	// end inline asm
	mov.b32 	%r980, 2;
	// begin inline asm
	{
    .reg .pred p;
    and.b32 %r978, %r997, %r980;    setp.ne.u32 p, %r978, 0;
    vote.ballot.sync.b32 %r978, p, 0xffffffff;
    @!p not.b32 %r978, %r978;
}

	// end inline asm
	and.b32  	%r1003, %r978, %r975;
	mov.b32 	%r983, 4;
	// begin inline asm
	{
    .reg .pred p;
    and.b32 %r981, %r997, %r983;    setp.ne.u32 p, %r981, 0;
    vote.ballot.sync.b32 %r981, p, 0xffffffff;
    @!p not.b32 %r981, %r981;
}

	// end inline asm
	and.b32  	%r1004, %r981, %r1003;
	mov.b32 	%r986, 8;
	// begin inline asm
	{
    .reg .pred p;
    and.b32 %r984, %r997, %r986;    setp.ne.u32 p, %r984, 0;
    vote.ballot.sync.b32 %r984, p, 0xffffffff;
    @!p not.b32 %r984, %r984;
}

	// end inline asm
	and.b32  	%r1005, %r984, %r1004;
	mov.b32 	%r989, 16;
	// begin inline asm
	{
    .reg .pred p;
    and.b32 %r987, %r997, %r989;    setp.ne.u32 p, %r987, 0;
    vote.ballot.sync.b32 %r987, p, 0xffffffff;
    @!p not.b32 %r987, %r987;
}

	// end inline asm
	and.b32  	%r1006, %r987, %r1005;
	mov.b32 	%r992, 32;
	// begin inline asm
	{
    .reg .pred p;
    and.b32 %r990, %r997, %r992;    setp.ne.u32 p, %r990, 0;
    vote.ballot.sync.b32 %r990, p, 0xffffffff;
    @!p not.b32 %r990, %r990;
}

	// end inline asm
	and.b32  	%r1007, %r990, %r1006;
	mov.b32 	%r995, 64;
	// begin inline asm
	{
    .reg .pred p;
    and.b32 %r993, %r997, %r995;    setp.ne.u32 p, %r993, 0;
    vote.ballot.sync.b32 %r993, p, 0xffffffff;
    @!p not.b32 %r993, %r993;
}

	// end inline asm
	and.b32  	%r1008, %r993, %r1007;
	mov.b32 	%r998, 128;
	// begin inline asm
	{
    .reg .pred p;
    and.b32 %r996, %r997, %r998;    setp.ne.u32 p, %r996, 0;
    vote.ballot.sync.b32 %r996, p, 0xffffffff;
    @!p not.b32 %r996, %r996;
}

	// end inline asm
	and.b32  	%r1009, %r996, %r1008;
	clz.b32 	%r1010, %r1009;
	sub.s32 	%r246, 31, %r1010;
	and.b32  	%r1011, %r931, %r1009;
	popc.b32 	%r247, %r1011;
	setp.ne.s32 	%p160, %r460, %r246;
	mov.b32 	%r2385, 0;
	@%p160 bra 	$L__BB24_183;
	shl.b32 	%r1012, %r997, 2;
	add.s32 	%r1013, %r236, %r1012;
	atom.shared.add.u32 	%r2385, [%r1013], %r247;
$L__BB24_183:
	ld.param.u32 	%r2252, [_ZN3cub18CUB_300001_SM_10006detail10radix_sort29DeviceRadixSortOnesweepKernelINS1_5radix10policy_hubIfiyE10Policy1000ELNS0_9SortOrderE0EfiyiiNS1_21identity_decomposer_tEEEvPT5_SB_PT3_PKSC_PT1_PKSG_PT2_PKSK_T4_iiT6__param_9];
	shfl.sync.idx.b32	%r1039|%p161, %r2385, %r246, 31, -1;
	add.s32 	%r250, %r247, %r1039;
	setp.eq.s32 	%p162, %r2381, 2147483647;
	selp.b32 	%r1040, -2147483648, %r2381, %p162;
	shr.u32 	%r1041, %r1040, %r2252;
	and.b32  	%r1036, %r1041, %r238;
	mov.b32 	%r1016, 1;
	// begin inline asm
	{
    .reg .pred p;
    and.b32 %r1014, %r1036, %r1016;    setp.ne.u32 p, %r1014, 0;
    vote.ballot.sync.b32 %r1014, p, 0xffffffff;
    @!p not.b32 %r1014, %r1014;
}

	// end inline asm
	mov.b32 	%r1019, 2;
	// begin inline asm
	{
    .reg .pred p;
    and.b32 %r1017, %r1036, %r1019;    setp.ne.u32 p, %r1017, 0;
    vote.ballot.sync.b32 %r1017, p, 0xffffffff;
    @!p not.b32 %r1017, %r1017;
}

	// end inline asm
	and.b32  	%r1042, %r1017, %r1014;
	mov.b32 	%r1022, 4;
	// begin inline asm
	{
    .reg .pred p;
    and.b32 %r1020, %r1036, %r1022;    setp.ne.u32 p, %r1020, 0;
    vote.ballot.sync.b32 %r1020, p, 0xffffffff;
    @!p not.b32 %r1020, %r1020;
}

	// end inline asm
	and.b32  	%r1043, %r1020, %r1042;
	mov.b32 	%r1025, 8;
	// begin inline asm
	{
    .reg .pred p;
    and.b32 %r1023, %r1036, %r1025;    setp.ne.u32 p, %r1023, 0;
    vote.ballot.sync.b32 %r1023, p, 0xffffffff;
    @!p not.b32 %r1023, %r1023;
}

	// end inline asm
	and.b32  	%r1044, %r1023, %r1043;
	mov.b32 	%r1028, 16;
	// begin inline asm
	{
    .reg .pred p;
    and.b32 %r1026, %r1036, %r1028;    setp.ne.u32 p, %r1026, 0;
    vote.ballot.sync.b32 %r1026, p, 0xffffffff;
    @!p not.b32 %r1026, %r1026;
}

	// end inline asm
	and.b32  	%r1045, %r1026, %r1044;
	mov.b32 	%r1031, 32;
	// begin inline asm
	{
    .reg .pred p;
    and.b32 %r1029, %r1036, %r1031;    setp.ne.u32 p, %r1029, 0;
    vote.ballot.sync.b32 %r1029, p, 0xffffffff;
    @!p not.b32 %r1029, %r1029;
}

	// end inline asm
	and.b32  	%r1046, %r1029, %r1045;
	mov.b32 	%r1034, 64;
	// begin inline asm
	{
    .reg .pred p;
    and.b32 %r1032, %r1036, %r1034;    setp.ne.u32 p, %r1032, 0;
    vote.ballot.sync.b32 %r1032, p, 0xffffffff;
    @!p not.b32 %r1032, %r1032;
}

	// end inline asm
	and.b32  	%r1047, %r1032, %r1046;
	mov.b32 	%r1037, 128;
	// begin inline asm
	{
    .reg .pred p;
    and.b32 %r1035, %r1036, %r1037;    setp.ne.u32 p, %r1035, 0;
    vote.ballot.sync.b32 %r1035, p, 0xffffffff;
    @!p not.b32 %r1035, %r1035;
}

	// end inline asm
	and.b32  	%r1048, %r1035, %r1047;
	clz.b32 	%r1049, %r1048;
	sub.s32 	%r252, 31, %r1049;
	and.b32  	%r1050, %r931, %r1048;
	popc.b32 	%r253, %r1050;
	setp.ne.s32 	%p163, %r460, %r252;
	mov.b32 	%r2386, 0;
	@%p163 bra 	$L__BB24_185;
	shl.b32 	%r1051, %r1036, 2;
	add.s32 	%r1052, %r236, %r1051;
	atom.shared.add.u32 	%r2386, [%r1052], %r253;
$L__BB24_185:
	ld.param.u32 	%r2253, [_ZN3cub18CUB_300001_SM_10006detail10radix_sort29DeviceRadixSortOnesweepKernelINS1_5radix10policy_hubIfiyE10Policy1000ELNS0_9SortOrderE0EfiyiiNS1_21identity_decomposer_tEEEvPT5_SB_PT3_PKSC_PT1_PKSG_PT2_PKSK_T4_iiT6__param_9];
	shfl.sync.idx.b32	%r1078|%p164, %r2386, %r252, 31, -1;
	add.s32 	%r256, %r253, %r1078;
	setp.eq.s32 	%p165, %r2380, 2147483647;
	selp.b32 	%r1079, -2147483648, %r2380, %p165;
	shr.u32 	%r1080, %r1079, %r2253;
	and.b32  	%r1075, %r1080, %r238;
	mov.b32 	%r1055, 1;
	// begin inline asm
	{
    .reg .pred p;
    and.b32 %r1053, %r1075, %r1055;    setp.ne.u32 p, %r1053, 0;
    vote.ballot.sync.b32 %r1053, p, 0xffffffff;
    @!p not.b32 %r1053, %r1053;
}

	// end inline asm
	mov.b32 	%r1058, 2;
	// begin inline asm
	{
    .reg .pred p;
    and.b32 %r1056, %r1075, %r1058;    setp.ne.u32 p, %r1056, 0;
    vote.ballot.sync.b32 %r1056, p, 0xffffffff;
    @!p not.b32 %r1056, %r1056;
}

	// end inline asm
	and.b32  	%r1081, %r1056, %r1053;
	mov.b32 	%r1061, 4;
	// begin inline asm
	{
    .reg .pred p;
    and.b32 %r1059, %r1075, %r1061;    setp.ne.u32 p, %r1059, 0;
    vote.ballot.sync.b32 %r1059, p, 0xffffffff;
    @!p not.b32 %r1059, %r1059;
}

	// end inline asm
	and.b32  	%r1082, %r1059, %r1081;
	mov.b32 	%r1064, 8;
	// begin inline asm
	{
    .reg .pred p;
    and.b32 %r1062, %r1075, %r1064;    setp.ne.u32 p, %r1062, 0;
    vote.ballot.sync.b32 %r1062, p, 0xffffffff;
    @!p not.b32 %r1062, %r1062;
}

	// end inline asm
	and.b32  	%r1083, %r1062, %r1082;
	mov.b32 	%r1067, 16;
	// begin inline asm
	{
    .reg .pred p;
    and.b32 %r1065, %r1075, %r1067;    setp.ne.u32 p, %r1065, 0;
    vote.ballot.sync.b32 %r1065, p, 0xffffffff;
    @!p not.b32 %r1065, %r1065;
}

	// end inline asm
	and.b32  	%r1084, %r1065, %r1083;
	mov.b32 	%r1070, 32;
	// begin inline asm
	{
    .reg .pred p;
    and.b32 %r1068, %r1075, %r1070;    setp.ne.u32 p, %r1068, 0;
    vote.ballot.sync.b32 %r1068, p, 0xffffffff;
    @!p not.b32 %r1068, %r1068;
}

	// end inline asm
	and.b32  	%r1085, %r1068, %r1084;
	mov.b32 	%r1073, 64;
	// begin inline asm
	{
    .reg .pred p;
    and.b32 %r1071, %r1075, %r1073;    setp.ne.u32 p, %r1071, 0;
    vote.ballot.sync.b32 %r1071, p, 0xffffffff;
    @!p not.b32 %r1071, %r1071;
}

	// end inline asm
	and.b32  	%r1086, %r1071, %r1085;
	mov.b32 	%r1076, 128;
	// begin inline asm
	{
    .reg .pred p;
    and.b32 %r1074, %r1075, %r1076;    setp.ne.u32 p, %r1074, 0;
    vote.ballot.sync.b32 %r1074, p, 0xffffffff;
    @!p not.b32 %r1074, %r1074;
}

	// end inline asm
	and.b32  	%r1087, %r1074, %r1086;
	clz.b32 	%r1088, %r1087;
	sub.s32 	%r258, 31, %r1088;
	and.b32  	%r1089, %r931, %r1087;
	popc.b32 	%r259, %r1089;
	setp.ne.s32 	%p166, %r460, %r258;
	mov.b32 	%r2387, 0;
	@%p166 bra 	$L__BB24_187;
	shl.b32 	%r1090, %r1075, 2;
	add.s32 	%r1091, %r236, %r1090;
	atom.shared.add.u32 	%r2387, [%r1091], %r259;
$L__BB24_187:
	ld.param.u32 	%r2254, [_ZN3cub18CUB_300001_SM_10006detail10radix_sort29DeviceRadixSortOnesweepKernelINS1_5radix10policy_hubIfiyE10Policy1000ELNS0_9SortOrderE0EfiyiiNS1_21identity_decomposer_tEEEvPT5_SB_PT3_PKSC_PT1_PKSG_PT2_PKSK_T4_iiT6__param_9];
	shfl.sync.idx.b32	%r1117|%p167, %r2387, %r258, 31, -1;
	add.s32 	%r262, %r259, %r1117;
	setp.eq.s32 	%p168, %r2379, 2147483647;
	selp.b32 	%r1118, -2147483648, %r2379, %p168;
	shr.u32 	%r1119, %r1118, %r2254;
	and.b32  	%r1114, %r1119, %r238;
	mov.b32 	%r1094, 1;
	// begin inline asm
	{
    .reg .pred p;
    and.b32 %r1092, %r1114, %r1094;    setp.ne.u32 p, %r1092, 0;
    vote.ballot.sync.b32 %r1092, p, 0xffffffff;
    @!p not.b32 %r1092, %r1092;
}

	// end inline asm
	mov.b32 	%r1097, 2;
	// begin inline asm
	{
    .reg .pred p;
    and.b32 %r1095, %r1114, %r1097;    setp.ne.u32 p, %r1095, 0;
    vote.ballot.sync.b32 %r1095, p, 0xffffffff;
    @!p not.b32 %r1095, %r1095;
}

	// end inline asm
	and.b32  	%r1120, %r1095, %r1092;
	mov.b32 	%r1100, 4;
	// begin inline asm
	{
    .reg .pred p;
    and.b32 %r1098, %r1114, %r1100;    setp.ne.u32 p, %r1098, 0;
    vote.ballot.sync.b32 %r1098, p, 0xffffffff;
    @!p not.b32 %r1098, %r1098;
}

	// end inline asm
	and.b32  	%r1121, %r1098, %r1120;
	mov.b32 	%r1103, 8;
	// begin inline asm
	{
    .reg .pred p;
    and.b32 %r1101, %r1114, %r1103;    setp.ne.u32 p, %r1101, 0;
    vote.ballot.sync.b32 %r1101, p, 0xffffffff;
    @!p not.b32 %r1101, %r1101;
}

	// end inline asm
	and.b32  	%r1122, %r1101, %r1121;
	mov.b32 	%r1106, 16;
	// begin inline asm
	{
    .reg .pred p;
    and.b32 %r1104, %r1114, %r1106;    setp.ne.u32 p, %r1104, 0;
    vote.ballot.sync.b32 %r1104, p, 0xffffffff;
    @!p not.b32 %r1104, %r1104;
}

	// end inline asm
	and.b32  	%r1123, %r1104, %r1122;
	mov.b32 	%r1109, 32;
	// begin inline asm
	{
    .reg .pred p;
    and.b32 %r1107, %r1114, %r1109;    setp.ne.u32 p, %r1107, 0;
    vote.ballot.sync.b32 %r1107, p, 0xffffffff;
    @!p not.b32 %r1107, %r1107;
}

	// end inline asm
	and.b32  	%r1124, %r1107, %r1123;
	mov.b32 	%r1112, 64;
	// begin inline asm
	{
    .reg .pred p;
    and.b32 %r1110, %r1114, %r1112;    setp.ne.u32 p, %r1110, 0;
    vote.ballot.sync.b32 %r1110, p, 0xffffffff;
    @!p not.b32 %r1110, %r1110;
}

	// end inline asm
	and.b32  	%r1125, %r1110, %r1124;
	mov.b32 	%r1115, 128;
	// begin inline asm
	{
    .reg .pred p;
    and.b32 %r1113, %r1114, %r1115;    setp.ne.u32 p, %r1113, 0;
    vote.ballot.sync.b32 %r1113, p, 0xffffffff;
    @!p not.b32 %r1113, %r1113;
}

	// end inline asm
	and.b32  	%r1126, %r1113, %r1125;
	clz.b32 	%r1127, %r1126;
	sub.s32 	%r264, 31, %r1127;
	and.b32  	%r1128, %r931, %r1126;
	popc.b32 	%r265, %r1128;
	setp.ne.s32 	%p169, %r460, %r264;
	mov.b32 	%r2388, 0;
	@%p169 bra 	$L__BB24_189;
	shl.b32 	%r1129, %r1114, 2;
	add.s32 	%r1130, %r236, %r1129;
	atom.shared.add.u32 	%r2388, [%r1130], %r265;
$L__BB24_189:
	ld.param.u32 	%r2255, [_ZN3cub18CUB_300001_SM_10006detail10radix_sort29DeviceRadixSortOnesweepKernelINS1_5radix10policy_hubIfiyE10Policy1000ELNS0_9SortOrderE0EfiyiiNS1_21identity_decomposer_tEEEvPT5_SB_PT3_PKSC_PT1_PKSG_PT2_PKSK_T4_iiT6__param_9];
	shfl.sync.idx.b32	%r1156|%p170, %r2388, %r264, 31, -1;
	add.s32 	%r268, %r265, %r1156;
	setp.eq.s32 	%p171, %r2378, 2147483647;
	selp.b32 	%r1157, -2147483648, %r2378, %p171;
	shr.u32 	%r1158, %r1157, %r2255;
	and.b32  	%r1153, %r1158, %r238;
	mov.b32 	%r1133, 1;
	// begin inline asm
	{
    .reg .pred p;
    and.b32 %r1131, %r1153, %r1133;    setp.ne.u32 p, %r1131, 0;
    vote.ballot.sync.b32 %r1131, p, 0xffffffff;
    @!p not.b32 %r1131, %r1131;
}

	// end inline asm
	mov.b32 	%r1136, 2;
	// begin inline asm
	{
    .reg .pred p;
    and.b32 %r1134, %r1153, %r1136;    setp.ne.u32 p, %r1134, 0;
    vote.ballot.sync.b32 %r1134, p, 0xffffffff;
    @!p not.b32 %r1134, %r1134;
}

	// end inline asm
	and.b32  	%r1159, %r1134, %r1131;
	mov.b32 	%r1139, 4;
	// begin inline asm
	{
    .reg .pred p;
    and.b32 %r1137, %r1153, %r1139;    setp.ne.u32 p, %r1137, 0;
    vote.ballot.sync.b32 %r1137, p, 0xffffffff;
    @!p not.b32 %r1137, %r1137;
}

	// end inline asm
	and.b32  	%r1160, %r1137, %r1159;
	mov.b32 	%r1142, 8;
	// begin inline asm
	{
    .reg .pred p;
    and.b32 %r1140, %r1153, %r1142;    setp.ne.u32 p, %r1140, 0;
    vote.ballot.sync.b32 %r1140, p, 0xffffffff;
    @!p not.b32 %r1140, %r1140;
}

	// end inline asm
	and.b32  	%r1161, %r1140, %r1160;
	mov.b32 	%r1145, 16;
	// begin inline asm
	{
    .reg .pred p;
    and.b32 %r1143, %r1153, %r1145;    setp.ne.u32 p, %r1143, 0;
    vote.ballot.sync.b32 %r1143, p, 0xffffffff;
    @!p not.b32 %r1143, %r1143;
}

	// end inline asm
	and.b32  	%r1162, %r1143, %r1161;
	mov.b32 	%r1148, 32;
	// begin inline asm
	{
    .reg .pred p;
    and.b32 %r1146, %r1153, %r1148;    setp.ne.u32 p, %r1146, 0;
    vote.ballot.sync.b32 %r1146, p, 0xffffffff;
    @!p not.b32 %r1146, %r1146;
}

	// end inline asm
	and.b32  	%r1163, %r1146, %r1162;
	mov.b32 	%r1151, 64;
	// begin inline asm
	{
    .reg .pred p;
    and.b32 %r1149, %r1153, %r1151;    setp.ne.u32 p, %r1149, 0;
    vote.ballot.sync.b32 %r1149, p, 0xffffffff;
    @!p not.b32 %r1149, %r1149;
}

	// end inline asm
	and.b32  	%r1164, %r1149, %r1163;
	mov.b32 	%r1154, 128;
	// begin inline asm
	{
    .reg .pred p;
    and.b32 %r1152, %r1153, %r1154;    setp.ne.u32 p, %r1152, 0;
    vote.ballot.sync.b32 %r1152, p, 0xffffffff;
    @!p not.b32 %r1152, %r1152;
}

	// end inline asm
	and.b32  	%r1165, %r1152, %r1164;
	clz.b32 	%r1166, %r1165;
	sub.s32 	%r270, 31, %r1166;
	and.b32  	%r1167, %r931, %r1165;
	popc.b32 	%r271, %r1167;
	setp.ne.s32 	%p172, %r460, %r270;
	mov.b32 	%r2389, 0;
	@%p172 bra 	$L__BB24_191;
	shl.b32 	%r1168, %r1153, 2;
	add.s32 	%r1169, %r236, %r1168;
	atom.shared.add.u32 	%r2389, [%r1169], %r271;
$L__BB24_191:
	ld.param.u32 	%r2256, [_ZN3cub18CUB_300001_SM_10006detail10radix_sort29DeviceRadixSortOnesweepKernelINS1_5radix10policy_hubIfiyE10Policy1000ELNS0_9SortOrderE0EfiyiiNS1_21identity_decomposer_tEEEvPT5_SB_PT3_PKSC_PT1_PKSG_PT2_PKSK_T4_iiT6__param_9];
	shfl.sync.idx.b32	%r1195|%p173, %r2389, %r270, 31, -1;
	add.s32 	%r274, %r271, %r1195;
	setp.eq.s32 	%p174, %r2377, 2147483647;
	selp.b32 	%r1196, -2147483648, %r2377, %p174;
	shr.u32 	%r1197, %r1196, %r2256;
	and.b32  	%r1192, %r1197, %r238;
	mov.b32 	%r1172, 1;
	// begin inline asm
	{
    .reg .pred p;
    and.b32 %r1170, %r1192, %r1172;    setp.ne.u32 p, %r1170, 0;
    vote.ballot.sync.b32 %r1170, p, 0xffffffff;
    @!p not.b32 %r1170, %r1170;
}

	// end inline asm
	mov.b32 	%r1175, 2;
	// begin inline asm
	{
    .reg .pred p;
    and.b32 %r1173, %r1192, %r1175;    setp.ne.u32 p, %r1173, 0;
    vote.ballot.sync.b32 %r1173, p, 0xffffffff;
    @!p not.b32 %r1173, %r1173;
}

	// end inline asm
	and.b32  	%r1198, %r1173, %r1170;
	mov.b32 	%r1178, 4;
	// begin inline asm
	{
    .reg .pred p;
    and.b32 %r1176, %r1192, %r1178;    setp.ne.u32 p, %r1176, 0;
    vote.ballot.sync.b32 %r1176, p, 0xffffffff;
    @!p not.b32 %r1176, %r1176;
}

	// end inline asm
	and.b32  	%r1199, %r1176, %r1198;
	mov.b32 	%r1181, 8;
	// begin inline asm
	{
    .reg .pred p;
    and.b32 %r1179, %r1192, %r1181;    setp.ne.u32 p, %r1179, 0;
    vote.ballot.sync.b32 %r1179, p, 0xffffffff;
    @!p not.b32 %r1179, %r1179;
}

	// end inline asm
	and.b32  	%r1200, %r1179, %r1199;
	mov.b32 	%r1184, 16;
	// begin inline asm
	{
    .reg .pred p;
    and.b32 %r1182, %r1192, %r1184;    setp.ne.u32 p, %r1182, 0;
    vote.ballot.sync.b32 %r1182, p, 0xffffffff;
    @!p not.b32 %r1182, %r1182;
}

	// end inline asm
	and.b32  	%r1201, %r1182, %r1200;
	mov.b32 	%r1187, 32;
	// begin inline asm
	{
    .reg .pred p;
    and.b32 %r1185, %r1192, %r1187;    setp.ne.u32 p, %r1185, 0;
    vote.ballot.sync.b32 %r1185, p, 0xffffffff;
    @!p not.b32 %r1185, %r1185;
}

	// end inline asm
	and.b32  	%r1202, %r1185, %r1201;
	mov.b32 	%r1190, 64;
	// begin inline asm
	{
    .reg .pred p;
    and.b32 %r1188, %r1192, %r1190;    setp.ne.u32 p, %r1188, 0;
    vote.ballot.sync.b32 %r1188, p, 0xffffffff;
    @!p not.b32 %r1188, %r1188;
}

	// end inline asm
	and.b32  	%r1203, %r1188, %r1202;
	mov.b32 	%r1193, 128;
	// begin inline asm
	{
    .reg .pred p;
    and.b32 %r1191, %r1192, %r1193;    setp.ne.u32 p, %r1191, 0;
    vote.ballot.sync.b32 %r1191, p, 0xffffffff;
    @!p not.b32 %r1191, %r1191;
}

	// end inline asm
	and.b32  	%r1204, %r1191, %r1203;
	clz.b32 	%r1205, %r1204;
	sub.s32 	%r276, 31, %r1205;
	and.b32  	%r1206, %r931, %r1204;
	popc.b32 	%r277, %r1206;
	setp.ne.s32 	%p175, %r460, %r276;
	mov.b32 	%r2390, 0;
	@%p175 bra 	$L__BB24_193;
	shl.b32 	%r1207, %r1192, 2;
	add.s32 	%r1208, %r236, %r1207;
	atom.shared.add.u32 	%r2390, [%r1208], %r277;
$L__BB24_193:
	ld.param.u32 	%r2257, [_ZN3cub18CUB_300001_SM_10006detail10radix_sort29DeviceRadixSortOnesweepKernelINS1_5radix10policy_hubIfiyE10Policy1000ELNS0_9SortOrderE0EfiyiiNS1_21identity_decomposer_tEEEvPT5_SB_PT3_PKSC_PT1_PKSG_PT2_PKSK_T4_iiT6__param_9];
	shfl.sync.idx.b32	%r1234|%p176, %r2390, %r276, 31, -1;
	add.s32 	%r280, %r277, %r1234;
	setp.eq.s32 	%p177, %r2376, 2147483647;
	selp.b32 	%r1235, -2147483648, %r2376, %p177;
	shr.u32 	%r1236, %r1235, %r2257;
	and.b32  	%r1231, %r1236, %r238;
	mov.b32 	%r1211, 1;
	// begin inline asm
	{
    .reg .pred p;
    and.b32 %r1209, %r1231, %r1211;    setp.ne.u32 p, %r1209, 0;
    vote.ballot.sync.b32 %r1209, p, 0xffffffff;
    @!p not.b32 %r1209, %r1209;
}

	// end inline asm
	mov.b32 	%r1214, 2;
	// begin inline asm
	{
    .reg .pred p;
    and.b32 %r1212, %r1231, %r1214;    setp.ne.u32 p, %r1212, 0;
    vote.ballot.sync.b32 %r1212, p, 0xffffffff;
    @!p not.b32 %r1212, %r1212;
}

	// end inline asm
	and.b32  	%r1237, %r1212, %r1209;
	mov.b32 	%r1217, 4;
	// begin inline asm
	{
    .reg .pred p;
    and.b32 %r1215, %r1231, %r1217;    setp.ne.u32 p, %r1215, 0;
    vote.ballot.sync.b32 %r1215, p, 0xffffffff;
    @!p not.b32 %r1215, %r1215;
}

	// end inline asm
	and.b32  	%r1238, %r1215, %r1237;
	mov.b32 	%r1220, 8;
	// begin inline asm
	{
    .reg .pred p;
    and.b32 %r1218, %r1231, %r1220;    setp.ne.u32 p, %r1218, 0;
    vote.ballot.sync.b32 %r1218, p, 0xffffffff;
    @!p not.b32 %r1218, %r1218;
}

	// end inline asm
	and.b32  	%r1239, %r1218, %r1238;
	mov.b32 	%r1223, 16;
	// begin inline asm
	{
    .reg .pred p;
    and.b32 %r1221, %r1231, %r1223;    setp.ne.u32 p, %r1221, 0;
    vote.ballot.sync.b32 %r1221, p, 0xffffffff;
    @!p not.b32 %r1221, %r1221;
}

	// end inline asm
	and.b32  	%r1240, %r1221, %r1239;
	mov.b32 	%r1226, 32;
	// begin inline asm
	{
    .reg .pred p;
    and.b32 %r1224, %r1231, %r1226;    setp.ne.u32 p, %r1224, 0;
    vote.ballot.sync.b32 %r1224, p, 0xffffffff;
    @!p not.b32 %r1224, %r1224;
}

	// end inline asm
	and.b32  	%r1241, %r1224, %r1240;
	mov.b32 	%r1229, 64;
	// begin inline asm
	{
    .reg .pred p;
    and.b32 %r1227, %r1231, %r1229;    setp.ne.u32 p, %r1227, 0;
    vote.ballot.sync.b32 %r1227, p, 0xffffffff;
    @!p not.b32 %r1227, %r1227;
}

	// end inline asm
	and.b32  	%r1242, %r1227, %r1241;
	mov.b32 	%r1232, 128;
	// begin inline asm
	{
    .reg .pred p;
    and.b32 %r1230, %r1231, %r1232;    setp.ne.u32 p, %r1230, 0;
    vote.ballot.sync.b32 %r1230, p, 0xffffffff;
    @!p not.b32 %r1230, %r1230;
}

	// end inline asm
	and.b32  	%r1243, %r1230, %r1242;
	clz.b32 	%r1244, %r1243;
	sub.s32 	%r282, 31, %r1244;
	and.b32  	%r1245, %r931, %r1243;
	popc.b32 	%r283, %r1245;
	setp.ne.s32 	%p178, %r460, %r282;
	mov.b32 	%r2391, 0;
	@%p178 bra 	$L__BB24_195;
	shl.b32 	%r1246, %r1231, 2;
	add.s32 	%r1247, %r236, %r1246;
	atom.shared.add.u32 	%r2391, [%r1247], %r283;
$L__BB24_195:
	ld.param.u32 	%r2258, [_ZN3cub18CUB_300001_SM_10006detail10radix_sort29DeviceRadixSortOnesweepKernelINS1_5radix10policy_hubIfiyE10Policy1000ELNS0_9SortOrderE0EfiyiiNS1_21identity_decomposer_tEEEvPT5_SB_PT3_PKSC_PT1_PKSG_PT2_PKSK_T4_iiT6__param_9];
	shfl.sync.idx.b32	%r1273|%p179, %r2391, %r282, 31, -1;
	add.s32 	%r286, %r283, %r1273;
	setp.eq.s32 	%p180, %r2375, 2147483647;
	selp.b32 	%r1274, -2147483648, %r2375, %p180;
	shr.u32 	%r1275, %r1274, %r2258;
	and.b32  	%r1270, %r1275, %r238;
	mov.b32 	%r1250, 1;
	// begin inline asm
	{
    .reg .pred p;
    and.b32 %r1248, %r1270, %r1250;    setp.ne.u32 p, %r1248, 0;
    vote.ballot.sync.b32 %r1248, p, 0xffffffff;
    @!p not.b32 %r1248, %r1248;
}

	// end inline asm
	mov.b32 	%r1253, 2;
	// begin inline asm
	{
    .reg .pred p;
    and.b32 %r1251, %r1270, %r1253;    setp.ne.u32 p, %r1251, 0;
    vote.ballot.sync.b32 %r1251, p, 0xffffffff;
    @!p not.b32 %r1251, %r1251;
}

	// end inline asm
	and.b32  	%r1276, %r1251, %r1248;
	mov.b32 	%r1256, 4;
	// begin inline asm
	{
    .reg .pred p;
    and.b32 %r1254, %r1270, %r1256;    setp.ne.u32 p, %r1254, 0;
    vote.ballot.sync.b32 %r1254, p, 0xffffffff;
    @!p not.b32 %r1254, %r1254;
}

	// end inline asm
	and.b32  	%r1277, %r1254, %r1276;
	mov.b32 	%r1259, 8;
	// begin inline asm
	{
    .reg .pred p;
    and.b32 %r1257, %r1270, %r1259;    setp.ne.u32 p, %r1257, 0;
    vote.ballot.sync.b32 %r1257, p, 0xffffffff;
    @!p not.b32 %r1257, %r1257;
}

	// end inline asm
	and.b32  	%r1278, %r1257, %r1277;
	mov.b32 	%r1262, 16;
	// begin inline asm
	{
    .reg .pred p;
    and.b32 %r1260, %r1270, %r1262;    setp.ne.u32 p, %r1260, 0;
    vote.ballot.sync.b32 %r1260, p, 0xffffffff;
    @!p not.b32 %r1260, %r1260;
}

	// end inline asm
	and.b32  	%r1279, %r1260, %r1278;
	mov.b32 	%r1265, 32;
	// begin inline asm
	{
    .reg .pred p;
    and.b32 %r1263, %r1270, %r1265;    setp.ne.u32 p, %r1263, 0;
    vote.ballot.sync.b32 %r1263, p, 0xffffffff;
    @!p not.b32 %r1263, %r1263;
}

	// end inline asm
	and.b32  	%r1280, %r1263, %r1279;
	mov.b32 	%r1268, 64;
	// begin inline asm
	{
    .reg .pred p;
    and.b32 %r1266, %r1270, %r1268;    setp.ne.u32 p, %r1266, 0;
    vote.ballot.sync.b32 %r1266, p, 0xffffffff;
    @!p not.b32 %r1266, %r1266;
}

	// end inline asm
	and.b32  	%r1281, %r1266, %r1280;
	mov.b32 	%r1271, 128;
	// begin inline asm
	{
    .reg .pred p;
    and.b32 %r1269, %r1270, %r1271;    setp.ne.u32 p, %r1269, 0;
    vote.ballot.sync.b32 %r1269, p, 0xffffffff;
    @!p not.b32 %r1269, %r1269;
}

	// end inline asm
	and.b32  	%r1282, %r1269, %r1281;
	clz.b32 	%r1283, %r1282;
	sub.s32 	%r288, 31, %r1283;
	and.b32  	%r1284, %r931, %r1282;
	popc.b32 	%r289, %r1284;
	setp.ne.s32 	%p181, %r460, %r288;
	mov.b32 	%r2392, 0;
	@%p181 bra 	$L__BB24_197;
	shl.b32 	%r1285, %r1270, 2;
	add.s32 	%r1286, %r236, %r1285;
	atom.shared.add.u32 	%r2392, [%r1286], %r289;
$L__BB24_197:
	ld.param.u32 	%r2259, [_ZN3cub18CUB_300001_SM_10006detail10radix_sort29DeviceRadixSortOnesweepKernelINS1_5radix10policy_hubIfiyE10Policy1000ELNS0_9SortOrderE0EfiyiiNS1_21identity_decomposer_tEEEvPT5_SB_PT3_PKSC_PT1_PKSG_PT2_PKSK_T4_iiT6__param_9];
	shfl.sync.idx.b32	%r1312|%p182, %r2392, %r288, 31, -1;
	add.s32 	%r292, %r289, %r1312;
	setp.eq.s32 	%p183, %r2374, 2147483647;
	selp.b32 	%r1313, -2147483648, %r2374, %p183;
	shr.u32 	%r1314, %r1313, %r2259;
	and.b32  	%r1309, %r1314, %r238;
	mov.b32 	%r1289, 1;
	// begin inline asm
	{
    .reg .pred p;
    and.b32 %r1287, %r1309, %r1289;    setp.ne.u32 p, %r1287, 0;
    vote.ballot.sync.b32 %r1287, p, 0xffffffff;
    @!p not.b32 %r1287, %r1287;
}

	// end inline asm
	mov.b32 	%r1292, 2;
	// begin inline asm
	{
    .reg .pred p;
    and.b32 %r1290, %r1309, %r1292;    setp.ne.u32 p, %r1290, 0;
    vote.ballot.sync.b32 %r1290, p, 0xffffffff;
    @!p not.b32 %r1290, %r1290;
}

	// end inline asm
	and.b32  	%r1315, %r1290, %r1287;
	mov.b32 	%r1295, 4;
	// begin inline asm
	{
    .reg .pred p;
    and.b32 %r1293, %r1309, %r1295;    setp.ne.u32 p, %r1293, 0;
    vote.ballot.sync.b32 %r1293, p, 0xffffffff;
    @!p not.b32 %r1293, %r1293;
}

	// end inline asm
	and.b32  	%r1316, %r1293, %r1315;
	mov.b32 	%r1298, 8;
	// begin inline asm
	{
    .reg .pred p;
    and.b32 %r1296, %r1309, %r1298;    setp.ne.u32 p, %r1296, 0;
    vote.ballot.sync.b32 %r1296, p, 0xffffffff;
    @!p not.b32 %r1296, %r1296;
}

	// end inline asm
	and.b32  	%r1317, %r1296, %r1316;
	mov.b32 	%r1301, 16;
	// begin inline asm
	{
    .reg .pred p;
    and.b32 %r1299, %r1309, %r1301;    setp.ne.u32 p, %r1299, 0;
    vote.ballot.sync.b32 %r1299, p, 0xffffffff;
    @!p not.b32 %r1299, %r1299;
}

	// end inline asm
	and.b32  	%r1318, %r1299, %r1317;
	mov.b32 	%r1304, 32;
	// begin inline asm
	{
    .reg .pred p;
    and.b32 %r1302, %r1309, %r1304;    setp.ne.u32 p, %r1302, 0;
    vote.ballot.sync.b32 %r1302, p, 0xffffffff;
    @!p not.b32 %r1302, %r1302;
}

	// end inline asm
	and.b32  	%r1319, %r1302, %r1318;
	mov.b32 	%r1307, 64;
	// begin inline asm
	{
    .reg .pred p;
    and.b32 %r1305, %r1309, %r1307;    setp.ne.u32 p, %r1305, 0;
    vote.ballot.sync.b32 %r1305, p, 0xffffffff;
    @!p not.b32 %r1305, %r1305;
}

	// end inline asm
	and.b32  	%r1320, %r1305, %r1319;
	mov.b32 	%r1310, 128;
	// begin inline asm
	{
    .reg .pred p;
    and.b32 %r1308, %r1309, %r1310;    setp.ne.u32 p, %r1308, 0;
    vote.ballot.sync.b32 %r1308, p, 0xffffffff;
    @!p not.b32 %r1308, %r1308;
}

	// end inline asm
	and.b32  	%r1321, %r1308, %r1320;
	clz.b32 	%r1322, %r1321;
	sub.s32 	%r294, 31, %r1322;
	and.b32  	%r1323, %r931, %r1321;
	popc.b32 	%r295, %r1323;
	setp.ne.s32 	%p184, %r460, %r294;
	mov.b32 	%r2393, 0;
	@%p184 bra 	$L__BB24_199;
	shl.b32 	%r1328, %r1309, 2;
	add.s32 	%r1329, %r236, %r1328;
	atom.shared.add.u32 	%r2393, [%r1329], %r295;
$L__BB24_199:
	ld.param.u32 	%r2260, [_ZN3cub18CUB_300001_SM_10006detail10radix_sort29DeviceRadixSortOnesweepKernelINS1_5radix10policy_hubIfiyE10Policy1000ELNS0_9SortOrderE0EfiyiiNS1_21identity_decomposer_tEEEvPT5_SB_PT3_PKSC_PT1_PKSG_PT2_PKSK_T4_iiT6__param_9];
	shfl.sync.idx.b32	%r1355|%p185, %r2393, %r294, 31, -1;
	add.s32 	%r298, %r295, %r1355;
	setp.eq.s32 	%p186, %r2373, 2147483647;
	selp.b32 	%r1356, -2147483648, %r2373, %p186;
	shr.u32 	%r1357, %r1356, %r2260;
	and.b32  	%r1352, %r1357, %r238;
	mov.b32 	%r1332, 1;
	// begin inline asm
	{
    .reg .pred p;
    and.b32 %r1330, %r1352, %r1332;    setp.ne.u32 p, %r1330, 0;
    vote.ballot.sync.b32 %r1330, p, 0xffffffff;
    @!p not.b32 %r1330, %r1330;
}

	// end inline asm
	mov.b32 	%r1335, 2;
	// begin inline asm
	{
    .reg .pred p;
    and.b32 %r1333, %r1352, %r1335;    setp.ne.u32 p, %r1333, 0;
    vote.ballot.sync.b32 %r1333, p, 0xffffffff;
    @!p not.b32 %r1333, %r1333;
}

	// end inline asm
	and.b32  	%r1358, %r1333, %r1330;
	mov.b32 	%r1338, 4;
	// begin inline asm
	{
    .reg .pred p;
    and.b32 %r1336, %r1352, %r1338;    setp.ne.u32 p, %r1336, 0;
    vote.ballot.sync.b32 %r1336, p, 0xffffffff;
    @!p not.b32 %r1336, %r1336;
}

	// end inline asm
	and.b32  	%r1359, %r1336, %r1358;
	mov.b32 	%r1341, 8;
	// begin inline asm
	{
    .reg .pred p;
    and.b32 %r1339, %r1352, %r1341;    setp.ne.u32 p, %r1339, 0;
    vote.ballot.sync.b32 %r1339, p, 0xffffffff;
    @!p not.b32 %r1339, %r1339;
}

	// end inline asm
	and.b32  	%r1360, %r1339, %r1359;
	mov.b32 	%r1344, 16;
	// begin inline asm
	{
    .reg .pred p;
    and.b32 %r1342, %r1352, %r1344;    setp.ne.u32 p, %r1342, 0;
    vote.ballot.sync.b32 %r1342, p, 0xffffffff;
    @!p not.b32 %r1342, %r1342;
}

	// end inline asm
	and.b32  	%r1361, %r1342, %r1360;
	mov.b32 	%r1347, 32;
	// begin inline asm
	{
    .reg .pred p;
    and.b32 %r1345, %r1352, %r1347;    setp.ne.u32 p, %r1345, 0;
    vote.ballot.sync.b32 %r1345, p, 0xffffffff;
    @!p not.b32 %r1345, %r1345;
}

	// end inline asm
	and.b32  	%r1362, %r1345, %r1361;
	mov.b32 	%r1350, 64;
	// begin inline asm
	{
    .reg .pred p;
    and.b32 %r1348, %r1352, %r1350;    setp.ne.u32 p, %r1348, 0;
    vote.ballot.sync.b32 %r1348, p, 0xffffffff;
    @!p not.b32 %r1348, %r1348;
}

	// end inline asm
	and.b32  	%r1363, %r1348, %r1362;
	mov.b32 	%r1353, 128;
	// begin inline asm
	{
    .reg .pred p;
    and.b32 %r1351, %r1352, %r1353;    setp.ne.u32 p, %r1351, 0;
    vote.ballot.sync.b32 %r1351, p, 0xffffffff;
    @!p not.b32 %r1351, %r1351;
}

	// end inline asm
	and.b32  	%r1364, %r1351, %r1363;
	clz.b32 	%r1365, %r1364;
	sub.s32 	%r300, 31, %r1365;
	and.b32  	%r1366, %r931, %r1364;
	popc.b32 	%r301, %r1366;
	setp.ne.s32 	%p187, %r460, %r300;
	mov.b32 	%r2394, 0;
	@%p187 bra 	$L__BB24_201;
	shl.b32 	%r1371, %r1352, 2;
	add.s32 	%r1372, %r236, %r1371;
	atom.shared.add.u32 	%r2394, [%r1372], %r301;
$L__BB24_201:
	ld.param.u32 	%r2261, [_ZN3cub18CUB_300001_SM_10006detail10radix_sort29DeviceRadixSortOnesweepKernelINS1_5radix10policy_hubIfiyE10Policy1000ELNS0_9SortOrderE0EfiyiiNS1_21identity_decomposer_tEEEvPT5_SB_PT3_PKSC_PT1_PKSG_PT2_PKSK_T4_iiT6__param_9];
	shfl.sync.idx.b32	%r1398|%p188, %r2394, %r300, 31, -1;
	add.s32 	%r304, %r301, %r1398;
	setp.eq.s32 	%p189, %r2372, 2147483647;
	selp.b32 	%r1399, -2147483648, %r2372, %p189;
	shr.u32 	%r1400, %r1399, %r2261;
	and.b32  	%r1395, %r1400, %r238;
	mov.b32 	%r1375, 1;
	// begin inline asm
	{
    .reg .pred p;
    and.b32 %r1373, %r1395, %r1375;    setp.ne.u32 p, %r1373, 0;
    vote.ballot.sync.b32 %r1373, p, 0xffffffff;
    @!p not.b32 %r1373, %r1373;
}

	// end inline asm
	mov.b32 	%r1378, 2;
	// begin inline asm
	{
    .reg .pred p;
    and.b32 %r1376, %r1395, %r1378;    setp.ne.u32 p, %r1376, 0;
    vote.ballot.sync.b32 %r1376, p, 0xffffffff;
    @!p not.b32 %r1376, %r1376;
}

	// end inline asm
	and.b32  	%r1401, %r1376, %r1373;
	mov.b32 	%r1381, 4;
	// begin inline asm
	{
    .reg .pred p;
    and.b32 %r1379, %r1395, %r1381;    setp.ne.u32 p, %r1379, 0;
    vote.ballot.sync.b32 %r1379, p, 0xffffffff;
    @!p not.b32 %r1379, %r1379;
}

	// end inline asm
	and.b32  	%r1402, %r1379, %r1401;
	mov.b32 	%r1384, 8;
	// begin inline asm
	{
    .reg .pred p;
    and.b32 %r1382, %r1395, %r1384;    setp.ne.u32 p, %r1382, 0;
    vote.ballot.sync.b32 %r1382, p, 0xffffffff;
    @!p not.b32 %r1382, %r1382;
}

	// end inline asm
	and.b32  	%r1403, %r1382, %r1402;
	mov.b32 	%r1387, 16;
	// begin inline asm
	{
    .reg .pred p;
    and.b32 %r1385, %r1395, %r1387;    setp.ne.u32 p, %r1385, 0;
    vote.ballot.sync.b32 %r1385, p, 0xffffffff;
    @!p not.b32 %r1385, %r1385;
}

	// end inline asm
	and.b32  	%r1404, %r1385, %r1403;
	mov.b32 	%r1390, 32;
	// begin inline asm
	{
    .reg .pred p;
    and.b32 %r1388, %r1395, %r1390;    setp.ne.u32 p, %r1388, 0;
    vote.ballot.sync.b32 %r1388, p, 0xffffffff;
    @!p not.b32 %r1388, %r1388;
}

	// end inline asm
	and.b32  	%r1405, %r1388, %r1404;
	mov.b32 	%r1393, 64;
	// begin inline asm
	{
    .reg .pred p;
    and.b32 %r1391, %r1395, %r1393;    setp.ne.u32 p, %r1391, 0;
    vote.ballot.sync.b32 %r1391, p, 0xffffffff;
    @!p not.b32 %r1391, %r1391;
}

	// end inline asm
	and.b32  	%r1406, %r1391, %r1405;
	mov.b32 	%r1396, 128;
	// begin inline asm
	{
    .reg .pred p;
    and.b32 %r1394, %r1395, %r1396;    setp.ne.u32 p, %r1394, 0;
    vote.ballot.sync.b32 %r1394, p, 0xffffffff;
    @!p not.b32 %r1394, %r1394;
}

	// end inline asm
	and.b32  	%r1407, %r1394, %r1406;
	clz.b32 	%r1408, %r1407;
	sub.s32 	%r306, 31, %r1408;
	and.b32  	%r1409, %r931, %r1407;
	popc.b32 	%r307, %r1409;
	setp.ne.s32 	%p190, %r460, %r306;
	mov.b32 	%r2395, 0;
	@%p190 bra 	$L__BB24_203;
	shl.b32 	%r1414, %r1395, 2;
	add.s32 	%r1415, %r236, %r1414;
	atom.shared.add.u32 	%r2395, [%r1415], %r307;
$L__BB24_203:
	ld.param.u32 	%r2262, [_ZN3cub18CUB_300001_SM_10006detail10radix_sort29DeviceRadixSortOnesweepKernelINS1_5radix10policy_hubIfiyE10Policy1000ELNS0_9SortOrderE0EfiyiiNS1_21identity_decomposer_tEEEvPT5_SB_PT3_PKSC_PT1_PKSG_PT2_PKSK_T4_iiT6__param_9];
	shfl.sync.idx.b32	%r1441|%p191, %r2395, %r306, 31, -1;
	add.s32 	%r310, %r307, %r1441;
	setp.eq.s32 	%p192, %r2371, 2147483647;
	selp.b32 	%r1442, -2147483648, %r2371, %p192;
	shr.u32 	%r1443, %r1442, %r2262;
	and.b32  	%r1438, %r1443, %r238;
	mov.b32 	%r1418, 1;
	// begin inline asm
	{
    .reg .pred p;
    and.b32 %r1416, %r1438, %r1418;    setp.ne.u32 p, %r1416, 0;
    vote.ballot.sync.b32 %r1416, p, 0xffffffff;
    @!p not.b32 %r1416, %r1416;
}

	// end inline asm
	mov.b32 	%r1421, 2;
	// begin inline asm
	{
    .reg .pred p;
    and.b32 %r1419, %r1438, %r1421;    setp.ne.u32 p, %r1419, 0;
    vote.ballot.sync.b32 %r1419, p, 0xffffffff;
    @!p not.b32 %r1419, %r1419;
}

	// end inline asm
	and.b32  	%r1444, %r1419, %r1416;
	mov.b32 	%r1424, 4;
	// begin inline asm
	{
    .reg .pred p;
    and.b32 %r1422, %r1438, %r1424;    setp.ne.u32 p, %r1422, 0;
    vote.ballot.sync.b32 %r1422, p, 0xffffffff;
    @!p not.b32 %r1422, %r1422;
}

	// end inline asm
	and.b32  	%r1445, %r1422, %r1444;
	mov.b32 	%r1427, 8;
	// begin inline asm
	{
    .reg .pred p;
    and.b32 %r1425, %r1438, %r1427;    setp.ne.u32 p, %r1425, 0;
    vote.ballot.sync.b32 %r1425, p, 0xffffffff;
    @!p not.b32 %r1425, %r1425;
}

	// end inline asm
	and.b32  	%r1446, %r1425, %r1445;
	mov.b32 	%r1430, 16;
	// begin inline asm
	{
    .reg .pred p;
    and.b32 %r1428, %r1438, %r1430;    setp.ne.u32 p, %r1428, 0;
    vote.ballot.sync.b32 %r1428, p, 0xffffffff;
    @!p not.b32 %r1428, %r1428;
}

	// end inline asm
	and.b32  	%r1447, %r1428, %r1446;
	mov.b32 	%r1433, 32;
	// begin inline asm
	{
    .reg .pred p;
    and.b32 %r1431, %r1438, %r1433;    setp.ne.u32 p, %r1431, 0;
    vote.ballot.sync.b32 %r1431, p, 0xffffffff;
    @!p not.b32 %r1431, %r1431;
}

	// end inline asm
	and.b32  	%r1448, %r1431, %r1447;
	mov.b32 	%r1436, 64;
	// begin inline asm
	{
    .reg .pred p;
    and.b32 %r1434, %r1438, %r1436;    setp.ne.u32 p, %r1434, 0;
    vote.ballot.sync.b32 %r1434, p, 0xffffffff;
    @!p not.b32 %r1434, %r1434;
}

	// end inline asm
	and.b32  	%r1449, %r1434, %r1448;
	mov.b32 	%r1439, 128;
	// begin inline asm
	{
    .reg .pred p;
    and.b32 %r1437, %r1438, %r1439;    setp.ne.u32 p, %r1437, 0;
    vote.ballot.sync.b32 %r1437, p, 0xffffffff;
    @!p not.b32 %r1437, %r1437;
}

	// end inline asm
	and.b32  	%r1450, %r1437, %r1449;
	clz.b32 	%r1451, %r1450;
	sub.s32 	%r312, 31, %r1451;
	and.b32  	%r1452, %r931, %r1450;
	popc.b32 	%r313, %r1452;
	setp.ne.s32 	%p193, %r460, %r312;
	mov.b32 	%r2396, 0;
	@%p193 bra 	$L__BB24_205;
	shl.b32 	%r1457, %r1438, 2;
	add.s32 	%r1458, %r236, %r1457;
	atom.shared.add.u32 	%r2396, [%r1458], %r313;
$L__BB24_205:
	ld.param.u32 	%r2263, [_ZN3cub18CUB_300001_SM_10006detail10radix_sort29DeviceRadixSortOnesweepKernelINS1_5radix10policy_hubIfiyE10Policy1000ELNS0_9SortOrderE0EfiyiiNS1_21identity_decomposer_tEEEvPT5_SB_PT3_PKSC_PT1_PKSG_PT2_PKSK_T4_iiT6__param_9];
	shfl.sync.idx.b32	%r1484|%p194, %r2396, %r312, 31, -1;
	add.s32 	%r316, %r313, %r1484;
	setp.eq.s32 	%p195, %r2370, 2147483647;
	selp.b32 	%r1485, -2147483648, %r2370, %p195;
	shr.u32 	%r1486, %r1485, %r2263;
	and.b32  	%r1481, %r1486, %r238;
	mov.b32 	%r1461, 1;
	// begin inline asm
	{
    .reg .pred p;
    and.b32 %r1459, %r1481, %r1461;    setp.ne.u32 p, %r1459, 0;
    vote.ballot.sync.b32 %r1459, p, 0xffffffff;
    @!p not.b32 %r1459, %r1459;
}

	// end inline asm
	mov.b32 	%r1464, 2;
	// begin inline asm
	{
    .reg .pred p;
    and.b32 %r1462, %r1481, %r1464;    setp.ne.u32 p, %r1462, 0;
    vote.ballot.sync.b32 %r1462, p, 0xffffffff;
    @!p not.b32 %r1462, %r1462;
}

	// end inline asm
	and.b32  	%r1487, %r1462, %r1459;
	mov.b32 	%r1467, 4;
	// begin inline asm
	{
    .reg .pred p;
    and.b32 %r1465, %r1481, %r1467;    setp.ne.u32 p, %r1465, 0;
    vote.ballot.sync.b32 %r1465, p, 0xffffffff;
    @!p not.b32 %r1465, %r1465;
}

	// end inline asm
	and.b32  	%r1488, %r1465, %r1487;
	mov.b32 	%r1470, 8;
	// begin inline asm
	{
    .reg .pred p;
    and.b32 %r1468, %r1481, %r1470;    setp.ne.u32 p, %r1468, 0;
    vote.ballot.sync.b32 %r1468, p, 0xffffffff;
    @!p not.b32 %r1468, %r1468;
}

	// end inline asm
	and.b32  	%r1489, %r1468, %r1488;
	mov.b32 	%r1473, 16;
	// begin inline asm
	{
    .reg .pred p;
    and.b32 %r1471, %r1481, %r1473;    setp.ne.u32 p, %r1471, 0;
    vote.ballot.sync.b32 %r1471, p, 0xffffffff;
    @!p not.b32 %r1471, %r1471;
}

	// end inline asm
	and.b32  	%r1490, %r1471, %r1489;
	mov.b32 	%r1476, 32;
	// begin inline asm
	{
    .reg .pred p;
    and.b32 %r1474, %r1481, %r1476;    setp.ne.u32 p, %r1474, 0;
    vote.ballot.sync.b32 %r1474, p, 0xffffffff;
    @!p not.b32 %r1474, %r1474;
}

	// end inline asm
	and.b32  	%r1491, %r1474, %r1490;
	mov.b32 	%r1479, 64;
	// begin inline asm
	{
    .reg .pred p;
    and.b32 %r1477, %r1481, %r1479;    setp.ne.u32 p, %r1477, 0;
    vote.ballot.sync.b32 %r1477, p, 0xffffffff;
    @!p not.b32 %r1477, %r1477;
}

	// end inline asm
	and.b32  	%r1492, %r1477, %r1491;
	mov.b32 	%r1482, 128;
	// begin inline asm
	{
    .reg .pred p;
    and.b32 %r1480, %r1481, %r1482;    setp.ne.u32 p, %r1480, 0;
    vote.ballot.sync.b32 %r1480, p, 0xffffffff;
    @!p not.b32 %r1480, %r1480;
}

	// end inline asm
	and.b32  	%r1493, %r1480, %r1492;
	clz.b32 	%r1494, %r1493;
	sub.s32 	%r318, 31, %r1494;
	and.b32  	%r1495, %r931, %r1493;
	popc.b32 	%r319, %r1495;
	setp.ne.s32 	%p196, %r460, %r318;
	mov.b32 	%r2397, 0;
	@%p196 bra 	$L__BB24_207;
	shl.b32 	%r1500, %r1481, 2;
	add.s32 	%r1501, %r236, %r1500;
	atom.shared.add.u32 	%r2397, [%r1501], %r319;
$L__BB24_207:
	ld.param.u32 	%r2264, [_ZN3cub18CUB_300001_SM_10006detail10radix_sort29DeviceRadixSortOnesweepKernelINS1_5radix10policy_hubIfiyE10Policy1000ELNS0_9SortOrderE0EfiyiiNS1_21identity_decomposer_tEEEvPT5_SB_PT3_PKSC_PT1_PKSG_PT2_PKSK_T4_iiT6__param_9];
	shfl.sync.idx.b32	%r1527|%p197, %r2397, %r318, 31, -1;
	add.s32 	%r322, %r319, %r1527;
	setp.eq.s32 	%p198, %r2369, 2147483647;
	selp.b32 	%r1528, -2147483648, %r2369, %p198;
	shr.u32 	%r1529, %r1528, %r2264;
	and.b32  	%r1524, %r1529, %r238;
	mov.b32 	%r1504, 1;
	// begin inline asm
	{
    .reg .pred p;
    and.b32 %r1502, %r1524, %r1504;    setp.ne.u32 p, %r1502, 0;
    vote.ballot.sync.b32 %r1502, p, 0xffffffff;
    @!p not.b32 %r1502, %r1502;
}

	// end inline asm
	mov.b32 	%r1507, 2;
	// begin inline asm
	{
    .reg .pred p;
    and.b32 %r1505, %r1524, %r1507;    setp.ne.u32 p, %r1505, 0;
    vote.ballot.sync.b32 %r1505, p, 0xffffffff;
    @!p not.b32 %r1505, %r1505;
}

	// end inline asm
	and.b32  	%r1530, %r1505, %r1502;
	mov.b32 	%r1510, 4;
	// begin inline asm
	{
    .reg .pred p;
    and.b32 %r1508, %r1524, %r1510;    setp.ne.u32 p, %r1508, 0;
    vote.ballot.sync.b32 %r1508, p, 0xffffffff;
    @!p not.b32 %r1508, %r1508;
}

	// end inline asm
	and.b32  	%r1531, %r1508, %r1530;
	mov.b32 	%r1513, 8;
	// begin inline asm
	{
    .reg .pred p;
    and.b32 %r1511, %r1524, %r1513;    setp.ne.u32 p, %r1511, 0;
    vote.ballot.sync.b32 %r1511, p, 0xffffffff;
    @!p not.b32 %r1511, %r1511;
}

	// end inline asm
	and.b32  	%r1532, %r1511, %r1531;
	mov.b32 	%r1516, 16;
	// begin inline asm
	{
    .reg .pred p;
    and.b32 %r1514, %r1524, %r1516;    setp.ne.u32 p, %r1514, 0;
    vote.ballot.sync.b32 %r1514, p, 0xffffffff;
    @!p not.b32 %r1514, %r1514;
}

	// end inline asm
	and.b32  	%r1533, %r1514, %r1532;
	mov.b32 	%r1519, 32;
	// begin inline asm
	{
    .reg .pred p;
    and.b32 %r1517, %r1524, %r1519;    setp.ne.u32 p, %r1517, 0;
    vote.ballot.sync.b32 %r1517, p, 0xffffffff;
    @!p not.b32 %r1517, %r1517;
}

	// end inline asm
	and.b32  	%r1534, %r1517, %r1533;
	mov.b32 	%r1522, 64;
	// begin inline asm
	{
    .reg .pred p;
    and.b32 %r1520, %r1524, %r1522;    setp.ne.u32 p, %r1520, 0;
    vote.ballot.sync.b32 %r1520, p, 0xffffffff;
    @!p not.b32 %r1520, %r1520;
}

	// end inline asm
	and.b32  	%r1535, %r1520, %r1534;
	mov.b32 	%r1525, 128;
	// begin inline asm
	{
    .reg .pred p;
    and.b32 %r1523, %r1524, %r1525;    setp.ne.u32 p, %r1523, 0;
    vote.ballot.sync.b32 %r1523, p, 0xffffffff;
    @!p not.b32 %r1523, %r1523;
}

	// end inline asm
	and.b32  	%r1536, %r1523, %r1535;
	clz.b32 	%r1537, %r1536;
	sub.s32 	%r324, 31, %r1537;
	and.b32  	%r1538, %r931, %r1536;
	popc.b32 	%r325, %r1538;
	setp.ne.s32 	%p199, %r460, %r324;
	mov.b32 	%r2398, 0;
	@%p199 bra 	$L__BB24_209;
	shl.b32 	%r1543, %r1524, 2;
	add.s32 	%r1544, %r236, %r1543;
	atom.shared.add.u32 	%r2398, [%r1544], %r325;
$L__BB24_209:
	ld.param.u32 	%r2265, [_ZN3cub18CUB_300001_SM_10006detail10radix_sort29DeviceRadixSortOnesweepKernelINS1_5radix10policy_hubIfiyE10Policy1000ELNS0_9SortOrderE0EfiyiiNS1_21identity_decomposer_tEEEvPT5_SB_PT3_PKSC_PT1_PKSG_PT2_PKSK_T4_iiT6__param_9];
	shfl.sync.idx.b32	%r1570|%p200, %r2398, %r324, 31, -1;
	add.s32 	%r328, %r325, %r1570;
	setp.eq.s32 	%p201, %r2368, 2147483647;
	selp.b32 	%r1571, -2147483648, %r2368, %p201;
	shr.u32 	%r1572, %r1571, %r2265;
	and.b32  	%r1567, %r1572, %r238;
	mov.b32 	%r1547, 1;
	// begin inline asm
	{
    .reg .pred p;
    and.b32 %r1545, %r1567, %r1547;    setp.ne.u32 p, %r1545, 0;
    vote.ballot.sync.b32 %r1545, p, 0xffffffff;
    @!p not.b32 %r1545, %r1545;
}

	// end inline asm
	mov.b32 	%r1550, 2;
	// begin inline asm
	{
    .reg .pred p;
    and.b32 %r1548, %r1567, %r1550;    setp.ne.u32 p, %r1548, 0;
    vote.ballot.sync.b32 %r1548, p, 0xffffffff;
    @!p not.b32 %r1548, %r1548;
}

	// end inline asm
	and.b32  	%r1573, %r1548, %r1545;
	mov.b32 	%r1553, 4;
	// begin inline asm
	{
    .reg .pred p;
    and.b32 %r1551, %r1567, %r1553;    setp.ne.u32 p, %r1551, 0;
    vote.ballot.sync.b32 %r1551, p, 0xffffffff;
    @!p not.b32 %r1551, %r1551;
}

	// end inline asm
	and.b32  	%r1574, %r1551, %r1573;
	mov.b32 	%r1556, 8;
	// begin inline asm
	{
    .reg .pred p;
    and.b32 %r1554, %r1567, %r1556;    setp.ne.u32 p, %r1554, 0;
    vote.ballot.sync.b32 %r1554, p, 0xffffffff;
    @!p not.b32 %r1554, %r1554;
}

	// end inline asm
	and.b32  	%r1575, %r1554, %r1574;
	mov.b32 	%r1559, 16;
	// begin inline asm
	{
    .reg .pred p;
    and.b32 %r1557, %r1567, %r1559;    setp.ne.u32 p, %r1557, 0;
    vote.ballot.sync.b32 %r1557, p, 0xffffffff;
    @!p not.b32 %r1557, %r1557;
}

	// end inline asm
	and.b32  	%r1576, %r1557, %r1575;
	mov.b32 	%r1562, 32;
	// begin inline asm
	{
    .reg .pred p;
    and.b32 %r1560, %r1567, %r1562;    setp.ne.u32 p, %r1560, 0;
    vote.ballot.sync.b32 %r1560, p, 0xffffffff;
    @!p not.b32 %r1560, %r1560;
}

	// end inline asm
	and.b32  	%r1577, %r1560, %r1576;
	mov.b32 	%r1565, 64;
	// begin inline asm
	{
    .reg .pred p;
    and.b32 %r1563, %r1567, %r1565;    setp.ne.u32 p, %r1563, 0;
    vote.ballot.sync.b32 %r1563, p, 0xffffffff;
    @!p not.b32 %r1563, %r1563;
}

	// end inline asm
	and.b32  	%r1578, %r1563, %r1577;
	mov.b32 	%r1568, 128;
	// begin inline asm
	{
    .reg .pred p;
    and.b32 %r1566, %r1567, %r1568;    setp.ne.u32 p, %r1566, 0;
    vote.ballot.sync.b32 %r1566, p, 0xffffffff;
    @!p not.b32 %r1566, %r1566;
}

	// end inline asm
	and.b32  	%r1579, %r1566, %r1578;
	clz.b32 	%r1580, %r1579;
	sub.s32 	%r330, 31, %r1580;
	and.b32  	%r1581, %r931, %r1579;
	popc.b32 	%r331, %r1581;
	setp.ne.s32 	%p202, %r460, %r330;
	mov.b32 	%r2399, 0;
	@%p202 bra 	$L__BB24_211;
	shl.b32 	%r1582, %r1, 5;
	and.b32  	%r1583, %r1582, 31744;
	add.s32 	%r1585, %r524, %r1583;
	shl.b32 	%r1586, %r1567, 2;
	add.s32 	%r1587, %r1585, %r1586;
	atom.shared.add.u32 	%r2399, [%r1587], %r331;
$L__BB24_211:
	ld.param.u32 	%r2266, [_ZN3cub18CUB_300001_SM_10006detail10radix_sort29DeviceRadixSortOnesweepKernelINS1_5radix10policy_hubIfiyE10Policy1000ELNS0_9SortOrderE0EfiyiiNS1_21identity_decomposer_tEEEvPT5_SB_PT3_PKSC_PT1_PKSG_PT2_PKSK_T4_iiT6__param_9];
	shfl.sync.idx.b32	%r1613|%p203, %r2399, %r330, 31, -1;
	add.s32 	%r334, %r331, %r1613;
	setp.eq.s32 	%p204, %r2367, 2147483647;
	selp.b32 	%r1614, -2147483648, %r2367, %p204;
	shr.u32 	%r1615, %r1614, %r2266;
	and.b32  	%r1610, %r1615, %r238;
	mov.b32 	%r1590, 1;
	// begin inline asm
	{
    .reg .pred p;
    and.b32 %r1588, %r1610, %r1590;    setp.ne.u32 p, %r1588, 0;
    vote.ballot.sync.b32 %r1588, p, 0xffffffff;
    @!p not.b32 %r1588, %r1588;
}

	// end inline asm
	mov.b32 	%r1593, 2;
	// begin inline asm
	{
    .reg .pred p;
    and.b32 %r1591, %r1610, %r1593;    setp.ne.u32 p, %r1591, 0;
    vote.ballot.sync.b32 %r1591, p, 0xffffffff;
    @!p not.b32 %r1591, %r1591;
}

	// end inline asm
	and.b32  	%r1616, %r1591, %r1588;
	mov.b32 	%r1596, 4;
	// begin inline asm
	{
    .reg .pred p;
    and.b32 %r1594, %r1610, %r1596;    setp.ne.u32 p, %r1594, 0;
    vote.ballot.sync.b32 %r1594, p, 0xffffffff;
    @!p not.b32 %r1594, %r1594;
}

	// end inline asm
	and.b32  	%r1617, %r1594, %r1616;
	mov.b32 	%r1599, 8;
	// begin inline asm
	{
    .reg .pred p;
    and.b32 %r1597, %r1610, %r1599;    setp.ne.u32 p, %r1597, 0;
    vote.ballot.sync.b32 %r1597, p, 0xffffffff;
    @!p not.b32 %r1597, %r1597;
}

	// end inline asm
	and.b32  	%r1618, %r1597, %r1617;
	mov.b32 	%r1602, 16;
	// begin inline asm
	{
    .reg .pred p;
    and.b32 %r1600, %r1610, %r1602;    setp.ne.u32 p, %r1600, 0;
    vote.ballot.sync.b32 %r1600, p, 0xffffffff;
    @!p not.b32 %r1600, %r1600;
}

	// end inline asm
	and.b32  	%r1619, %r1600, %r1618;
	mov.b32 	%r1605, 32;
	// begin inline asm
	{
    .reg .pred p;
    and.b32 %r1603, %r1610, %r1605;    setp.ne.u32 p, %r1603, 0;
    vote.ballot.sync.b32 %r1603, p, 0xffffffff;
    @!p not.b32 %r1603, %r1603;
}

	// end inline asm
	and.b32  	%r1620, %r1603, %r1619;
	mov.b32 	%r1608, 64;
	// begin inline asm
	{
    .reg .pred p;
    and.b32 %r1606, %r1610, %r1608;    setp.ne.u32 p, %r1606, 0;
    vote.ballot.sync.b32 %r1606, p, 0xffffffff;
    @!p not.b32 %r1606, %r1606;
}

	// end inline asm
	and.b32  	%r1621, %r1606, %r1620;
	mov.b32 	%r1611, 128;
	// begin inline asm
	{
    .reg .pred p;
    and.b32 %r1609, %r1610, %r1611;    setp.ne.u32 p, %r1609, 0;
    vote.ballot.sync.b32 %r1609, p, 0xffffffff;
    @!p not.b32 %r1609, %r1609;
}

	// end inline asm
	and.b32  	%r1622, %r1609, %r1621;
	clz.b32 	%r1623, %r1622;
	sub.s32 	%r336, 31, %r1623;
	and.b32  	%r1624, %r931, %r1622;
	popc.b32 	%r337, %r1624;
	setp.ne.s32 	%p205, %r460, %r336;
	mov.b32 	%r2400, 0;
	@%p205 bra 	$L__BB24_213;
	shl.b32 	%r1629, %r1610, 2;
	add.s32 	%r1630, %r236, %r1629;
	atom.shared.add.u32 	%r2400, [%r1630], %r337;
$L__BB24_213:
	setp.gt.u32 	%p206, %r1, 255;
	shfl.sync.idx.b32	%r1631|%p207, %r2400, %r336, 31, -1;
	add.s32 	%r1632, %r337, %r1631;
	bar.sync 	0;
	shl.b32 	%r1633, %r244, 2;
	add.s32 	%r340, %r524, %r1633;
	st.shared.u32 	[%r340+-4], %r2383;
	shl.b32 	%r1635, %r250, 2;
	add.s32 	%r341, %r524, %r1635;
	st.shared.u32 	[%r341+-4], %r2382;
	shl.b32 	%r1636, %r256, 2;
	add.s32 	%r342, %r524, %r1636;
	st.shared.u32 	[%r342+-4], %r2381;
	shl.b32 	%r1637, %r262, 2;
	add.s32 	%r343, %r524, %r1637;
	st.shared.u32 	[%r343+-4], %r2380;
	shl.b32 	%r1638, %r268, 2;
	add.s32 	%r344, %r524, %r1638;
	st.shared.u32 	[%r344+-4], %r2379;
	shl.b32 	%r1639, %r274, 2;
	add.s32 	%r345, %r524, %r1639;
	st.shared.u32 	[%r345+-4], %r2378;
	shl.b32 	%r1640, %r280, 2;
	add.s32 	%r346, %r524, %r1640;
	st.shared.u32 	[%r346+-4], %r2377;
	shl.b32 	%r1641, %r286, 2;
	add.s32 	%r347, %r524, %r1641;
	st.shared.u32 	[%r347+-4], %r2376;
	shl.b32 	%r1642, %r292, 2;
	add.s32 	%r348, %r524, %r1642;
	st.shared.u32 	[%r348+-4], %r2375;
	shl.b32 	%r1643, %r298, 2;
	add.s32 	%r349, %r524, %r1643;
	st.shared.u32 	[%r349+-4], %r2374;
	shl.b32 	%r1644, %r304, 2;
	add.s32 	%r350, %r524, %r1644;
	st.shared.u32 	[%r350+-4], %r2373;
	shl.b32 	%r1645, %r310, 2;
	add.s32 	%r351, %r524, %r1645;
	st.shared.u32 	[%r351+-4], %r2372;
	shl.b32 	%r1646, %r316, 2;
	add.s32 	%r352, %r524, %r1646;
	st.shared.u32 	[%r352+-4], %r2371;
	shl.b32 	%r1647, %r322, 2;
	add.s32 	%r353, %r524, %r1647;
	st.shared.u32 	[%r353+-4], %r2370;
	shl.b32 	%r1648, %r328, 2;
	add.s32 	%r354, %r524, %r1648;
	st.shared.u32 	[%r354+-4], %r2369;
	shl.b32 	%r1649, %r334, 2;
	add.s32 	%r355, %r524, %r1649;
	st.shared.u32 	[%r355+-4], %r2368;
	shl.b32 	%r1650, %r1632, 2;
	add.s32 	%r356, %r524, %r1650;
	st.shared.u32 	[%r356+-4], %r2367;
	shl.b32 	%r1651, %r1, 3;
	add.s32 	%r1652, %r524, %r1651;
	add.s32 	%r357, %r1652, 26112;
	@%p206 bra 	$L__BB24_221;
	ld.param.u64 	%rd437, [_ZN3cub18CUB_300001_SM_10006detail10radix_sort29DeviceRadixSortOnesweepKernelINS1_5radix10policy_hubIfiyE10Policy1000ELNS0_9SortOrderE0EfiyiiNS1_21identity_decomposer_tEEEvPT5_SB_PT3_PKSC_PT1_PKSG_PT2_PKSK_T4_iiT6__param_3];
	cvta.to.global.u64 	%rd94, %rd437;
	shl.b64 	%rd95, %rd9, 3;
	add.s64 	%rd96, %rd94, %rd95;
	ld.global.u64 	%rd97, [%rd96];
	cvt.s64.s32 	%rd98, %r235;
	sub.s64 	%rd456, %rd97, %rd98;
	st.shared.u64 	[%r357], %rd456;
	setp.lt.s32 	%p208, %r4, 1;
	mov.u32 	%r2404, %r2329;
	@%p208 bra 	$L__BB24_220;
	mov.b32 	%r2402, -1;
	mov.u32 	%r2401, %r4;
	mov.u32 	%r2404, %r2329;
$L__BB24_216:
	ld.param.u64 	%rd430, [_ZN3cub18CUB_300001_SM_10006detail10radix_sort29DeviceRadixSortOnesweepKernelINS1_5radix10policy_hubIfiyE10Policy1000ELNS0_9SortOrderE0EfiyiiNS1_21identity_decomposer_tEEEvPT5_SB_PT3_PKSC_PT1_PKSG_PT2_PKSK_T4_iiT6__param_0];
	add.s32 	%r361, %r2401, -1;
	shl.b32 	%r1654, %r361, 8;
	add.s32 	%r1655, %r1654, %r1;
	cvta.to.global.u64 	%rd99, %rd430;
	mul.wide.s32 	%rd100, %r1655, 4;
	add.s64 	%rd19, %rd99, %rd100;
$L__BB24_217:
	membar.cta;
	ld.volatile.global.u32 	%r362, [%rd19];
	setp.eq.s32 	%p209, %r362, 0;
	@%p209 bra 	$L__BB24_217;
	and.b32  	%r1656, %r362, 1073741823;
	add.s32 	%r2404, %r1656, %r2404;
	setp.gt.s32 	%p210, %r362, -1;
	vote.sync.ballot.b32 	%r2402, %p210, %r2402;
	setp.gt.u32 	%p212, %r2401, 1;
	and.pred  	%p213, %p210, %p212;
	mov.u32 	%r2401, %r361;
	@%p213 bra 	$L__BB24_216;
	ld.shared.u64 	%rd456, [%r357];
$L__BB24_220:
	ld.param.u64 	%rd431, [_ZN3cub18CUB_300001_SM_10006detail10radix_sort29DeviceRadixSortOnesweepKernelINS1_5radix10policy_hubIfiyE10Policy1000ELNS0_9SortOrderE0EfiyiiNS1_21identity_decomposer_tEEEvPT5_SB_PT3_PKSC_PT1_PKSG_PT2_PKSK_T4_iiT6__param_0];
	or.b32  	%r1657, %r2404, -2147483648;
	cvta.to.global.u64 	%rd101, %rd431;
	add.s64 	%rd103, %rd101, %rd59;
	st.volatile.global.u32 	[%rd103], %r1657;
	sub.s32 	%r1660, %r2404, %r2329;
	cvt.s64.s32 	%rd104, %r1660;
	add.s64 	%rd105, %rd456, %rd104;
	st.shared.u64 	[%r357], %rd105;
$L__BB24_221:
	ld.param.u32 	%r2242, [_ZN3cub18CUB_300001_SM_10006detail10radix_sort29DeviceRadixSortOnesweepKernelINS1_5radix10policy_hubIfiyE10Policy1000ELNS0_9SortOrderE0EfiyiiNS1_21identity_decomposer_tEEEvPT5_SB_PT3_PKSC_PT1_PKSG_PT2_PKSK_T4_iiT6__param_8];
	ld.param.u64 	%rd434, [_ZN3cub18CUB_300001_SM_10006detail10radix_sort29DeviceRadixSortOnesweepKernelINS1_5radix10policy_hubIfiyE10Policy1000ELNS0_9SortOrderE0EfiyiiNS1_21identity_decomposer_tEEEvPT5_SB_PT3_PKSC_PT1_PKSG_PT2_PKSK_T4_iiT6__param_2];
	setp.gt.u32 	%p214, %r1, 255;
	mad.lo.s32 	%r366, %r4, 6528, 6528;
	setp.lt.s32 	%p215, %r366, %r2242;
	setp.eq.s64 	%p216, %rd434, 0;
	or.pred  	%p217, %p216, %p215;
	or.pred  	%p218, %p214, %p217;
	@%p218 bra 	$L__BB24_223;
	ld.param.u64 	%rd435, [_ZN3cub18CUB_300001_SM_10006detail10radix_sort29DeviceRadixSortOnesweepKernelINS1_5radix10policy_hubIfiyE10Policy1000ELNS0_9SortOrderE0EfiyiiNS1_21identity_decomposer_tEEEvPT5_SB_PT3_PKSC_PT1_PKSG_PT2_PKSK_T4_iiT6__param_2];
	ld.shared.u64 	%rd106, [%r357];
	cvt.s64.s32 	%rd107, %r2329;
	cvt.s64.s32 	%rd108, %r235;
	add.s64 	%rd109, %rd108, %rd107;
	add.s64 	%rd110, %rd109, %rd106;
	cvta.to.global.u64 	%rd111, %rd435;
	shl.b64 	%rd112, %rd9, 3;
	add.s64 	%rd113, %rd111, %rd112;
	st.global.u64 	[%rd113], %rd110;
$L__BB24_223:
	ld.param.u32 	%r2243, [_ZN3cub18CUB_300001_SM_10006detail10radix_sort29DeviceRadixSortOnesweepKernelINS1_5radix10policy_hubIfiyE10Policy1000ELNS0_9SortOrderE0EfiyiiNS1_21identity_decomposer_tEEEvPT5_SB_PT3_PKSC_PT1_PKSG_PT2_PKSK_T4_iiT6__param_8];
	ld.param.u64 	%rd438, [_ZN3cub18CUB_300001_SM_10006detail10radix_sort29DeviceRadixSortOnesweepKernelINS1_5radix10policy_hubIfiyE10Policy1000ELNS0_9SortOrderE0EfiyiiNS1_21identity_decomposer_tEEEvPT5_SB_PT3_PKSC_PT1_PKSG_PT2_PKSK_T4_iiT6__param_4];
	cvta.to.global.u64 	%rd22, %rd438;
	setp.gt.s32 	%p219, %r366, %r2243;
	bar.sync 	0;
	@%p219 bra 	$L__BB24_225;
	ld.param.u32 	%r2267, [_ZN3cub18CUB_300001_SM_10006detail10radix_sort29DeviceRadixSortOnesweepKernelINS1_5radix10policy_hubIfiyE10Policy1000ELNS0_9SortOrderE0EfiyiiNS1_21identity_decomposer_tEEEvPT5_SB_PT3_PKSC_PT1_PKSG_PT2_PKSK_T4_iiT6__param_9];
	ld.shared.u32 	%r1663, [%r118];
	setp.eq.s32 	%p220, %r1663, 2147483647;
	selp.b32 	%r1664, -2147483648, %r1663, %p220;
	shr.u32 	%r1665, %r1664, %r2267;
	and.b32  	%r1666, %r1665, %r238;
	shl.b32 	%r1667, %r1666, 3;
	add.s32 	%r1669, %r524, 26112;
	add.s32 	%r1670, %r1669, %r1667;
	ld.shared.u64 	%rd114, [%r1670];
	add.s64 	%rd115, %rd114, %rd9;
	setp.gt.s32 	%p221, %r1663, -1;
	selp.b32 	%r1671, -1, -2147483648, %p221;
	xor.b32  	%r1672, %r1671, %r1663;
	shl.b64 	%rd116, %rd115, 2;
	add.s64 	%rd117, %rd22, %rd116;
	st.global.u32 	[%rd117], %r1672;
	bar.warp.sync 	-1;
	ld.shared.u32 	%r1673, [%r118+1536];
	setp.eq.s32 	%p222, %r1673, 2147483647;
	selp.b32 	%r1674, -2147483648, %r1673, %p222;
	shr.u32 	%r1675, %r1674, %r2267;
	and.b32  	%r1676, %r1675, %r238;
	shl.b32 	%r1677, %r1676, 3;
	add.s32 	%r1678, %r1669, %r1677;
	ld.shared.u64 	%rd118, [%r1678];
	add.s64 	%rd119, %rd118, %rd9;
	setp.gt.s32 	%p223, %r1673, -1;
	selp.b32 	%r1679, -1, -2147483648, %p223;
	xor.b32  	%r1680, %r1679, %r1673;
	shl.b64 	%rd120, %rd119, 2;
	add.s64 	%rd121, %rd22, %rd120;
	st.global.u32 	[%rd121+1536], %r1680;
	bar.warp.sync 	-1;
	ld.shared.u32 	%r1681, [%r118+3072];
	setp.eq.s32 	%p224, %r1681, 2147483647;
	selp.b32 	%r1682, -2147483648, %r1681, %p224;
	shr.u32 	%r1683, %r1682, %r2267;
	and.b32  	%r1684, %r1683, %r238;
	shl.b32 	%r1685, %r1684, 3;
	add.s32 	%r1686, %r1669, %r1685;
	ld.shared.u64 	%rd122, [%r1686];
	add.s64 	%rd123, %rd122, %rd9;
	setp.gt.s32 	%p225, %r1681, -1;
	selp.b32 	%r1687, -1, -2147483648, %p225;
	xor.b32  	%r1688, %r1687, %r1681;
	shl.b64 	%rd124, %rd123, 2;
	add.s64 	%rd125, %rd22, %rd124;
	st.global.u32 	[%rd125+3072], %r1688;
	bar.warp.sync 	-1;
	ld.shared.u32 	%r1689, [%r118+4608];
	setp.eq.s32 	%p226, %r1689, 2147483647;
	selp.b32 	%r1690, -2147483648, %r1689, %p226;
	shr.u32 	%r1691, %r1690, %r2267;
	and.b32  	%r1692, %r1691, %r238;
	shl.b32 	%r1693, %r1692, 3;
	add.s32 	%r1694, %r1669, %r1693;
	ld.shared.u64 	%rd126, [%r1694];
	add.s64 	%rd127, %rd126, %rd9;
	setp.gt.s32 	%p227, %r1689, -1;
	selp.b32 	%r1695, -1, -2147483648, %p227;
	xor.b32  	%r1696, %r1695, %r1689;
	shl.b64 	%rd128, %rd127, 2;
	add.s64 	%rd129, %rd22, %rd128;
	st.global.u32 	[%rd129+4608], %r1696;
	bar.warp.sync 	-1;
	ld.shared.u32 	%r1697, [%r118+6144];
	setp.eq.s32 	%p228, %r1697, 2147483647;
	selp.b32 	%r1698, -2147483648, %r1697, %p228;
	shr.u32 	%r1699, %r1698, %r2267;
	and.b32  	%r1700, %r1699, %r238;
	shl.b32 	%r1701, %r1700, 3;
	add.s32 	%r1702, %r1669, %r1701;
	ld.shared.u64 	%rd130, [%r1702];
	add.s64 	%rd131, %rd130, %rd9;
	setp.gt.s32 	%p229, %r1697, -1;
	selp.b32 	%r1703, -1, -2147483648, %p229;
	xor.b32  	%r1704, %r1703, %r1697;
	shl.b64 	%rd132, %rd131, 2;
	add.s64 	%rd133, %rd22, %rd132;
	st.global.u32 	[%rd133+6144], %r1704;
	bar.warp.sync 	-1;
	ld.shared.u32 	%r1705, [%r118+7680];
	setp.eq.s32 	%p230, %r1705, 2147483647;
	selp.b32 	%r1706, -2147483648, %r1705, %p230;
	shr.u32 	%r1707, %r1706, %r2267;
	and.b32  	%r1708, %r1707, %r238;
	shl.b32 	%r1709, %r1708, 3;
	add.s32 	%r1710, %r1669, %r1709;
	ld.shared.u64 	%rd134, [%r1710];
	add.s64 	%rd135, %rd134, %rd9;
	setp.gt.s32 	%p231, %r1705, -1;
	selp.b32 	%r1711, -1, -2147483648, %p231;
	xor.b32  	%r1712, %r1711, %r1705;
	shl.b64 	%rd136, %rd135, 2;
	add.s64 	%rd137, %rd22, %rd136;
	st.global.u32 	[%rd137+7680], %r1712;
	bar.warp.sync 	-1;
	ld.shared.u32 	%r1713, [%r118+9216];
	setp.eq.s32 	%p232, %r1713, 2147483647;
	selp.b32 	%r1714, -2147483648, %r1713, %p232;
	shr.u32 	%r1715, %r1714, %r2267;
	and.b32  	%r1716, %r1715, %r238;
	shl.b32 	%r1717, %r1716, 3;
	add.s32 	%r1718, %r1669, %r1717;
	ld.shared.u64 	%rd138, [%r1718];
	add.s64 	%rd139, %rd138, %rd9;
	setp.gt.s32 	%p233, %r1713, -1;
	selp.b32 	%r1719, -1, -2147483648, %p233;
	xor.b32  	%r1720, %r1719, %r1713;
	shl.b64 	%rd140, %rd139, 2;
	add.s64 	%rd141, %rd22, %rd140;
	st.global.u32 	[%rd141+9216], %r1720;
	bar.warp.sync 	-1;
	ld.shared.u32 	%r1721, [%r118+10752];
	setp.eq.s32 	%p234, %r1721, 2147483647;
	selp.b32 	%r1722, -2147483648, %r1721, %p234;
	shr.u32 	%r1723, %r1722, %r2267;
	and.b32  	%r1724, %r1723, %r238;
	shl.b32 	%r1725, %r1724, 3;
	add.s32 	%r1726, %r1669, %r1725;
	ld.shared.u64 	%rd142, [%r1726];
	add.s64 	%rd143, %rd142, %rd9;
	setp.gt.s32 	%p235, %r1721, -1;
	selp.b32 	%r1727, -1, -2147483648, %p235;
	xor.b32  	%r1728, %r1727, %r1721;
	shl.b64 	%rd144, %rd143, 2;
	add.s64 	%rd145, %rd22, %rd144;
	st.global.u32 	[%rd145+10752], %r1728;
	bar.warp.sync 	-1;
	ld.shared.u32 	%r1729, [%r118+12288];
	setp.eq.s32 	%p236, %r1729, 2147483647;
	selp.b32 	%r1730, -2147483648, %r1729, %p236;
	shr.u32 	%r1731, %r1730, %r2267;
	and.b32  	%r1732, %r1731, %r238;
	shl.b32 	%r1733, %r1732, 3;
	add.s32 	%r1734, %r1669, %r1733;
	ld.shared.u64 	%rd146, [%r1734];
	add.s64 	%rd147, %rd146, %rd9;
	setp.gt.s32 	%p237, %r1729, -1;
	selp.b32 	%r1735, -1, -2147483648, %p237;
	xor.b32  	%r1736, %r1735, %r1729;
	shl.b64 	%rd148, %rd147, 2;
	add.s64 	%rd149, %rd22, %rd148;
	st.global.u32 	[%rd149+12288], %r1736;
	bar.warp.sync 	-1;
	ld.shared.u32 	%r1737, [%r118+13824];
	setp.eq.s32 	%p238, %r1737, 2147483647;
	selp.b32 	%r1738, -2147483648, %r1737, %p238;
	shr.u32 	%r1739, %r1738, %r2267;
	and.b32  	%r1740, %r1739, %r238;
	shl.b32 	%r1741, %r1740, 3;
	add.s32 	%r1742, %r1669, %r1741;
	ld.shared.u64 	%rd150, [%r1742];
	add.s64 	%rd151, %rd150, %rd9;
	setp.gt.s32 	%p239, %r1737, -1;
	selp.b32 	%r1743, -1, -2147483648, %p239;
	xor.b32  	%r1744, %r1743, %r1737;
	shl.b64 	%rd152, %rd151, 2;
	add.s64 	%rd153, %rd22, %rd152;
	st.global.u32 	[%rd153+13824], %r1744;
	bar.warp.sync 	-1;
	ld.shared.u32 	%r1745, [%r118+15360];
	setp.eq.s32 	%p240, %r1745, 2147483647;
	selp.b32 	%r1746, -2147483648, %r1745, %p240;
	shr.u32 	%r1747, %r1746, %r2267;
	and.b32  	%r1748, %r1747, %r238;
	shl.b32 	%r1749, %r1748, 3;
	add.s32 	%r1750, %r1669, %r1749;
	ld.shared.u64 	%rd154, [%r1750];
	add.s64 	%rd155, %rd154, %rd9;
	setp.gt.s32 	%p241, %r1745, -1;
	selp.b32 	%r1751, -1, -2147483648, %p241;
	xor.b32  	%r1752, %r1751, %r1745;
	shl.b64 	%rd156, %rd155, 2;
	add.s64 	%rd157, %rd22, %rd156;
	st.global.u32 	[%rd157+15360], %r1752;
	bar.warp.sync 	-1;
	ld.shared.u32 	%r1753, [%r118+16896];
	setp.eq.s32 	%p242, %r1753, 2147483647;
	selp.b32 	%r1754, -2147483648, %r1753, %p242;
	shr.u32 	%r1755, %r1754, %r2267;
	and.b32  	%r1756, %r1755, %r238;
	shl.b32 	%r1757, %r1756, 3;
	add.s32 	%r1758, %r1669, %r1757;
	ld.shared.u64 	%rd158, [%r1758];
	add.s64 	%rd159, %rd158, %rd9;
	setp.gt.s32 	%p243, %r1753, -1;
	selp.b32 	%r1759, -1, -2147483648, %p243;
	xor.b32  	%r1760, %r1759, %r1753;
	shl.b64 	%rd160, %rd159, 2;
	add.s64 	%rd161, %rd22, %rd160;
	st.global.u32 	[%rd161+16896], %r1760;
	bar.warp.sync 	-1;
	ld.shared.u32 	%r1761, [%r118+18432];
	setp.eq.s32 	%p244, %r1761, 2147483647;
	selp.b32 	%r1762, -2147483648, %r1761, %p244;
	shr.u32 	%r1763, %r1762, %r2267;
	and.b32  	%r1764, %r1763, %r238;
	shl.b32 	%r1765, %r1764, 3;
	add.s32 	%r1766, %r1669, %r1765;
	ld.shared.u64 	%rd162, [%r1766];
	add.s64 	%rd163, %rd162, %rd9;
	setp.gt.s32 	%p245, %r1761, -1;
	selp.b32 	%r1767, -1, -2147483648, %p245;
	xor.b32  	%r1768, %r1767, %r1761;
	shl.b64 	%rd164, %rd163, 2;
	add.s64 	%rd165, %rd22, %rd164;
	st.global.u32 	[%rd165+18432], %r1768;
	bar.warp.sync 	-1;
	ld.shared.u32 	%r1769, [%r118+19968];
	setp.eq.s32 	%p246, %r1769, 2147483647;
	selp.b32 	%r1770, -2147483648, %r1769, %p246;
	shr.u32 	%r1771, %r1770, %r2267;
	and.b32  	%r1772, %r1771, %r238;
	shl.b32 	%r1773, %r1772, 3;
	add.s32 	%r1774, %r1669, %r1773;
	ld.shared.u64 	%rd166, [%r1774];
	add.s64 	%rd167, %rd166, %rd9;
	setp.gt.s32 	%p247, %r1769, -1;
	selp.b32 	%r1775, -1, -2147483648, %p247;
	xor.b32  	%r1776, %r1775, %r1769;
	shl.b64 	%rd168, %rd167, 2;
	add.s64 	%rd169, %rd22, %rd168;
	st.global.u32 	[%rd169+19968], %r1776;
	bar.warp.sync 	-1;
	ld.shared.u32 	%r1777, [%r118+21504];
	setp.eq.s32 	%p248, %r1777, 2147483647;
	selp.b32 	%r1778, -2147483648, %r1777, %p248;
	shr.u32 	%r1779, %r1778, %r2267;
	and.b32  	%r1780, %r1779, %r238;
	shl.b32 	%r1781, %r1780, 3;
	add.s32 	%r1782, %r1669, %r1781;
	ld.shared.u64 	%rd170, [%r1782];
	add.s64 	%rd171, %rd170, %rd9;
	setp.gt.s32 	%p249, %r1777, -1;
	selp.b32 	%r1783, -1, -2147483648, %p249;
	xor.b32  	%r1784, %r1783, %r1777;
	shl.b64 	%rd172, %rd171, 2;
	add.s64 	%rd173, %rd22, %rd172;
	st.global.u32 	[%rd173+21504], %r1784;
	bar.warp.sync 	-1;
	ld.shared.u32 	%r1785, [%r118+23040];
	setp.eq.s32 	%p250, %r1785, 2147483647;
	selp.b32 	%r1786, -2147483648, %r1785, %p250;
	shr.u32 	%r1787, %r1786, %r2267;
	and.b32  	%r1788, %r1787, %r238;
	shl.b32 	%r1789, %r1788, 3;
	add.s32 	%r1790, %r1669, %r1789;
	ld.shared.u64 	%rd174, [%r1790];
	add.s64 	%rd175, %rd174, %rd9;
	setp.gt.s32 	%p251, %r1785, -1;
	selp.b32 	%r1791, -1, -2147483648, %p251;
	xor.b32  	%r1792, %r1791, %r1785;
	shl.b64 	%rd176, %rd175, 2;
	add.s64 	%rd177, %rd22, %rd176;
	st.global.u32 	[%rd177+23040], %r1792;
	bar.warp.sync 	-1;
	ld.shared.u32 	%r1793, [%r118+24576];
	setp.eq.s32 	%p252, %r1793, 2147483647;
	selp.b32 	%r1794, -2147483648, %r1793, %p252;
	shr.u32 	%r1795, %r1794, %r2267;
	and.b32  	%r1796, %r1795, %r238;
	shl.b32 	%r1797, %r1796, 3;
	add.s32 	%r1798, %r1669, %r1797;
	ld.shared.u64 	%rd178, [%r1798];
	add.s64 	%rd179, %rd178, %rd9;
	setp.gt.s32 	%p253, %r1793, -1;
	selp.b32 	%r1799, -1, -2147483648, %p253;
	xor.b32  	%r1800, %r1799, %r1793;
	shl.b64 	%rd180, %rd179, 2;
	add.s64 	%rd181, %rd22, %rd180;
	st.global.u32 	[%rd181+24576], %r1800;
	bar.warp.sync 	-1;
	bra.uni 	$L__BB24_260;
$L__BB24_225:
	ld.param.u32 	%r2244, [_ZN3cub18CUB_300001_SM_10006detail10radix_sort29DeviceRadixSortOnesweepKernelINS1_5radix10policy_hubIfiyE10Policy1000ELNS0_9SortOrderE0EfiyiiNS1_21identity_decomposer_tEEEvPT5_SB_PT3_PKSC_PT1_PKSG_PT2_PKSK_T4_iiT6__param_8];
	mad.lo.s32 	%r368, %r4, -6528, %r2244;
	setp.ge.s32 	%p254, %r1, %r368;
	@%p254 bra 	$L__BB24_227;
	ld.param.u32 	%r2268, [_ZN3cub18CUB_300001_SM_10006detail10radix_sort29DeviceRadixSortOnesweepKernelINS1_5radix10policy_hubIfiyE10Policy1000ELNS0_9SortOrderE0EfiyiiNS1_21identity_decomposer_tEEEvPT5_SB_PT3_PKSC_PT1_PKSG_PT2_PKSK_T4_iiT6__param_9];
	ld.shared.u32 	%r1801, [%r118];
	setp.eq.s32 	%p255, %r1801, 2147483647;
	selp.b32 	%r1802, -2147483648, %r1801, %p255;
	shr.u32 	%r1803, %r1802, %r2268;
	and.b32  	%r1804, %r1803, %r238;
	shl.b32 	%r1805, %r1804, 3;
	add.s32 	%r1807, %r524, %r1805;
	ld.shared.u64 	%rd182, [%r1807+26112];
	setp.gt.s32 	%p256, %r1801, -1;
	selp.b32 	%r1808, -1, -2147483648, %p256;
	xor.b32  	%r1809, %r1808, %r1801;
	add.s64 	%rd183, %rd182, %rd9;
	shl.b64 	%rd184, %rd183, 2;
	add.s64 	%rd185, %rd22, %rd184;
	st.global.u32 	[%rd185], %r1809;
$L__BB24_227:
	bar.warp.sync 	-1;
	add.s32 	%r1810, %r1, 384;
	setp.ge.s32 	%p257, %r1810, %r368;
	@%p257 bra 	$L__BB24_229;
	ld.param.u32 	%r2269, [_ZN3cub18CUB_300001_SM_10006detail10radix_sort29DeviceRadixSortOnesweepKernelINS1_5radix10policy_hubIfiyE10Policy1000ELNS0_9SortOrderE0EfiyiiNS1_21identity_decomposer_tEEEvPT5_SB_PT3_PKSC_PT1_PKSG_PT2_PKSK_T4_iiT6__param_9];
	ld.shared.u32 	%r1811, [%r118+1536];
	setp.eq.s32 	%p258, %r1811, 2147483647;
	selp.b32 	%r1812, -2147483648, %r1811, %p258;
	shr.u32 	%r1813, %r1812, %r2269;
	and.b32  	%r1814, %r1813, %r238;
	shl.b32 	%r1815, %r1814, 3;
	add.s32 	%r1817, %r524, %r1815;
	ld.shared.u64 	%rd186, [%r1817+26112];
	setp.gt.s32 	%p259, %r1811, -1;
	selp.b32 	%r1818, -1, -2147483648, %p259;
	xor.b32  	%r1819, %r1818, %r1811;
	add.s64 	%rd187, %rd186, %rd9;
	shl.b64 	%rd188, %rd187, 2;
	add.s64 	%rd189, %rd22, %rd188;
	st.global.u32 	[%rd189+1536], %r1819;
$L__BB24_229:
	bar.warp.sync 	-1;
	add.s32 	%r1820, %r1, 768;
	setp.ge.s32 	%p260, %r1820, %r368;
	@%p260 bra 	$L__BB24_231;
	ld.param.u32 	%r2270, [_ZN3cub18CUB_300001_SM_10006detail10radix_sort29DeviceRadixSortOnesweepKernelINS1_5radix10policy_hubIfiyE10Policy1000ELNS0_9SortOrderE0EfiyiiNS1_21identity_decomposer_tEEEvPT5_SB_PT3_PKSC_PT1_PKSG_PT2_PKSK_T4_iiT6__param_9];
	ld.shared.u32 	%r1821, [%r118+3072];
	setp.eq.s32 	%p261, %r1821, 2147483647;
	selp.b32 	%r1822, -2147483648, %r1821, %p261;
	shr.u32 	%r1823, %r1822, %r2270;
	and.b32  	%r1824, %r1823, %r238;
	shl.b32 	%r1825, %r1824, 3;
	add.s32 	%r1827, %r524, %r1825;
	ld.shared.u64 	%rd190, [%r1827+26112];
	setp.gt.s32 	%p262, %r1821, -1;
	selp.b32 	%r1828, -1, -2147483648, %p262;
	xor.b32  	%r1829, %r1828, %r1821;
	add.s64 	%rd191, %rd190, %rd9;
	shl.b64 	%rd192, %rd191, 2;
	add.s64 	%rd193, %rd22, %rd192;
	st.global.u32 	[%rd193+3072], %r1829;
$L__BB24_231:
	bar.warp.sync 	-1;
	add.s32 	%r1830, %r1, 1152;
	setp.ge.s32 	%p263, %r1830, %r368;
	@%p263 bra 	$L__BB24_233;
	ld.param.u32 	%r2271, [_ZN3cub18CUB_300001_SM_10006detail10radix_sort29DeviceRadixSortOnesweepKernelINS1_5radix10policy_hubIfiyE10Policy1000ELNS0_9SortOrderE0EfiyiiNS1_21identity_decomposer_tEEEvPT5_SB_PT3_PKSC_PT1_PKSG_PT2_PKSK_T4_iiT6__param_9];
	ld.shared.u32 	%r1831, [%r118+4608];
	setp.eq.s32 	%p264, %r1831, 2147483647;
	selp.b32 	%r1832, -2147483648, %r1831, %p264;
	shr.u32 	%r1833, %r1832, %r2271;
	and.b32  	%r1834, %r1833, %r238;
	shl.b32 	%r1835, %r1834, 3;
	add.s32 	%r1837, %r524, %r1835;
	ld.shared.u64 	%rd194, [%r1837+26112];
	setp.gt.s32 	%p265, %r1831, -1;
	selp.b32 	%r1838, -1, -2147483648, %p265;
	xor.b32  	%r1839, %r1838, %r1831;
	add.s64 	%rd195, %rd194, %rd9;
	shl.b64 	%rd196, %rd195, 2;
	add.s64 	%rd197, %rd22, %rd196;
	st.global.u32 	[%rd197+4608], %r1839;
$L__BB24_233:
	bar.warp.sync 	-1;
	add.s32 	%r1840, %r1, 1536;
	setp.ge.s32 	%p266, %r1840, %r368;
	@%p266 bra 	$L__BB24_235;
	ld.param.u32 	%r2272, [_ZN3cub18CUB_300001_SM_10006detail10radix_sort29DeviceRadixSortOnesweepKernelINS1_5radix10policy_hubIfiyE10Policy1000ELNS0_9SortOrderE0EfiyiiNS1_21identity_decomposer_tEEEvPT5_SB_PT3_PKSC_PT1_PKSG_PT2_PKSK_T4_iiT6__param_9];
	ld.shared.u32 	%r1841, [%r118+6144];
	setp.eq.s32 	%p267, %r1841, 2147483647;
	selp.b32 	%r1842, -2147483648, %r1841, %p267;
	shr.u32 	%r1843, %r1842, %r2272;
	and.b32  	%r1844, %r1843, %r238;
	shl.b32 	%r1845, %r1844, 3;
	add.s32 	%r1847, %r524, %r1845;
	ld.shared.u64 	%rd198, [%r1847+26112];
	setp.gt.s32 	%p268, %r1841, -1;
	selp.b32 	%r1848, -1, -2147483648, %p268;
	xor.b32  	%r1849, %r1848, %r1841;
	add.s64 	%rd199, %rd198, %rd9;
	shl.b64 	%rd200, %rd199, 2;
	add.s64 	%rd201, %rd22, %rd200;
	st.global.u32 	[%rd201+6144], %r1849;
$L__BB24_235:
	bar.warp.sync 	-1;
	add.s32 	%r1850, %r1, 1920;
	setp.ge.s32 	%p269, %r1850, %r368;
	@%p269 bra 	$L__BB24_237;
	ld.param.u32 	%r2273, [_ZN3cub18CUB_300001_SM_10006detail10radix_sort29DeviceRadixSortOnesweepKernelINS1_5radix10policy_hubIfiyE10Policy1000ELNS0_9SortOrderE0EfiyiiNS1_21identity_decomposer_tEEEvPT5_SB_PT3_PKSC_PT1_PKSG_PT2_PKSK_T4_iiT6__param_9];
	ld.shared.u32 	%r1851, [%r118+7680];
	setp.eq.s32 	%p270, %r1851, 2147483647;
	selp.b32 	%r1852, -2147483648, %r1851, %p270;
	shr.u32 	%r1853, %r1852, %r2273;
	and.b32  	%r1854, %r1853, %r238;
	shl.b32 	%r1855, %r1854, 3;
	add.s32 	%r1857, %r524, %r1855;
	ld.shared.u64 	%rd202, [%r1857+26112];
	setp.gt.s32 	%p271, %r1851, -1;
	selp.b32 	%r1858, -1, -2147483648, %p271;
	xor.b32  	%r1859, %r1858, %r1851;
	add.s64 	%rd203, %rd202, %rd9;
	shl.b64 	%rd204, %rd203, 2;
	add.s64 	%rd205, %rd22, %rd204;
	st.global.u32 	[%rd205+7680], %r1859;
$L__BB24_237:
	bar.warp.sync 	-1;
	add.s32 	%r1860, %r1, 2304;
	setp.ge.s32 	%p272, %r1860, %r368;
	@%p272 bra 	$L__BB24_239;
	ld.param.u32 	%r2274, [_ZN3cub18CUB_300001_SM_10006detail10radix_sort29DeviceRadixSortOnesweepKernelINS1_5radix10policy_hubIfiyE10Policy1000ELNS0_9SortOrderE0EfiyiiNS1_21identity_decomposer_tEEEvPT5_SB_PT3_PKSC_PT1_PKSG_PT2_PKSK_T4_iiT6__param_9];
	ld.shared.u32 	%r1861, [%r118+9216];
	setp.eq.s32 	%p273, %r1861, 2147483647;
	selp.b32 	%r1862, -2147483648, %r1861, %p273;
	shr.u32 	%r1863, %r1862, %r2274;
	and.b32  	%r1864, %r1863, %r238;
	shl.b32 	%r1865, %r1864, 3;
	add.s32 	%r1867, %r524, %r1865;
	ld.shared.u64 	%rd206, [%r1867+26112];
	setp.gt.s32 	%p274, %r1861, -1;
	selp.b32 	%r1868, -1, -2147483648, %p274;
	xor.b32  	%r1869, %r1868, %r1861;
	add.s64 	%rd207, %rd206, %rd9;
	shl.b64 	%rd208, %rd207, 2;
	add.s64 	%rd209, %rd22, %rd208;
	st.global.u32 	[%rd209+9216], %r1869;
$L__BB24_239:
	bar.warp.sync 	-1;
	add.s32 	%r1870, %r1, 2688;
	setp.ge.s32 	%p275, %r1870, %r368;
	@%p275 bra 	$L__BB24_241;
	ld.param.u32 	%r2275, [_ZN3cub18CUB_300001_SM_10006detail10radix_sort29DeviceRadixSortOnesweepKernelINS1_5radix10policy_hubIfiyE10Policy1000ELNS0_9SortOrderE0EfiyiiNS1_21identity_decomposer_tEEEvPT5_SB_PT3_PKSC_PT1_PKSG_PT2_PKSK_T4_iiT6__param_9];
	ld.shared.u32 	%r1871, [%r118+10752];
	setp.eq.s32 	%p276, %r1871, 2147483647;
	selp.b32 	%r1872, -2147483648, %r1871, %p276;
	shr.u32 	%r1873, %r1872, %r2275;
	and.b32  	%r1874, %r1873, %r238;
	shl.b32 	%r1875, %r1874, 3;
	add.s32 	%r1877, %r524, %r1875;
	ld.shared.u64 	%rd210, [%r1877+26112];
	setp.gt.s32 	%p277, %r1871, -1;
	selp.b32 	%r1878, -1, -2147483648, %p277;
	xor.b32  	%r1879, %r1878, %r1871;
	add.s64 	%rd211, %rd210, %rd9;
	shl.b64 	%rd212, %rd211, 2;
	add.s64 	%rd213, %rd22, %rd212;
	st.global.u32 	[%rd213+10752], %r1879;
$L__BB24_241:
	bar.warp.sync 	-1;
	or.b32  	%r1880, %r1, 3072;
	setp.ge.s32 	%p278, %r1880, %r368;
	@%p278 bra 	$L__BB24_243;
	ld.param.u32 	%r2276, [_ZN3cub18CUB_300001_SM_10006detail10radix_sort29DeviceRadixSortOnesweepKernelINS1_5radix10policy_hubIfiyE10Policy1000ELNS0_9SortOrderE0EfiyiiNS1_21identity_decomposer_tEEEvPT5_SB_PT3_PKSC_PT1_PKSG_PT2_PKSK_T4_iiT6__param_9];
	ld.shared.u32 	%r1881, [%r118+12288];
	setp.eq.s32 	%p279, %r1881, 2147483647;
	selp.b32 	%r1882, -2147483648, %r1881, %p279;
	shr.u32 	%r1883, %r1882, %r2276;
	and.b32  	%r1884, %r1883, %r238;
	shl.b32 	%r1885, %r1884, 3;
	add.s32 	%r1887, %r524, %r1885;
	ld.shared.u64 	%rd214, [%r1887+26112];
	setp.gt.s32 	%p280, %r1881, -1;
	selp.b32 	%r1888, -1, -2147483648, %p280;
	xor.b32  	%r1889, %r1888, %r1881;
	add.s64 	%rd215, %rd214, %rd9;
	shl.b64 	%rd216, %rd215, 2;
	add.s64 	%rd217, %rd22, %rd216;
	st.global.u32 	[%rd217+12288], %r1889;
$L__BB24_243:
	bar.warp.sync 	-1;
	add.s32 	%r1890, %r1, 3456;
	setp.ge.s32 	%p281, %r1890, %r368;
	@%p281 bra 	$L__BB24_245;
	ld.param.u32 	%r2277, [_ZN3cub18CUB_300001_SM_10006detail10radix_sort29DeviceRadixSortOnesweepKernelINS1_5radix10policy_hubIfiyE10Policy1000ELNS0_9SortOrderE0EfiyiiNS1_21identity_decomposer_tEEEvPT5_SB_PT3_PKSC_PT1_PKSG_PT2_PKSK_T4_iiT6__param_9];
	ld.shared.u32 	%r1891, [%r118+13824];
	setp.eq.s32 	%p282, %r1891, 2147483647;
	selp.b32 	%r1892, -2147483648, %r1891, %p282;
	shr.u32 	%r1893, %r1892, %r2277;
	and.b32  	%r1894, %r1893, %r238;
	shl.b32 	%r1895, %r1894, 3;
	add.s32 	%r1897, %r524, %r1895;
	ld.shared.u64 	%rd218, [%r1897+26112];
	setp.gt.s32 	%p283, %r1891, -1;
	selp.b32 	%r1898, -1, -2147483648, %p283;
	xor.b32  	%r1899, %r1898, %r1891;
	add.s64 	%rd219, %rd218, %rd9;
	shl.b64 	%rd220, %rd219, 2;
	add.s64 	%rd221, %rd22, %rd220;
	st.global.u32 	[%rd221+13824], %r1899;
$L__BB24_245:
	bar.warp.sync 	-1;
	add.s32 	%r1900, %r1, 3840;
	setp.ge.s32 	%p284, %r1900, %r368;
	@%p284 bra 	$L__BB24_247;
	ld.param.u32 	%r2278, [_ZN3cub18CUB_300001_SM_10006detail10radix_sort29DeviceRadixSortOnesweepKernelINS1_5radix10policy_hubIfiyE10Policy1000ELNS0_9SortOrderE0EfiyiiNS1_21identity_decomposer_tEEEvPT5_SB_PT3_PKSC_PT1_PKSG_PT2_PKSK_T4_iiT6__param_9];
	ld.shared.u32 	%r1901, [%r118+15360];
	setp.eq.s32 	%p285, %r1901, 2147483647;
	selp.b32 	%r1902, -2147483648, %r1901, %p285;
	shr.u32 	%r1903, %r1902, %r2278;
	and.b32  	%r1904, %r1903, %r238;
	shl.b32 	%r1905, %r1904, 3;
	add.s32 	%r1907, %r524, %r1905;
	ld.shared.u64 	%rd222, [%r1907+26112];
	setp.gt.s32 	%p286, %r1901, -1;
	selp.b32 	%r1908, -1, -2147483648, %p286;
	xor.b32  	%r1909, %r1908, %r1901;
	add.s64 	%rd223, %rd222, %rd9;
	shl.b64 	%rd224, %rd223, 2;
	add.s64 	%rd225, %rd22, %rd224;
	st.global.u32 	[%rd225+15360], %r1909;
$L__BB24_247:
	bar.warp.sync 	-1;
	add.s32 	%r1910, %r1, 4224;
	setp.ge.s32 	%p287, %r1910, %r368;
	@%p287 bra 	$L__BB24_249;
	ld.param.u32 	%r2279, [_ZN3cub18CUB_300001_SM_10006detail10radix_sort29DeviceRadixSortOnesweepKernelINS1_5radix10policy_hubIfiyE10Policy1000ELNS0_9SortOrderE0EfiyiiNS1_21identity_decomposer_tEEEvPT5_SB_PT3_PKSC_PT1_PKSG_PT2_PKSK_T4_iiT6__param_9];
	ld.shared.u32 	%r1911, [%r118+16896];
	setp.eq.s32 	%p288, %r1911, 2147483647;
	selp.b32 	%r1912, -2147483648, %r1911, %p288;
	shr.u32 	%r1913, %r1912, %r2279;
	and.b32  	%r1914, %r1913, %r238;
	shl.b32 	%r1915, %r1914, 3;
	add.s32 	%r1917, %r524, %r1915;
	ld.shared.u64 	%rd226, [%r1917+26112];
	setp.gt.s32 	%p289, %r1911, -1;
	selp.b32 	%r1918, -1, -2147483648, %p289;
	xor.b32  	%r1919, %r1918, %r1911;
	add.s64 	%rd227, %rd226, %rd9;
	shl.b64 	%rd228, %rd227, 2;
	add.s64 	%rd229, %rd22, %rd228;
	st.global.u32 	[%rd229+16896], %r1919;
$L__BB24_249:
	bar.warp.sync 	-1;
	add.s32 	%r1920, %r1, 4608;
	setp.ge.s32 	%p290, %r1920, %r368;
	@%p290 bra 	$L__BB24_251;
	ld.param.u32 	%r2280, [_ZN3cub18CUB_300001_SM_10006detail10radix_sort29DeviceRadixSortOnesweepKernelINS1_5radix10policy_hubIfiyE10Policy1000ELNS0_9SortOrderE0EfiyiiNS1_21identity_decomposer_tEEEvPT5_SB_PT3_PKSC_PT1_PKSG_PT2_PKSK_T4_iiT6__param_9];
	ld.shared.u32 	%r1921, [%r118+18432];
	setp.eq.s32 	%p291, %r1921, 2147483647;
	selp.b32 	%r1922, -2147483648, %r1921, %p291;
	shr.u32 	%r1923, %r1922, %r2280;
	and.b32  	%r1924, %r1923, %r238;
	shl.b32 	%r1925, %r1924, 3;
	add.s32 	%r1927, %r524, %r1925;
	ld.shared.u64 	%rd230, [%r1927+26112];
	setp.gt.s32 	%p292, %r1921, -1;
	selp.b32 	%r1928, -1, -2147483648, %p292;
	xor.b32  	%r1929, %r1928, %r1921;
	add.s64 	%rd231, %rd230, %rd9;
	shl.b64 	%rd232, %rd231, 2;
	add.s64 	%rd233, %rd22, %rd232;
	st.global.u32 	[%rd233+18432], %r1929;
$L__BB24_251:
	bar.warp.sync 	-1;
	add.s32 	%r1930, %r1, 4992;
	setp.ge.s32 	%p293, %r1930, %r368;
	@%p293 bra 	$L__BB24_253;
	ld.param.u32 	%r2281, [_ZN3cub18CUB_300001_SM_10006detail10radix_sort29DeviceRadixSortOnesweepKernelINS1_5radix10policy_hubIfiyE10Policy1000ELNS0_9SortOrderE0EfiyiiNS1_21identity_decomposer_tEEEvPT5_SB_PT3_PKSC_PT1_PKSG_PT2_PKSK_T4_iiT6__param_9];
	ld.shared.u32 	%r1931, [%r118+19968];
	setp.eq.s32 	%p294, %r1931, 2147483647;
	selp.b32 	%r1932, -2147483648, %r1931, %p294;
	shr.u32 	%r1933, %r1932, %r2281;
	and.b32  	%r1934, %r1933, %r238;
	shl.b32 	%r1935, %r1934, 3;
	add.s32 	%r1937, %r524, %r1935;
	ld.shared.u64 	%rd234, [%r1937+26112];
	setp.gt.s32 	%p295, %r1931, -1;
	selp.b32 	%r1938, -1, -2147483648, %p295;
	xor.b32  	%r1939, %r1938, %r1931;
	add.s64 	%rd235, %rd234, %rd9;
	shl.b64 	%rd236, %rd235, 2;
	add.s64 	%rd237, %rd22, %rd236;
	st.global.u32 	[%rd237+19968], %r1939;
$L__BB24_253:
	bar.warp.sync 	-1;
	add.s32 	%r1940, %r1, 5376;
	setp.ge.s32 	%p296, %r1940, %r368;
	@%p296 bra 	$L__BB24_255;
	ld.param.u32 	%r2282, [_ZN3cub18CUB_300001_SM_10006detail10radix_sort29DeviceRadixSortOnesweepKernelINS1_5radix10policy_hubIfiyE10Policy1000ELNS0_9SortOrderE0EfiyiiNS1_21identity_decomposer_tEEEvPT5_SB_PT3_PKSC_PT1_PKSG_PT2_PKSK_T4_iiT6__param_9];
	ld.shared.u32 	%r1941, [%r118+21504];
	setp.eq.s32 	%p297, %r1941, 2147483647;
	selp.b32 	%r1942, -2147483648, %r1941, %p297;
	shr.u32 	%r1943, %r1942, %r2282;
	and.b32  	%r1944, %r1943, %r238;
	shl.b32 	%r1945, %r1944, 3;
	add.s32 	%r1947, %r524, %r1945;
	ld.shared.u64 	%rd238, [%r1947+26112];
	setp.gt.s32 	%p298, %r1941, -1;
	selp.b32 	%r1948, -1, -2147483648, %p298;
	xor.b32  	%r1949, %r1948, %r1941;
	add.s64 	%rd239, %rd238, %rd9;
	shl.b64 	%rd240, %rd239, 2;
	add.s64 	%rd241, %rd22, %rd240;
	st.global.u32 	[%rd241+21504], %r1949;
$L__BB24_255:
	bar.warp.sync 	-1;
	add.s32 	%r1950, %r1, 5760;
	setp.ge.s32 	%p299, %r1950, %r368;
	@%p299 bra 	$L__BB24_257;
	ld.param.u32 	%r2283, [_ZN3cub18CUB_300001_SM_10006detail10radix_sort29DeviceRadixSortOnesweepKernelINS1_5radix10policy_hubIfiyE10Policy1000ELNS0_9SortOrderE0EfiyiiNS1_21identity_decomposer_tEEEvPT5_SB_PT3_PKSC_PT1_PKSG_PT2_PKSK_T4_iiT6__param_9];
	ld.shared.u32 	%r1951, [%r118+23040];
	setp.eq.s32 	%p300, %r1951, 2147483647;
	selp.b32 	%r1952, -2147483648, %r1951, %p300;
	shr.u32 	%r1953, %r1952, %r2283;
	and.b32  	%r1954, %r1953, %r238;
	shl.b32 	%r1955, %r1954, 3;
	add.s32 	%r1957, %r524, %r1955;
	ld.shared.u64 	%rd242, [%r1957+26112];
	setp.gt.s32 	%p301, %r1951, -1;
	selp.b32 	%r1958, -1, -2147483648, %p301;
	xor.b32  	%r1959, %r1958, %r1951;
	add.s64 	%rd243, %rd242, %rd9;
	shl.b64 	%rd244, %rd243, 2;
	add.s64 	%rd245, %rd22, %rd244;
	st.global.u32 	[%rd245+23040], %r1959;
$L__BB24_257:
	bar.warp.sync 	-1;
	or.b32  	%r1960, %r1, 6144;
	setp.ge.s32 	%p302, %r1960, %r368;
	@%p302 bra 	$L__BB24_259;
	ld.param.u32 	%r2284, [_ZN3cub18CUB_300001_SM_10006detail10radix_sort29DeviceRadixSortOnesweepKernelINS1_5radix10policy_hubIfiyE10Policy1000ELNS0_9SortOrderE0EfiyiiNS1_21identity_decomposer_tEEEvPT5_SB_PT3_PKSC_PT1_PKSG_PT2_PKSK_T4_iiT6__param_9];
	ld.shared.u32 	%r1961, [%r118+24576];
	setp.eq.s32 	%p303, %r1961, 2147483647;
	selp.b32 	%r1962, -2147483648, %r1961, %p303;
	shr.u32 	%r1963, %r1962, %r2284;
	and.b32  	%r1964, %r1963, %r238;
	shl.b32 	%r1965, %r1964, 3;
	add.s32 	%r1967, %r524, %r1965;
	ld.shared.u64 	%rd246, [%r1967+26112];
	setp.gt.s32 	%p304, %r1961, -1;
	selp.b32 	%r1968, -1, -2147483648, %p304;
	xor.b32  	%r1969, %r1968, %r1961;
	add.s64 	%rd247, %rd246, %rd9;
	shl.b64 	%rd248, %rd247, 2;
	add.s64 	%rd249, %rd22, %rd248;
	st.global.u32 	[%rd249+24576], %r1969;
$L__BB24_259:
	bar.warp.sync 	-1;
$L__BB24_260:
	ld.param.u32 	%r2285, [_ZN3cub18CUB_300001_SM_10006detail10radix_sort29DeviceRadixSortOnesweepKernelINS1_5radix10policy_hubIfiyE10Policy1000ELNS0_9SortOrderE0EfiyiiNS1_21identity_decomposer_tEEEvPT5_SB_PT3_PKSC_PT1_PKSG_PT2_PKSK_T4_iiT6__param_9];
	ld.param.u32 	%r2245, [_ZN3cub18CUB_300001_SM_10006detail10radix_sort29DeviceRadixSortOnesweepKernelINS1_5radix10policy_hubIfiyE10Policy1000ELNS0_9SortOrderE0EfiyiiNS1_21identity_decomposer_tEEEvPT5_SB_PT3_PKSC_PT1_PKSG_PT2_PKSK_T4_iiT6__param_8];
	setp.gt.s32 	%p305, %r366, %r2245;
	ld.shared.u32 	%r1970, [%r118];
	setp.eq.s32 	%p306, %r1970, 2147483647;
	selp.b32 	%r1971, -2147483648, %r1970, %p306;
	shr.u32 	%r1972, %r1971, %r2285;
	and.b32  	%r369, %r1972, %r238;
	ld.shared.u32 	%r1973, [%r118+1536];
	setp.eq.s32 	%p307, %r1973, 2147483647;
	selp.b32 	%r1974, -2147483648, %r1973, %p307;
	shr.u32 	%r1975, %r1974, %r2285;
	and.b32  	%r370, %r1975, %r238;
	ld.shared.u32 	%r1976, [%r118+3072];
	setp.eq.s32 	%p308, %r1976, 2147483647;
	selp.b32 	%r1977, -2147483648, %r1976, %p308;
	shr.u32 	%r1978, %r1977, %r2285;
	and.b32  	%r371, %r1978, %r238;
	ld.shared.u32 	%r1979, [%r118+4608];
	setp.eq.s32 	%p309, %r1979, 2147483647;
	selp.b32 	%r1980, -2147483648, %r1979, %p309;
	shr.u32 	%r1981, %r1980, %r2285;
	and.b32  	%r372, %r1981, %r238;
	ld.shared.u32 	%r1982, [%r118+6144];
	setp.eq.s32 	%p310, %r1982, 2147483647;
	selp.b32 	%r1983, -2147483648, %r1982, %p310;
	shr.u32 	%r1984, %r1983, %r2285;
	and.b32  	%r373, %r1984, %r238;
	ld.shared.u32 	%r1985, [%r118+7680];
	setp.eq.s32 	%p311, %r1985, 2147483647;
	selp.b32 	%r1986, -2147483648, %r1985, %p311;
	shr.u32 	%r1987, %r1986, %r2285;
	and.b32  	%r374, %r1987, %r238;
	ld.shared.u32 	%r1988, [%r118+9216];
	setp.eq.s32 	%p312, %r1988, 2147483647;
	selp.b32 	%r1989, -2147483648, %r1988, %p312;
	shr.u32 	%r1990, %r1989, %r2285;
	and.b32  	%r375, %r1990, %r238;
	ld.shared.u32 	%r1991, [%r118+10752];
	setp.eq.s32 	%p313, %r1991, 2147483647;
	selp.b32 	%r1992, -2147483648, %r1991, %p313;
	shr.u32 	%r1993, %r1992, %r2285;
	and.b32  	%r376, %r1993, %r238;
	ld.shared.u32 	%r1994, [%r118+12288];
	setp.eq.s32 	%p314, %r1994, 2147483647;
	selp.b32 	%r1995, -2147483648, %r1994, %p314;
	shr.u32 	%r1996, %r1995, %r2285;
	and.b32  	%r377, %r1996, %r238;
	ld.shared.u32 	%r1997, [%r118+13824];
	setp.eq.s32 	%p315, %r1997, 2147483647;
	selp.b32 	%r1998, -2147483648, %r1997, %p315;
	shr.u32 	%r1999, %r1998, %r2285;
	and.b32  	%r378, %r1999, %r238;
	ld.shared.u32 	%r2000, [%r118+15360];
	setp.eq.s32 	%p316, %r2000, 2147483647;
	selp.b32 	%r2001, -2147483648, %r2000, %p316;
	shr.u32 	%r2002, %r2001, %r2285;
	and.b32  	%r379, %r2002, %r238;
	ld.shared.u32 	%r2003, [%r118+16896];
	setp.eq.s32 	%p317, %r2003, 2147483647;
	selp.b32 	%r2004, -2147483648, %r2003, %p317;
	shr.u32 	%r2005, %r2004, %r2285;
	and.b32  	%r380, %r2005, %r238;
	ld.shared.u32 	%r2006, [%r118+18432];
	setp.eq.s32 	%p318, %r2006, 2147483647;
	selp.b32 	%r2007, -2147483648, %r2006, %p318;
	shr.u32 	%r2008, %r2007, %r2285;
	and.b32  	%r381, %r2008, %r238;
	ld.shared.u32 	%r2009, [%r118+19968];
	setp.eq.s32 	%p319, %r2009, 2147483647;
	selp.b32 	%r2010, -2147483648, %r2009, %p319;
	shr.u32 	%r2011, %r2010, %r2285;
	and.b32  	%r382, %r2011, %r238;
	ld.shared.u32 	%r2012, [%r118+21504];
	setp.eq.s32 	%p320, %r2012, 2147483647;
	selp.b32 	%r2013, -2147483648, %r2012, %p320;
	shr.u32 	%r2014, %r2013, %r2285;
	and.b32  	%r383, %r2014, %r238;
	ld.shared.u32 	%r2015, [%r118+23040];
	setp.eq.s32 	%p321, %r2015, 2147483647;
	selp.b32 	%r2016, -2147483648, %r2015, %p321;
	shr.u32 	%r2017, %r2016, %r2285;
	and.b32  	%r384, %r2017, %r238;
	ld.shared.u32 	%r2018, [%r118+24576];
	setp.eq.s32 	%p322, %r2018, 2147483647;
	selp.b32 	%r2019, -2147483648, %r2018, %p322;
	shr.u32 	%r2020, %r2019, %r2285;
	and.b32  	%r385, %r2020, %r238;
	@%p305 bra 	$L__BB24_262;
	ld.param.u64 	%rd443, [_ZN3cub18CUB_300001_SM_10006detail10radix_sort29DeviceRadixSortOnesweepKernelINS1_5radix10policy_hubIfiyE10Policy1000ELNS0_9SortOrderE0EfiyiiNS1_21identity_decomposer_tEEEvPT5_SB_PT3_PKSC_PT1_PKSG_PT2_PKSK_T4_iiT6__param_7];
	cvta.to.global.u64 	%rd250, %rd443;
	and.b32  	%r2024, %r1, 31;
	or.b32  	%r2025, %r681, %r2024;
	cvt.u64.u32 	%rd251, %r2025;
	mul.lo.s32 	%r2026, %r4, 6528;
	cvt.s64.s32 	%rd252, %r2026;
	add.s64 	%rd253, %rd251, %rd252;
	shl.b64 	%rd254, %rd253, 2;
	add.s64 	%rd255, %rd250, %rd254;
	ld.global.u32 	%r2421, [%rd255];
	ld.global.u32 	%r2422, [%rd255+128];
	ld.global.u32 	%r2423, [%rd255+256];
	ld.global.u32 	%r2424, [%rd255+384];
	ld.global.u32 	%r2425, [%rd255+512];
	ld.global.u32 	%r2426, [%rd255+640];
	ld.global.u32 	%r2427, [%rd255+768];
	ld.global.u32 	%r2428, [%rd255+896];
	ld.global.u32 	%r2429, [%rd255+1024];
	ld.global.u32 	%r2430, [%rd255+1152];
	ld.global.u32 	%r2431, [%rd255+1280];
	ld.global.u32 	%r2432, [%rd255+1408];
	ld.global.u32 	%r2433, [%rd255+1536];
	ld.global.u32 	%r2434, [%rd255+1664];
	ld.global.u32 	%r2435, [%rd255+1792];
	ld.global.u32 	%r2436, [%rd255+1920];
	ld.global.u32 	%r2437, [%rd255+2048];
	bra.uni 	$L__BB24_296;
$L__BB24_262:
	ld.param.u32 	%r2246, [_ZN3cub18CUB_300001_SM_10006detail10radix_sort29DeviceRadixSortOnesweepKernelINS1_5radix10policy_hubIfiyE10Policy1000ELNS0_9SortOrderE0EfiyiiNS1_21identity_decomposer_tEEEvPT5_SB_PT3_PKSC_PT1_PKSG_PT2_PKSK_T4_iiT6__param_8];
	ld.param.u64 	%rd444, [_ZN3cub18CUB_300001_SM_10006detail10radix_sort29DeviceRadixSortOnesweepKernelINS1_5radix10policy_hubIfiyE10Policy1000ELNS0_9SortOrderE0EfiyiiNS1_21identity_decomposer_tEEEvPT5_SB_PT3_PKSC_PT1_PKSG_PT2_PKSK_T4_iiT6__param_7];
	cvta.to.global.u64 	%rd256, %rd444;
	cvt.s64.s32 	%rd257, %r462;
	add.s64 	%rd258, %rd7, %rd257;
	shl.b64 	%rd259, %rd258, 2;
	add.s64 	%rd23, %rd256, %rd259;
	cvt.u32.u64 	%r2029, %rd7;
	sub.s32 	%r403, %r2246, %r462;
	setp.ge.s32 	%p323, %r2029, %r403;
	@%p323 bra 	$L__BB24_264;
	ld.global.u32 	%r2421, [%rd23];
$L__BB24_264:
	add.s32 	%r2032, %r2029, 32;
	setp.ge.s32 	%p324, %r2032, %r403;
	@%p324 bra 	$L__BB24_266;
	ld.global.u32 	%r2422, [%rd23+128];
$L__BB24_266:
	add.s32 	%r2035, %r2029, 64;
	setp.ge.s32 	%p325, %r2035, %r403;
	@%p325 bra 	$L__BB24_268;
	ld.global.u32 	%r2423, [%rd23+256];
$L__BB24_268:
	add.s32 	%r2038, %r2029, 96;
	setp.ge.s32 	%p326, %r2038, %r403;
	@%p326 bra 	$L__BB24_270;
	ld.global.u32 	%r2424, [%rd23+384];
$L__BB24_270:
	add.s32 	%r2041, %r2029, 128;
	setp.ge.s32 	%p327, %r2041, %r403;
	@%p327 bra 	$L__BB24_272;
	ld.global.u32 	%r2425, [%rd23+512];
$L__BB24_272:
	add.s32 	%r2044, %r2029, 160;
	setp.ge.s32 	%p328, %r2044, %r403;
	@%p328 bra 	$L__BB24_274;
	ld.global.u32 	%r2426, [%rd23+640];
$L__BB24_274:
	add.s32 	%r2047, %r2029, 192;
	setp.ge.s32 	%p329, %r2047, %r403;
	@%p329 bra 	$L__BB24_276;
	ld.global.u32 	%r2427, [%rd23+768];
$L__BB24_276:
	add.s32 	%r2050, %r2029, 224;
	setp.ge.s32 	%p330, %r2050, %r403;
	@%p330 bra 	$L__BB24_278;
	ld.param.u64 	%rd445, [_ZN3cub18CUB_300001_SM_10006detail10radix_sort29DeviceRadixSortOnesweepKernelINS1_5radix10policy_hubIfiyE10Policy1000ELNS0_9SortOrderE0EfiyiiNS1_21identity_decomposer_tEEEvPT5_SB_PT3_PKSC_PT1_PKSG_PT2_PKSK_T4_iiT6__param_7];
	cvta.to.global.u64 	%rd260, %rd445;
	add.s64 	%rd264, %rd260, %rd259;
	ld.global.u32 	%r2428, [%rd264+896];
$L__BB24_278:
	add.s32 	%r2054, %r2029, 256;
	setp.ge.s32 	%p331, %r2054, %r403;
	@%p331 bra 	$L__BB24_280;
	ld.param.u64 	%rd446, [_ZN3cub18CUB_300001_SM_10006detail10radix_sort29DeviceRadixSortOnesweepKernelINS1_5radix10policy_hubIfiyE10Policy1000ELNS0_9SortOrderE0EfiyiiNS1_21identity_decomposer_tEEEvPT5_SB_PT3_PKSC_PT1_PKSG_PT2_PKSK_T4_iiT6__param_7];
	cvta.to.global.u64 	%rd265, %rd446;
	cvt.s64.s32 	%rd266, %r462;
	add.s64 	%rd267, %rd7, %rd266;
	shl.b64 	%rd268, %rd267, 2;
	add.s64 	%rd269, %rd265, %rd268;
	ld.global.u32 	%r2429, [%rd269+1024];
$L__BB24_280:
	add.s32 	%r2058, %r2029, 288;
	setp.ge.s32 	%p332, %r2058, %r403;
	@%p332 bra 	$L__BB24_282;
	ld.param.u64 	%rd447, [_ZN3cub18CUB_300001_SM_10006detail10radix_sort29DeviceRadixSortOnesweepKernelINS1_5radix10policy_hubIfiyE10Policy1000ELNS0_9SortOrderE0EfiyiiNS1_21identity_decomposer_tEEEvPT5_SB_PT3_PKSC_PT1_PKSG_PT2_PKSK_T4_iiT6__param_7];
	cvta.to.global.u64 	%rd270, %rd447;
	cvt.s64.s32 	%rd271, %r462;
	add.s64 	%rd272, %rd7, %rd271;
	shl.b64 	%rd273, %rd272, 2;
	add.s64 	%rd274, %rd270, %rd273;
	ld.global.u32 	%r2430, [%rd274+1152];
$L__BB24_282:
	add.s32 	%r2062, %r2029, 320;
	setp.ge.s32 	%p333, %r2062, %r403;
	@%p333 bra 	$L__BB24_284;
	ld.param.u64 	%rd448, [_ZN3cub18CUB_300001_SM_10006detail10radix_sort29DeviceRadixSortOnesweepKernelINS1_5radix10policy_hubIfiyE10Policy1000ELNS0_9SortOrderE0EfiyiiNS1_21identity_decomposer_tEEEvPT5_SB_PT3_PKSC_PT1_PKSG_PT2_PKSK_T4_iiT6__param_7];
	cvta.to.global.u64 	%rd275, %rd448;
	cvt.s64.s32 	%rd276, %r462;
	add.s64 	%rd277, %rd7, %rd276;
	shl.b64 	%rd278, %rd277, 2;
	add.s64 	%rd279, %rd275, %rd278;
	ld.global.u32 	%r2431, [%rd279+1280];
$L__BB24_284:
	add.s32 	%r2066, %r2029, 352;
	setp.ge.s32 	%p334, %r2066, %r403;
	@%p334 bra 	$L__BB24_286;
	ld.param.u64 	%rd449, [_ZN3cub18CUB_300001_SM_10006detail10radix_sort29DeviceRadixSortOnesweepKernelINS1_5radix10policy_hubIfiyE10Policy1000ELNS0_9SortOrderE0EfiyiiNS1_21identity_decomposer_tEEEvPT5_SB_PT3_PKSC_PT1_PKSG_PT2_PKSK_T4_iiT6__param_7];
	cvta.to.global.u64 	%rd280, %rd449;
	mul.lo.s32 	%r2067, %r4, 6528;
	cvt.s64.s32 	%rd281, %r2067;
	add.s64 	%rd282, %rd7, %rd281;
	shl.b64 	%rd283, %rd282, 2;
	add.s64 	%rd284, %rd280, %rd283;
	ld.global.u32 	%r2432, [%rd284+1408];
$L__BB24_286:
	add.s32 	%r2070, %r2029, 384;
	setp.ge.s32 	%p335, %r2070, %r403;
	@%p335 bra 	$L__BB24_288;
	ld.param.u64 	%rd450, [_ZN3cub18CUB_300001_SM_10006detail10radix_sort29DeviceRadixSortOnesweepKernelINS1_5radix10policy_hubIfiyE10Policy1000ELNS0_9SortOrderE0EfiyiiNS1_21identity_decomposer_tEEEvPT5_SB_PT3_PKSC_PT1_PKSG_PT2_PKSK_T4_iiT6__param_7];
	cvta.to.global.u64 	%rd285, %rd450;
	mul.lo.s32 	%r2071, %r4, 6528;
	cvt.s64.s32 	%rd286, %r2071;
	add.s64 	%rd287, %rd7, %rd286;
	shl.b64 	%rd288, %rd287, 2;
	add.s64 	%rd289, %rd285, %rd288;
	ld.global.u32 	%r2433, [%rd289+1536];
$L__BB24_288:
	cvt.u32.u64 	%r2073, %rd7;
	add.s32 	%r2074, %r2073, 416;
	setp.ge.s32 	%p336, %r2074, %r403;
	@%p336 bra 	$L__BB24_290;
	ld.param.u64 	%rd451, [_ZN3cub18CUB_300001_SM_10006detail10radix_sort29DeviceRadixSortOnesweepKernelINS1_5radix10policy_hubIfiyE10Policy1000ELNS0_9SortOrderE0EfiyiiNS1_21identity_decomposer_tEEEvPT5_SB_PT3_PKSC_PT1_PKSG_PT2_PKSK_T4_iiT6__param_7];
	cvta.to.global.u64 	%rd290, %rd451;
	mul.lo.s32 	%r2075, %r4, 6528;
	cvt.s64.s32 	%rd291, %r2075;
	add.s64 	%rd292, %rd7, %rd291;
	shl.b64 	%rd293, %rd292, 2;
	add.s64 	%rd294, %rd290, %rd293;
	ld.global.u32 	%r2434, [%rd294+1664];
$L__BB24_290:
	cvt.u32.u64 	%r2077, %rd7;
	add.s32 	%r2078, %r2077, 448;
	setp.ge.s32 	%p337, %r2078, %r403;
	@%p337 bra 	$L__BB24_292;
	ld.param.u64 	%rd452, [_ZN3cub18CUB_300001_SM_10006detail10radix_sort29DeviceRadixSortOnesweepKernelINS1_5radix10policy_hubIfiyE10Policy1000ELNS0_9SortOrderE0EfiyiiNS1_21identity_decomposer_tEEEvPT5_SB_PT3_PKSC_PT1_PKSG_PT2_PKSK_T4_iiT6__param_7];
	cvta.to.global.u64 	%rd295, %rd452;
	mul.lo.s32 	%r2079, %r4, 6528;
	cvt.s64.s32 	%rd296, %r2079;
	add.s64 	%rd297, %rd7, %rd296;
	shl.b64 	%rd298, %rd297, 2;
	add.s64 	%rd299, %rd295, %rd298;
	ld.global.u32 	%r2435, [%rd299+1792];
$L__BB24_292:
	cvt.u32.u64 	%r2081, %rd7;
	add.s32 	%r2082, %r2081, 480;
	setp.ge.s32 	%p338, %r2082, %r403;
	@%p338 bra 	$L__BB24_294;
	ld.param.u64 	%rd453, [_ZN3cub18CUB_300001_SM_10006detail10radix_sort29DeviceRadixSortOnesweepKernelINS1_5radix10policy_hubIfiyE10Policy1000ELNS0_9SortOrderE0EfiyiiNS1_21identity_decomposer_tEEEvPT5_SB_PT3_PKSC_PT1_PKSG_PT2_PKSK_T4_iiT6__param_7];
	cvta.to.global.u64 	%rd300, %rd453;
	mul.lo.s32 	%r2083, %r4, 6528;
	cvt.s64.s32 	%rd301, %r2083;
	add.s64 	%rd302, %rd7, %rd301;
	shl.b64 	%rd303, %rd302, 2;
	add.s64 	%rd304, %rd300, %rd303;
	ld.global.u32 	%r2436, [%rd304+1920];
$L__BB24_294:
	cvt.u32.u64 	%r2085, %rd7;
	add.s32 	%r2086, %r2085, 512;
	setp.ge.s32 	%p339, %r2086, %r403;
	@%p339 bra 	$L__BB24_296;
	ld.param.u64 	%rd454, [_ZN3cub18CUB_300001_SM_10006detail10radix_sort29DeviceRadixSortOnesweepKernelINS1_5radix10policy_hubIfiyE10Policy1000ELNS0_9SortOrderE0EfiyiiNS1_21identity_decomposer_tEEEvPT5_SB_PT3_PKSC_PT1_PKSG_PT2_PKSK_T4_iiT6__param_7];
	cvta.to.global.u64 	%rd305, %rd454;
	mov.u32 	%r2087, %tid.x;
	and.b32  	%r2088, %r2087, 992;
	mul.lo.s32 	%r2089, %r2088, 17;
	and.b32  	%r2090, %r2087, 31;
	or.b32  	%r2091, %r2089, %r2090;
	cvt.u64.u32 	%rd306, %r2091;
	mul.lo.s32 	%r2092, %r4, 6528;
	cvt.s64.s32 	%rd307, %r2092;
	add.s64 	%rd308, %rd306, %rd307;
	shl.b64 	%rd309, %rd308, 2;
	add.s64 	%rd310, %rd305, %rd309;
	ld.global.u32 	%r2437, [%rd310+2048];
$L__BB24_296:
	ld.param.u32 	%r2247, [_ZN3cub18CUB_300001_SM_10006detail10radix_sort29DeviceRadixSortOnesweepKernelINS1_5radix10policy_hubIfiyE10Policy1000ELNS0_9SortOrderE0EfiyiiNS1_21identity_decomposer_tEEEvPT5_SB_PT3_PKSC_PT1_PKSG_PT2_PKSK_T4_iiT6__param_8];
	ld.param.u64 	%rd441, [_ZN3cub18CUB_300001_SM_10006detail10radix_sort29DeviceRadixSortOnesweepKernelINS1_5radix10policy_hubIfiyE10Policy1000ELNS0_9SortOrderE0EfiyiiNS1_21identity_decomposer_tEEEvPT5_SB_PT3_PKSC_PT1_PKSG_PT2_PKSK_T4_iiT6__param_6];
	cvta.to.global.u64 	%rd24, %rd441;
	mov.u32 	%r454, %tid.x;
	shl.b32 	%r2093, %r454, 2;
	mov.u32 	%r2094, _ZZN3cub18CUB_300001_SM_10006detail10radix_sort29DeviceRadixSortOnesweepKernelINS1_5radix10policy_hubIfiyE10Policy1000ELNS0_9SortOrderE0EfiyiiNS1_21identity_decomposer_tEEEvPT5_SB_PT3_PKSC_PT1_PKSG_PT2_PKSK_T4_iiT6_E1s;
	add.s32 	%r455, %r2094, %r2093;
	cvt.u64.u32 	%rd25, %r454;
	mad.lo.s32 	%r2095, %r4, 6528, 6528;
	setp.gt.s32 	%p340, %r2095, %r2247;
	bar.sync 	0;
	st.shared.u32 	[%r340+-4], %r2421;
	st.shared.u32 	[%r341+-4], %r2422;
	st.shared.u32 	[%r342+-4], %r2423;
	st.shared.u32 	[%r343+-4], %r2424;
	st.shared.u32 	[%r344+-4], %r2425;
	st.shared.u32 	[%r345+-4], %r2426;
	st.shared.u32 	[%r346+-4], %r2427;
	st.shared.u32 	[%r347+-4], %r2428;
	st.shared.u32 	[%r348+-4], %r2429;
	st.shared.u32 	[%r349+-4], %r2430;
	st.shared.u32 	[%r350+-4], %r2431;
	st.shared.u32 	[%r351+-4], %r2432;
	st.shared.u32 	[%r352+-4], %r2433;
	st.shared.u32 	[%r353+-4], %r2434;
	st.shared.u32 	[%r354+-4], %r2435;
	st.shared.u32 	[%r355+-4], %r2436;
	st.shared.u32 	[%r356+-4], %r2437;
	bar.sync 	0;
	@%p340 bra 	$L__BB24_298;
	ld.shared.u32 	%r2096, [%r455];
	shl.b32 	%r2097, %r369, 3;
	add.s32 	%r2099, %r2094, 26112;
	add.s32 	%r2100, %r2099, %r2097;
	ld.shared.u64 	%rd311, [%r2100];
	add.s64 	%rd312, %rd311, %rd25;
	shl.b64 	%rd313, %rd312, 2;
	add.s64 	%rd314, %rd24, %rd313;
	st.global.u32 	[%rd314], %r2096;
	bar.warp.sync 	-1;
	ld.shared.u32 	%r2101, [%r455+1536];
	shl.b32 	%r2102, %r370, 3;
	add.s32 	%r2103, %r2099, %r2102;
	ld.shared.u64 	%rd315, [%r2103];
	add.s64 	%rd316, %rd315, %rd25;
	shl.b64 	%rd317, %rd316, 2;
	add.s64 	%rd318, %rd24, %rd317;
	st.global.u32 	[%rd318+1536], %r2101;
	bar.warp.sync 	-1;
	ld.shared.u32 	%r2104, [%r455+3072];
	shl.b32 	%r2105, %r371, 3;
	add.s32 	%r2106, %r2099, %r2105;
	ld.shared.u64 	%rd319, [%r2106];
	add.s64 	%rd320, %rd319, %rd25;
	shl.b64 	%rd321, %rd320, 2;
	add.s64 	%rd322, %rd24, %rd321;
	st.global.u32 	[%rd322+3072], %r2104;
	bar.warp.sync 	-1;
	ld.shared.u32 	%r2107, [%r455+4608];
	shl.b32 	%r2108, %r372, 3;
	add.s32 	%r2109, %r2099, %r2108;
	ld.shared.u64 	%rd323, [%r2109];
	add.s64 	%rd324, %rd323, %rd25;
	shl.b64 	%rd325, %rd324, 2;
	add.s64 	%rd326, %rd24, %rd325;
	st.global.u32 	[%rd326+4608], %r2107;
	bar.warp.sync 	-1;
	ld.shared.u32 	%r2110, [%r455+6144];
	shl.b32 	%r2111, %r373, 3;
	add.s32 	%r2112, %r2099, %r2111;
	ld.shared.u64 	%rd327, [%r2112];
	add.s64 	%rd328, %rd327, %rd25;
	shl.b64 	%rd329, %rd328, 2;
	add.s64 	%rd330, %rd24, %rd329;
	st.global.u32 	[%rd330+6144], %r2110;
	bar.warp.sync 	-1;
	ld.shared.u32 	%r2113, [%r455+7680];
	shl.b32 	%r2114, %r374, 3;
	add.s32 	%r2115, %r2099, %r2114;
	ld.shared.u64 	%rd331, [%r2115];
	add.s64 	%rd332, %rd331, %rd25;
	shl.b64 	%rd333, %rd332, 2;
	add.s64 	%rd334, %rd24, %rd333;
	st.global.u32 	[%rd334+7680], %r2113;
	bar.warp.sync 	-1;
	ld.shared.u32 	%r2116, [%r455+9216];
	shl.b32 	%r2117, %r375, 3;
	add.s32 	%r2118, %r2099, %r2117;
	ld.shared.u64 	%rd335, [%r2118];
	add.s64 	%rd336, %rd335, %rd25;
	shl.b64 	%rd337, %rd336, 2;
	add.s64 	%rd338, %rd24, %rd337;
	st.global.u32 	[%rd338+9216], %r2116;
	bar.warp.sync 	-1;
	ld.shared.u32 	%r2119, [%r455+10752];
	shl.b32 	%r2120, %r376, 3;
	add.s32 	%r2121, %r2099, %r2120;
	ld.shared.u64 	%rd339, [%r2121];
	add.s64 	%rd340, %rd339, %rd25;
	shl.b64 	%rd341, %rd340, 2;
	add.s64 	%rd342, %rd24, %rd341;
	st.global.u32 	[%rd342+10752], %r2119;
	bar.warp.sync 	-1;
	ld.shared.u32 	%r2122, [%r455+12288];
	shl.b32 	%r2123, %r377, 3;
	add.s32 	%r2124, %r2099, %r2123;
	ld.shared.u64 	%rd343, [%r2124];
	add.s64 	%rd344, %rd343, %rd25;
	shl.b64 	%rd345, %rd344, 2;
	add.s64 	%rd346, %rd24, %rd345;
	st.global.u32 	[%rd346+12288], %r2122;
	bar.warp.sync 	-1;
	ld.shared.u32 	%r2125, [%r455+13824];
	shl.b32 	%r2126, %r378, 3;
	add.s32 	%r2127, %r2099, %r2126;
	ld.shared.u64 	%rd347, [%r2127];
	add.s64 	%rd348, %rd347, %rd25;
	shl.b64 	%rd349, %rd348, 2;
	add.s64 	%rd350, %rd24, %rd349;
	st.global.u32 	[%rd350+13824], %r2125;
	bar.warp.sync 	-1;
	ld.shared.u32 	%r2128, [%r455+15360];
	shl.b32 	%r2129, %r379, 3;
	add.s32 	%r2130, %r2099, %r2129;
	ld.shared.u64 	%rd351, [%r2130];
	add.s64 	%rd352, %rd351, %rd25;
	shl.b64 	%rd353, %rd352, 2;
	add.s64 	%rd354, %rd24, %rd353;
	st.global.u32 	[%rd354+15360], %r2128;
	bar.warp.sync 	-1;
	ld.shared.u32 	%r2131, [%r455+16896];
	shl.b32 	%r2132, %r380, 3;
	add.s32 	%r2133, %r2099, %r2132;
	ld.shared.u64 	%rd355, [%r2133];
	add.s64 	%rd356, %rd355, %rd25;
	shl.b64 	%rd357, %rd356, 2;
	add.s64 	%rd358, %rd24, %rd357;
	st.global.u32 	[%rd358+16896], %r2131;
	bar.warp.sync 	-1;
	ld.shared.u32 	%r2134, [%r455+18432];
	shl.b32 	%r2135, %r381, 3;
	add.s32 	%r2136, %r2099, %r2135;
	ld.shared.u64 	%rd359, [%r2136];
	add.s64 	%rd360, %rd359, %rd25;
	shl.b64 	%rd361, %rd360, 2;
	add.s64 	%rd362, %rd24, %rd361;
	st.global.u32 	[%rd362+18432], %r2134;
	bar.warp.sync 	-1;
	ld.shared.u32 	%r2137, [%r455+19968];
	shl.b32 	%r2138, %r382, 3;
	add.s32 	%r2139, %r2099, %r2138;
	ld.shared.u64 	%rd363, [%r2139];
	add.s64 	%rd364, %rd363, %rd25;
	shl.b64 	%rd365, %rd364, 2;
	add.s64 	%rd366, %rd24, %rd365;
	st.global.u32 	[%rd366+19968], %r2137;
	bar.warp.sync 	-1;
	ld.shared.u32 	%r2140, [%r455+21504];
	shl.b32 	%r2141, %r383, 3;
	add.s32 	%r2142, %r2099, %r2141;
	ld.shared.u64 	%rd367, [%r2142];
	add.s64 	%rd368, %rd367, %rd25;
	shl.b64 	%rd369, %rd368, 2;
	add.s64 	%rd370, %rd24, %rd369;
	st.global.u32 	[%rd370+21504], %r2140;
	bar.warp.sync 	-1;
	ld.shared.u32 	%r2143, [%r455+23040];
	shl.b32 	%r2144, %r384, 3;
	add.s32 	%r2145, %r2099, %r2144;
	ld.shared.u64 	%rd371, [%r2145];
	add.s64 	%rd372, %rd371, %rd25;
	shl.b64 	%rd373, %rd372, 2;
	add.s64 	%rd374, %rd24, %rd373;
	st.global.u32 	[%rd374+23040], %r2143;
	bar.warp.sync 	-1;
	ld.shared.u32 	%r2146, [%r455+24576];
	shl.b32 	%r2147, %r385, 3;
	add.s32 	%r2148, %r2099, %r2147;
	ld.shared.u64 	%rd375, [%r2148];
	add.s64 	%rd376, %rd375, %rd25;
	shl.b64 	%rd377, %rd376, 2;
	add.s64 	%rd378, %rd24, %rd377;
	st.global.u32 	[%rd378+24576], %r2146;
	bar.warp.sync 	-1;
	bra.uni 	$L__BB24_333;
$L__BB24_298:
	ld.param.u32 	%r2248, [_ZN3cub18CUB_300001_SM_10006detail10radix_sort29DeviceRadixSortOnesweepKernelINS1_5radix10policy_hubIfiyE10Policy1000ELNS0_9SortOrderE0EfiyiiNS1_21identity_decomposer_tEEEvPT5_SB_PT3_PKSC_PT1_PKSG_PT2_PKSK_T4_iiT6__param_8];
	mad.lo.s32 	%r456, %r4, -6528, %r2248;
	shl.b32 	%r2149, %r369, 3;
	add.s32 	%r2151, %r2094, %r2149;
	ld.shared.u64 	%rd26, [%r2151+26112];
	setp.ge.s32 	%p341, %r454, %r456;
	@%p341 bra 	$L__BB24_300;
	ld.shared.u32 	%r2152, [%r455];
	add.s64 	%rd379, %rd26, %rd25;
	shl.b64 	%rd380, %rd379, 2;
	add.s64 	%rd381, %rd24, %rd380;
	st.global.u32 	[%rd381], %r2152;
$L__BB24_300:
	bar.warp.sync 	-1;
	shl.b32 	%r2153, %r370, 3;
	add.s32 	%r2155, %r2094, %r2153;
	ld.shared.u64 	%rd27, [%r2155+26112];
	add.s32 	%r2156, %r454, 384;
	setp.ge.s32 	%p342, %r2156, %r456;
	@%p342 bra 	$L__BB24_302;
	ld.shared.u32 	%r2157, [%r455+1536];
	add.s64 	%rd382, %rd27, %rd25;
	shl.b64 	%rd383, %rd382, 2;
	add.s64 	%rd384, %rd24, %rd383;
	st.global.u32 	[%rd384+1536], %r2157;
$L__BB24_302:
	bar.warp.sync 	-1;
	shl.b32 	%r2158, %r371, 3;
	add.s32 	%r2160, %r2094, %r2158;
	ld.shared.u64 	%rd28, [%r2160+26112];
	add.s32 	%r2161, %r454, 768;
	setp.ge.s32 	%p343, %r2161, %r456;
	@%p343 bra 	$L__BB24_304;
	ld.shared.u32 	%r2162, [%r455+3072];
	add.s64 	%rd385, %rd28, %rd25;
	shl.b64 	%rd386, %rd385, 2;
	add.s64 	%rd387, %rd24, %rd386;
	st.global.u32 	[%rd387+3072], %r2162;
$L__BB24_304:
	bar.warp.sync 	-1;
	shl.b32 	%r2163, %r372, 3;
	add.s32 	%r2165, %r2094, %r2163;
	ld.shared.u64 	%rd29, [%r2165+26112];
	add.s32 	%r2166, %r454, 1152;
	setp.ge.s32 	%p344, %r2166, %r456;
	@%p344 bra 	$L__BB24_306;
	ld.shared.u32 	%r2167, [%r455+4608];
	add.s64 	%rd388, %rd29, %rd25;
	shl.b64 	%rd389, %rd388, 2;
	add.s64 	%rd390, %rd24, %rd389;
	st.global.u32 	[%rd390+4608], %r2167;
$L__BB24_306:
	bar.warp.sync 	-1;
	shl.b32 	%r2168, %r373, 3;
	add.s32 	%r2170, %r2094, %r2168;
	ld.shared.u64 	%rd30, [%r2170+26112];
	add.s32 	%r2171, %r454, 1536;
	setp.ge.s32 	%p345, %r2171, %r456;
	@%p345 bra 	$L__BB24_308;
	ld.shared.u32 	%r2172, [%r455+6144];
	add.s64 	%rd391, %rd30, %rd25;
	shl.b64 	%rd392, %rd391, 2;
	add.s64 	%rd393, %rd24, %rd392;
	st.global.u32 	[%rd393+6144], %r2172;
$L__BB24_308:
	bar.warp.sync 	-1;
	shl.b32 	%r2173, %r374, 3;
	add.s32 	%r2175, %r2094, %r2173;
	ld.shared.u64 	%rd31, [%r2175+26112];
	add.s32 	%r2176, %r454, 1920;
	setp.ge.s32 	%p346, %r2176, %r456;
	@%p346 bra 	$L__BB24_310;
	ld.shared.u32 	%r2177, [%r455+7680];
	add.s64 	%rd394, %rd31, %rd25;
	shl.b64 	%rd395, %rd394, 2;
	add.s64 	%rd396, %rd24, %rd395;
	st.global.u32 	[%rd396+7680], %r2177;
$L__BB24_310:
	bar.warp.sync 	-1;
	shl.b32 	%r2178, %r375, 3;
	add.s32 	%r2180, %r2094, %r2178;
	ld.shared.u64 	%rd32, [%r2180+26112];
	add.s32 	%r2181, %r454, 2304;
	setp.ge.s32 	%p347, %r2181, %r456;
	@%p347 bra 	$L__BB24_312;
	ld.shared.u32 	%r2182, [%r455+9216];
	add.s64 	%rd397, %rd32, %rd25;
	shl.b64 	%rd398, %rd397, 2;
	add.s64 	%rd399, %rd24, %rd398;
	st.global.u32 	[%rd399+9216], %r2182;
$L__BB24_312:
	bar.warp.sync 	-1;
	shl.b32 	%r2183, %r376, 3;
	add.s32 	%r2185, %r2094, %r2183;
	ld.shared.u64 	%rd33, [%r2185+26112];
	add.s32 	%r2186, %r454, 2688;
	setp.ge.s32 	%p348, %r2186, %r456;
	@%p348 bra 	$L__BB24_314;
	ld.shared.u32 	%r2187, [%r455+10752];
	add.s64 	%rd400, %rd33, %rd25;
	shl.b64 	%rd401, %rd400, 2;
	add.s64 	%rd402, %rd24, %rd401;
	st.global.u32 	[%rd402+10752], %r2187;
$L__BB24_314:
	bar.warp.sync 	-1;
	shl.b32 	%r2188, %r377, 3;
	add.s32 	%r2190, %r2094, %r2188;
	ld.shared.u64 	%rd34, [%r2190+26112];
	or.b32  	%r2191, %r454, 3072;
	setp.ge.s32 	%p349, %r2191, %r456;
	@%p349 bra 	$L__BB24_316;
	ld.shared.u32 	%r2192, [%r455+12288];
	add.s64 	%rd403, %rd34, %rd25;
	shl.b64 	%rd404, %rd403, 2;
	add.s64 	%rd405, %rd24, %rd404;
	st.global.u32 	[%rd405+12288], %r2192;
$L__BB24_316:
	bar.warp.sync 	-1;
	shl.b32 	%r2193, %r378, 3;
	add.s32 	%r2195, %r2094, %r2193;
	ld.shared.u64 	%rd35, [%r2195+26112];
	add.s32 	%r2196, %r454, 3456;
	setp.ge.s32 	%p350, %r2196, %r456;
	@%p350 bra 	$L__BB24_318;
	ld.shared.u32 	%r2197, [%r455+13824];
	add.s64 	%rd406, %rd35, %rd25;
	shl.b64 	%rd407, %rd406, 2;
	add.s64 	%rd408, %rd24, %rd407;
	st.global.u32 	[%rd408+13824], %r2197;
$L__BB24_318:
	bar.warp.sync 	-1;
	shl.b32 	%r2198, %r379, 3;
	add.s32 	%r2200, %r2094, %r2198;
	ld.shared.u64 	%rd36, [%r2200+26112];
	add.s32 	%r2201, %r454, 3840;
	setp.ge.s32 	%p351, %r2201, %r456;
	@%p351 bra 	$L__BB24_320;
	ld.shared.u32 	%r2202, [%r455+15360];
	add.s64 	%rd409, %rd36, %rd25;
	shl.b64 	%rd410, %rd409, 2;
	add.s64 	%rd411, %rd24, %rd410;
	st.global.u32 	[%rd411+15360], %r2202;
$L__BB24_320:
	bar.warp.sync 	-1;
	shl.b32 	%r2203, %r380, 3;
	add.s32 	%r2205, %r2094, %r2203;
	ld.shared.u64 	%rd37, [%r2205+26112];
	add.s32 	%r2206, %r454, 4224;
	setp.ge.s32 	%p352, %r2206, %r456;
	@%p352 bra 	$L__BB24_322;
	ld.shared.u32 	%r2207, [%r455+16896];
	add.s64 	%rd412, %rd37, %rd25;
	shl.b64 	%rd413, %rd412, 2;
	add.s64 	%rd414, %rd24, %rd413;
	st.global.u32 	[%rd414+16896], %r2207;
$L__BB24_322:
	bar.warp.sync 	-1;
	shl.b32 	%r2208, %r381, 3;
	add.s32 	%r2210, %r2094, %r2208;
	ld.shared.u64 	%rd38, [%r2210+26112];
	add.s32 	%r2211, %r454, 4608;
	setp.ge.s32 	%p353, %r2211, %r456;
	@%p353 bra 	$L__BB24_324;
	ld.shared.u32 	%r2212, [%r455+18432];
	add.s64 	%rd415, %rd38, %rd25;
	shl.b64 	%rd416, %rd415, 2;
	add.s64 	%rd417, %rd24, %rd416;
	st.global.u32 	[%rd417+18432], %r2212;
$L__BB24_324:
	bar.warp.sync 	-1;
	shl.b32 	%r2213, %r382, 3;
	add.s32 	%r2215, %r2094, %r2213;
	ld.shared.u64 	%rd39, [%r2215+26112];
	add.s32 	%r2216, %r454, 4992;
	setp.ge.s32 	%p354, %r2216, %r456;
	@%p354 bra 	$L__BB24_326;
	ld.shared.u32 	%r2217, [%r455+19968];
	add.s64 	%rd418, %rd39, %rd25;
	shl.b64 	%rd419, %rd418, 2;
	add.s64 	%rd420, %rd24, %rd419;
	st.global.u32 	[%rd420+19968], %r2217;
$L__BB24_326:
	bar.warp.sync 	-1;
	shl.b32 	%r2218, %r383, 3;
	add.s32 	%r2220, %r2094, %r2218;
	ld.shared.u64 	%rd40, [%r2220+26112];
	add.s32 	%r2221, %r454, 5376;
	setp.ge.s32 	%p355, %r2221, %r456;
	@%p355 bra 	$L__BB24_328;
	ld.shared.u32 	%r2222, [%r455+21504];
	add.s64 	%rd421, %rd40, %rd25;
	shl.b64 	%rd422, %rd421, 2;
	add.s64 	%rd423, %rd24, %rd422;
	st.global.u32 	[%rd423+21504], %r2222;
$L__BB24_328:
	bar.warp.sync 	-1;
	shl.b32 	%r2223, %r384, 3;
	add.s32 	%r2225, %r2094, %r2223;
	ld.shared.u64 	%rd41, [%r2225+26112];
	add.s32 	%r2226, %r454, 5760;
	setp.ge.s32 	%p356, %r2226, %r456;
	@%p356 bra 	$L__BB24_330;
	ld.shared.u32 	%r2227, [%r455+23040];
	add.s64 	%rd424, %rd41, %rd25;
	shl.b64 	%rd425, %rd424, 2;
	add.s64 	%rd426, %rd24, %rd425;
	st.global.u32 	[%rd426+23040], %r2227;
$L__BB24_330:
	bar.warp.sync 	-1;
	shl.b32 	%r2228, %r385, 3;
	add.s32 	%r2230, %r2094, %r2228;
	ld.shared.u64 	%rd427, [%r2230+26112];
	add.s64 	%rd42, %rd427, %rd25;
	or.b32  	%r2231, %r454, 6144;
	setp.ge.s32 	%p357, %r2231, %r456;
	@%p357 bra 	$L__BB24_332;
	ld.shared.u32 	%r2232, [%r455+24576];
	shl.b64 	%rd428, %rd42, 2;
	add.s64 	%rd429, %rd24, %rd428;
	st.global.u32 	[%rd429+24576], %r2232;
$L__BB24_332:
	bar.warp.sync 	-1;
$L__BB24_333:
	ret;

}
	// .globl	_ZN3cub18CUB_300001_SM_10006detail10radix_sort31DeviceRadixSortSingleTileKernelINS1_5radix10policy_hubIffyE10Policy1000ELNS0_9SortOrderE0EffyNS1_21identity_decomposer_tEEEvPKT1_PSA_PKT2_PSE_T3_iiT4_
.visible .entry _ZN3cub18CUB_300001_SM_10006detail10radix_sort31DeviceRadixSortSingleTileKernelINS1_5radix10policy_hubIffyE10Policy1000ELNS0_9SortOrderE0EffyNS1_21identity_decomposer_tEEEvPKT1_PSA_PKT2_PSE_T3_iiT4_(
	.param .u64 .ptr .align 1 _ZN3cub18CUB_300001_SM_10006detail10radix_sort31DeviceRadixSortSingleTileKernelINS1_5radix10policy_hubIffyE10Policy1000ELNS0_9SortOrderE0EffyNS1_21identity_decomposer_tEEEvPKT1_PSA_PKT2_PSE_T3_iiT4__param_0,
	.param .u64 .ptr .align 1 _ZN3cub18CUB_300001_SM_10006detail10radix_sort31DeviceRadixSortSingleTileKernelINS1_5radix10policy_hubIffyE10Policy1000ELNS0_9SortOrderE0EffyNS1_21identity_decomposer_tEEEvPKT1_PSA_PKT2_PSE_T3_iiT4__param_1,
	.param .u64 .ptr .align 1 _ZN3cub18CUB_300001_SM_10006detail10radix_sort31DeviceRadixSortSingleTileKernelINS1_5radix10policy_hubIffyE10Policy1000ELNS0_9SortOrderE0EffyNS1_21identity_decomposer_tEEEvPKT1_PSA_PKT2_PSE_T3_iiT4__param_2,
	.param .u64 .ptr .align 1 _ZN3cub18CUB_300001_SM_10006detail10radix_sort31DeviceRadixSortSingleTileKernelINS1_5radix10policy_hubIffyE10Policy1000ELNS0_9SortOrderE0EffyNS1_21identity_decomposer_tEEEvPKT1_PSA_PKT2_PSE_T3_iiT4__param_3,
	.param .u64 _ZN3cub18CUB_300001_SM_10006detail10radix_sort31DeviceRadixSortSingleTileKernelINS1_5radix10policy_hubIffyE10Policy1000ELNS0_9SortOrderE0EffyNS1_21identity_decomposer_tEEEvPKT1_PSA_PKT2_PSE_T3_iiT4__param_4,
	.param .u32 _ZN3cub18CUB_300001_SM_10006detail10radix_sort31DeviceRadixSortSingleTileKernelINS1_5radix10policy_hubIffyE10Policy1000ELNS0_9SortOrderE0EffyNS1_21identity_decomposer_tEEEvPKT1_PSA_PKT2_PSE_T3_iiT4__param_5,
	.param .u32 _ZN3cub18CUB_300001_SM_10006detail10radix_sort31DeviceRadixSortSingleTileKernelINS1_5radix10policy_hubIffyE10Policy1000ELNS0_9SortOrderE0EffyNS1_21identity_decomposer_tEEEvPKT1_PSA_PKT2_PSE_T3_iiT4__param_6,
	.param .align 1 .b8 _ZN3cub18CUB_300001_SM_10006detail10radix_sort31DeviceRadixSortSingleTileKernelINS1_5radix10policy_hubIffyE10Policy1000ELNS0_9SortOrderE0EffyNS1_21identity_decomposer_tEEEvPKT1_PSA_PKT2_PSE_T3_iiT4__param_7[1]
)
.maxntid 256
.minnctapersm 1
{
	.reg .pred 	%p<130>;
	.reg .b16 	%rs<39>;
	.reg .b32 	%r<786>;
	.reg .b32 	%f<153>;
	.reg .b64 	%rd<37>;
	// demoted variable
	.shared .align 16 .b8 _ZZN3cub18CUB_300001_SM_10006detail10radix_sort31DeviceRadixSortSingleTileKernelINS1_5radix10policy_hubIffyE10Policy1000ELNS0_9SortOrderE0EffyNS1_21identity_decomposer_tEEEvPKT1_PSA_PKT2_PSE_T3_iiT4_E12temp_storage[33856];
	ld.param.u64 	%rd10, [_ZN3cub18CUB_300001_SM_10006detail10radix_sort31DeviceRadixSortSingleTileKernelINS1_5radix10policy_hubIffyE10Policy1000ELNS0_9SortOrderE0EffyNS1_21identity_decomposer_tEEEvPKT1_PSA_PKT2_PSE_T3_iiT4__param_0];
	ld.param.u64 	%rd6, [_ZN3cub18CUB_300001_SM_10006detail10radix_sort31DeviceRadixSortSingleTileKernelINS1_5radix10policy_hubIffyE10Policy1000ELNS0_9SortOrderE0EffyNS1_21identity_decomposer_tEEEvPKT1_PSA_PKT2_PSE_T3_iiT4__param_1];
	ld.param.u64 	%rd7, [_ZN3cub18CUB_300001_SM_10006detail10radix_sort31DeviceRadixSortSingleTileKernelINS1_5radix10policy_hubIffyE10Policy1000ELNS0_9SortOrderE0EffyNS1_21identity_decomposer_tEEEvPKT1_PSA_PKT2_PSE_T3_iiT4__param_2];
	ld.param.u64 	%rd8, [_ZN3cub18CUB_300001_SM_10006detail10radix_sort31DeviceRadixSortSingleTileKernelINS1_5radix10policy_hubIffyE10Policy1000ELNS0_9SortOrderE0EffyNS1_21identity_decomposer_tEEEvPKT1_PSA_PKT2_PSE_T3_iiT4__param_3];
	ld.param.u64 	%rd9, [_ZN3cub18CUB_300001_SM_10006detail10radix_sort31DeviceRadixSortSingleTileKernelINS1_5radix10policy_hubIffyE10Policy1000ELNS0_9SortOrderE0EffyNS1_21identity_decomposer_tEEEvPKT1_PSA_PKT2_PSE_T3_iiT4__param_4];
	ld.param.u32 	%r228, [_ZN3cub18CUB_300001_SM_10006detail10radix_sort31DeviceRadixSortSingleTileKernelINS1_5radix10policy_hubIffyE10Policy1000ELNS0_9SortOrderE0EffyNS1_21identity_decomposer_tEEEvPKT1_PSA_PKT2_PSE_T3_iiT4__param_5];
	ld.param.u32 	%r229, [_ZN3cub18CUB_300001_SM_10006detail10radix_sort31DeviceRadixSortSingleTileKernelINS1_5radix10policy_hubIffyE10Policy1000ELNS0_9SortOrderE0EffyNS1_21identity_decomposer_tEEEvPKT1_PSA_PKT2_PSE_T3_iiT4__param_6];
	cvta.to.global.u64 	%rd11, %rd10;
	cvt.u32.u64 	%r1, %rd9;
	mov.u32 	%r2, %tid.x;
	mul.lo.s32 	%r3, %r2, 19;
	setp.ge.s32 	%p1, %r3, %r1;
	mul.wide.u32 	%rd12, %r3, 4;
	add.s64 	%rd1, %rd11, %rd12;
	mov.b32 	%r744, 2147483647;
	@%p1 bra 	$L__BB25_2;
	ld.global.u32 	%r744, [%rd1];
$L__BB25_2:
	add.s32 	%r6, %r3, 1;
	setp.ge.s32 	%p2, %r6, %r1;
	mov.b32 	%r745, 2147483647;
	@%p2 bra 	$L__BB25_4;
	ld.global.u32 	%r745, [%rd1+4];
$L__BB25_4:
	add.s32 	%r9, %r3, 2;
	setp.ge.s32 	%p3, %r9, %r1;
	mov.b32 	%r746, 2147483647;
	@%p3 bra 	$L__BB25_6;
	ld.global.u32 	%r746, [%rd1+8];
$L__BB25_6:
	add.s32 	%r12, %r3, 3;
	setp.ge.s32 	%p4, %r12, %r1;
	mov.b32 	%r747, 2147483647;
	@%p4 bra 	$L__BB25_8;
	ld.global.u32 	%r747, [%rd1+12];
$L__BB25_8:
	add.s32 	%r15, %r3, 4;
	setp.ge.s32 	%p5, %r15, %r1;
	mov.b32 	%r748, 2147483647;
	@%p5 bra 	$L__BB25_10;
	ld.global.u32 	%r748, [%rd1+16];
$L__BB25_10:
	add.s32 	%r18, %r3, 5;
	setp.ge.s32 	%p6, %r18, %r1;
	mov.b32 	%r749, 2147483647;
	@%p6 bra 	$L__BB25_12;
	ld.global.u32 	%r749, [%rd1+20];
$L__BB25_12:
	add.s32 	%r21, %r3, 6;
	setp.ge.s32 	%p7, %r21, %r1;
	mov.b32 	%r750, 2147483647;
	@%p7 bra 	$L__BB25_14;
	ld.global.u32 	%r750, [%rd1+24];
$L__BB25_14:
	add.s32 	%r24, %r3, 7;
	setp.ge.s32 	%p8, %r24, %r1;
	mov.b32 	%r751, 2147483647;
	@%p8 bra 	$L__BB25_16;
	ld.global.u32 	%r751, [%rd1+28];
$L__BB25_16:
	add.s32 	%r27, %r3, 8;
	setp.ge.s32 	%p9, %r27, %r1;
	mov.b32 	%r752, 2147483647;
	@%p9 bra 	$L__BB25_18;
	ld.global.u32 	%r752, [%rd1+32];
$L__BB25_18:
	add.s32 	%r30, %r3, 9;
	setp.ge.s32 	%p10, %r30, %r1;
	mov.b32 	%r753, 2147483647;
	@%p10 bra 	$L__BB25_20;
	ld.global.u32 	%r753, [%rd1+36];
$L__BB25_20:
	add.s32 	%r33, %r3, 10;
	setp.ge.s32 	%p11, %r33, %r1;
	mov.b32 	%r754, 2147483647;
	@%p11 bra 	$L__BB25_22;
	ld.global.u32 	%r754, [%rd1+40];
$L__BB25_22:
	add.s32 	%r36, %r3, 11;
	setp.ge.s32 	%p12, %r36, %r1;
	mov.b32 	%r755, 2147483647;
	@%p12 bra 	$L__BB25_24;
	ld.global.u32 	%r755, [%rd1+44];
$L__BB25_24:
	add.s32 	%r39, %r3, 12;
	setp.ge.s32 	%p13, %r39, %r1;
	mov.b32 	%r756, 2147483647;
	@%p13 bra 	$L__BB25_26;
	ld.global.u32 	%r756, [%rd1+48];
$L__BB25_26:
	add.s32 	%r42, %r3, 13;
	setp.ge.s32 	%p14, %r42, %r1;
	mov.b32 	%r757, 2147483647;
	@%p14 bra 	$L__BB25_28;
	ld.global.u32 	%r757, [%rd1+52];
$L__BB25_28:
	add.s32 	%r45, %r3, 14;
	setp.ge.s32 	%p15, %r45, %r1;
	mov.b32 	%r758, 2147483647;
	@%p15 bra 	$L__BB25_30;
	ld.global.u32 	%r758, [%rd1+56];
$L__BB25_30:
	add.s32 	%r48, %r3, 15;
	setp.ge.s32 	%p16, %r48, %r1;
	mov.b32 	%r759, 2147483647;
	@%p16 bra 	$L__BB25_32;
	ld.global.u32 	%r759, [%rd1+60];
$L__BB25_32:
	add.s32 	%r51, %r3, 16;
	setp.ge.s32 	%p17, %r51, %r1;
	mov.b32 	%r760, 2147483647;
	@%p17 bra 	$L__BB25_34;
	ld.global.u32 	%r760, [%rd1+64];
$L__BB25_34:
	add.s32 	%r54, %r3, 17;
	setp.ge.s32 	%p18, %r54, %r1;
	mov.b32 	%r761, 2147483647;
	@%p18 bra 	$L__BB25_36;
	ld.global.u32 	%r761, [%rd1+68];
$L__BB25_36:
	add.s32 	%r57, %r3, 18;
	setp.ge.s32 	%p19, %r57, %r1;
	mov.b32 	%r762, 2147483647;
	@%p19 bra 	$L__BB25_38;
	ld.global.u32 	%r762, [%rd1+72];
$L__BB25_38:
	bar.sync 	0;
	mov.b64 	{%r249, %r250}, %rd9;
	shfl.sync.idx.b32	%r60|%p20, %r249, 0, 31, -1;
	shfl.sync.idx.b32	%r251|%p21, %r250, 0, 31, -1;
	mov.b64 	%rd2, {%r60, %r251};
	setp.ge.s32 	%p22, %r3, %r60;
	cvta.to.global.u64 	%rd13, %rd7;
	add.s64 	%rd3, %rd13, %rd12;
	@%p22 bra 	$L__BB25_40;
	ld.global.f32 	%f152, [%rd3];
$L__BB25_40:
	setp.ge.s32 	%p23, %r6, %r60;
	@%p23 bra 	$L__BB25_42;
	ld.global.f32 	%f151, [%rd3+4];
$L__BB25_42:
	setp.ge.s32 	%p24, %r9, %r60;
	@%p24 bra 	$L__BB25_44;
	ld.global.f32 	%f150, [%rd3+8];
$L__BB25_44:
	setp.ge.s32 	%p25, %r12, %r60;
	@%p25 bra 	$L__BB25_46;
	ld.global.f32 	%f149, [%rd3+12];
$L__BB25_46:
	setp.ge.s32 	%p26, %r15, %r60;
	@%p26 bra 	$L__BB25_48;
	ld.global.f32 	%f148, [%rd3+16];
$L__BB25_48:
	setp.ge.s32 	%p27, %r18, %r60;
	@%p27 bra 	$L__BB25_50;
	ld.global.f32 	%f147, [%rd3+20];
$L__BB25_50:
	setp.ge.s32 	%p28, %r21, %r60;
	@%p28 bra 	$L__BB25_52;
	ld.global.f32 	%f146, [%rd3+24];
$L__BB25_52:
	setp.ge.s32 	%p29, %r24, %r60;
	@%p29 bra 	$L__BB25_54;
	ld.global.f32 	%f145, [%rd3+28];
$L__BB25_54:
	setp.ge.s32 	%p30, %r27, %r60;
	@%p30 bra 	$L__BB25_56;
	ld.global.f32 	%f144, [%rd3+32];
$L__BB25_56:
	setp.ge.s32 	%p31, %r30, %r60;
	@%p31 bra 	$L__BB25_58;
	ld.global.f32 	%f143, [%rd3+36];
$L__BB25_58:
	setp.ge.s32 	%p32, %r33, %r60;
	@%p32 bra 	$L__BB25_60;
	ld.global.f32 	%f142, [%rd3+40];
$L__BB25_60:
	setp.ge.s32 	%p33, %r36, %r60;
	@%p33 bra 	$L__BB25_62;
	ld.global.f32 	%f141, [%rd3+44];
$L__BB25_62:
	setp.ge.s32 	%p34, %r39, %r60;
	@%p34 bra 	$L__BB25_64;
	ld.global.f32 	%f140, [%rd3+48];
$L__BB25_64:
	setp.ge.s32 	%p35, %r42, %r60;
	@%p35 bra 	$L__BB25_66;
	ld.global.f32 	%f139, [%rd3+52];
$L__BB25_66:
	setp.ge.s32 	%p36, %r45, %r60;
	@%p36 bra 	$L__BB25_68;
	ld.global.f32 	%f138, [%rd3+56];
$L__BB25_68:
	setp.ge.s32 	%p37, %r48, %r60;
	@%p37 bra 	$L__BB25_70;
	ld.global.f32 	%f137, [%rd3+60];
$L__BB25_70:
	setp.ge.s32 	%p38, %r51, %r60;
	@%p38 bra 	$L__BB25_72;
	ld.global.f32 	%f136, [%rd3+64];
$L__BB25_72:
	setp.ge.s32 	%p39, %r54, %r60;
	@%p39 bra 	$L__BB25_74;
	ld.global.f32 	%f135, [%rd3+68];
$L__BB25_74:
	setp.ge.s32 	%p40, %r57, %r60;
	@%p40 bra 	$L__BB25_76;
	ld.global.f32 	%f134, [%rd3+72];
$L__BB25_76:
	bar.sync 	0;
	setp.gt.s32 	%p41, %r744, -1;
	selp.b32 	%r253, -2147483648, -1, %p41;
	xor.b32  	%r783, %r253, %r744;
	setp.gt.s32 	%p42, %r745, -1;
	selp.b32 	%r254, -2147483648, -1, %p42;
	xor.b32  	%r782, %r254, %r745;
	setp.gt.s32 	%p43, %r746, -1;
	selp.b32 	%r255, -2147483648, -1, %p43;
	xor.b32  	%r781, %r255, %r746;
	setp.gt.s32 	%p44, %r747, -1;
	selp.b32 	%r256, -2147483648, -1, %p44;
	xor.b32  	%r780, %r256, %r747;
	setp.gt.s32 	%p45, %r748, -1;
	selp.b32 	%r257, -2147483648, -1, %p45;
	xor.b32  	%r779, %r257, %r748;
	setp.gt.s32 	%p46, %r749, -1;
	selp.b32 	%r258, -2147483648, -1, %p46;
	xor.b32  	%r778, %r258, %r749;
	setp.gt.s32 	%p47, %r750, -1;
	selp.b32 	%r259, -2147483648, -1, %p47;
	xor.b32  	%r777, %r259, %r750;
	setp.gt.s32 	%p48, %r751, -1;
	selp.b32 	%r260, -2147483648, -1, %p48;
	xor.b32  	%r776, %r260, %r751;
	setp.gt.s32 	%p49, %r752, -1;
	selp.b32 	%r261, -2147483648, -1, %p49;
	xor.b32  	%r775, %r261, %r752;
	setp.gt.s32 	%p50, %r753, -1;
	selp.b32 	%r262, -2147483648, -1, %p50;
	xor.b32  	%r774, %r262, %r753;
	setp.gt.s32 	%p51, %r754, -1;
	selp.b32 	%r263, -2147483648, -1, %p51;
	xor.b32  	%r773, %r263, %r754;
	setp.gt.s32 	%p52, %r755, -1;
	selp.b32 	%r264, -2147483648, -1, %p52;
	xor.b32  	%r772, %r264, %r755;
	setp.gt.s32 	%p53, %r756, -1;
	selp.b32 	%r265, -2147483648, -1, %p53;
	xor.b32  	%r771, %r265, %r756;
	setp.gt.s32 	%p54, %r757, -1;
	selp.b32 	%r266, -2147483648, -1, %p54;
	xor.b32  	%r770, %r266, %r757;
	setp.gt.s32 	%p55, %r758, -1;
	selp.b32 	%r267, -2147483648, -1, %p55;
	xor.b32  	%r769, %r267, %r758;
	setp.gt.s32 	%p56, %r759, -1;
	selp.b32 	%r268, -2147483648, -1, %p56;
	xor.b32  	%r768, %r268, %r759;
	setp.gt.s32 	%p57, %r760, -1;
	selp.b32 	%r269, -2147483648, -1, %p57;
	xor.b32  	%r767, %r269, %r760;
	setp.gt.s32 	%p58, %r761, -1;
	selp.b32 	%r270, -2147483648, -1, %p58;
	xor.b32  	%r766, %r270, %r761;
	setp.gt.s32 	%p59, %r762, -1;
	selp.b32 	%r271, -2147483648, -1, %p59;
	xor.b32  	%r765, %r271, %r762;
	shr.u32 	%r80, %r2, 5;
	shl.b32 	%r272, %r2, 2;
	mov.u32 	%r273, _ZZN3cub18CUB_300001_SM_10006detail10radix_sort31DeviceRadixSortSingleTileKernelINS1_5radix10policy_hubIffyE10Policy1000ELNS0_9SortOrderE0EffyNS1_21identity_decomposer_tEEEvPKT1_PSA_PKT2_PSE_T3_iiT4_E12temp_storage;
	add.s32 	%r81, %r273, %r272;
	shl.b32 	%r274, %r2, 7;
	add.s32 	%r82, %r81, %r274;
	shl.b32 	%r275, %r80, 2;
	add.s32 	%r276, %r273, %r275;
	add.s32 	%r83, %r276, 33792;
	mad.lo.s32 	%r84, %r2, -56, %r82;
	add.s32 	%r764, %r228, 6;
	sub.s32 	%r763, %r229, %r228;
$L__BB25_77:
	add.s32 	%r336, %r764, -6;
	min.s32 	%r279, %r763, 6;
	mov.b32 	%r365, 0;
	st.shared.u32 	[%r81], %r365;
	st.shared.u32 	[%r81+1024], %r365;
	st.shared.u32 	[%r81+2048], %r365;
	st.shared.u32 	[%r81+3072], %r365;
	st.shared.u32 	[%r81+4096], %r365;
	st.shared.u32 	[%r81+5120], %r365;
	st.shared.u32 	[%r81+6144], %r365;
	st.shared.u32 	[%r81+7168], %r365;
	st.shared.u32 	[%r81+8192], %r365;
	st.shared.u32 	[%r81+9216], %r365;
	st.shared.u32 	[%r81+10240], %r365;
	st.shared.u32 	[%r81+11264], %r365;
	st.shared.u32 	[%r81+12288], %r365;
	st.shared.u32 	[%r81+13312], %r365;
	st.shared.u32 	[%r81+14336], %r365;
	st.shared.u32 	[%r81+15360], %r365;
	st.shared.u32 	[%r81+16384], %r365;
	st.shared.u32 	[%r81+17408], %r365;
	st.shared.u32 	[%r81+18432], %r365;
	st.shared.u32 	[%r81+19456], %r365;
	st.shared.u32 	[%r81+20480], %r365;
	st.shared.u32 	[%r81+21504], %r365;
	st.shared.u32 	[%r81+22528], %r365;
	st.shared.u32 	[%r81+23552], %r365;
	st.shared.u32 	[%r81+24576], %r365;
	st.shared.u32 	[%r81+25600], %r365;
	st.shared.u32 	[%r81+26624], %r365;
	st.shared.u32 	[%r81+27648], %r365;
	st.shared.u32 	[%r81+28672], %r365;
	st.shared.u32 	[%r81+29696], %r365;
	st.shared.u32 	[%r81+30720], %r365;
	st.shared.u32 	[%r81+31744], %r365;
	st.shared.u32 	[%r81+32768], %r365;
	// begin inline asm
	bmsk.clamp.b32 %r277, %r365, %r279;
	// end inline asm
	setp.eq.s32 	%p60, %r783, 2147483647;
	selp.b32 	%r281, -2147483648, %r783, %p60;
	// begin inline asm
	shr.b32 %r280, %r281, %r336;
	// end inline asm
	and.b32  	%r368, %r277, %r280;
	shl.b32 	%r369, %r368, 10;
	and.b32  	%r370, %r369, 31744;
	add.s32 	%r371, %r81, %r370;
	shr.u32 	%r372, %r368, 4;
	and.b32  	%r373, %r372, 268435454;
	add.s32 	%r109, %r371, %r373;
	ld.shared.u16 	%rs1, [%r109];
	add.s16 	%rs20, %rs1, 1;
	st.shared.u16 	[%r109], %rs20;
	setp.eq.s32 	%p61, %r782, 2147483647;
	selp.b32 	%r284, -2147483648, %r782, %p61;
	// begin inline asm
	shr.b32 %r283, %r284, %r336;
	// end inline asm
	and.b32  	%r374, %r277, %r283;
	shl.b32 	%r375, %r374, 10;
	and.b32  	%r376, %r375, 31744;
	add.s32 	%r377, %r81, %r376;
	shr.u32 	%r378, %r374, 4;
	and.b32  	%r379, %r378, 268435454;
	add.s32 	%r110, %r377, %r379;
	ld.shared.u16 	%rs2, [%r110];
	add.s16 	%rs21, %rs2, 1;
	st.shared.u16 	[%r110], %rs21;
	setp.eq.s32 	%p62, %r781, 2147483647;
	selp.b32 	%r287, -2147483648, %r781, %p62;
	// begin inline asm
	shr.b32 %r286, %r287, %r336;
	// end inline asm
	and.b32  	%r380, %r277, %r286;
	shl.b32 	%r381, %r380, 10;
	and.b32  	%r382, %r381, 31744;
	add.s32 	%r383, %r81, %r382;
	shr.u32 	%r384, %r380, 4;
	and.b32  	%r385, %r384, 268435454;
	add.s32 	%r111, %r383, %r385;
	ld.shared.u16 	%rs3, [%r111];
	add.s16 	%rs22, %rs3, 1;
	st.shared.u16 	[%r111], %rs22;
	setp.eq.s32 	%p63, %r780, 2147483647;
	selp.b32 	%r290, -2147483648, %r780, %p63;
	// begin inline asm
	shr.b32 %r289, %r290, %r336;
	// end inline asm
	and.b32  	%r386, %r277, %r289;
	shl.b32 	%r387, %r386, 10;
	and.b32  	%r388, %r387, 31744;
	add.s32 	%r389, %r81, %r388;
	shr.u32 	%r390, %r386, 4;
	and.b32  	%r391, %r390, 268435454;
	add.s32 	%r112, %r389, %r391;
	ld.shared.u16 	%rs4, [%r112];
	add.s16 	%rs23, %rs4, 1;
	st.shared.u16 	[%r112], %rs23;
	setp.eq.s32 	%p64, %r779, 2147483647;
	selp.b32 	%r293, -2147483648, %r779, %p64;
	// begin inline asm
	shr.b32 %r292, %r293, %r336;
	// end inline asm
	and.b32  	%r392, %r277, %r292;
	shl.b32 	%r393, %r392, 10;
	and.b32  	%r394, %r393, 31744;
	add.s32 	%r395, %r81, %r394;
	shr.u32 	%r396, %r392, 4;
	and.b32  	%r397, %r396, 268435454;
	add.s32 	%r113, %r395, %r397;
	ld.shared.u16 	%rs5, [%r113];
	add.s16 	%rs24, %rs5, 1;
	st.shared.u16 	[%r113], %rs24;
	setp.eq.s32 	%p65, %r778, 2147483647;
	selp.b32 	%r296, -2147483648, %r778, %p65;
	// begin inline asm
	shr.b32 %r295, %r296, %r336;
	// end inline asm
	and.b32  	%r398, %r277, %r295;
	shl.b32 	%r399, %r398, 10;
	and.b32  	%r400, %r399, 31744;
	add.s32 	%r401, %r81, %r400;
	shr.u32 	%r402, %r398, 4;
	and.b32  	%r403, %r402, 268435454;
	add.s32 	%r114, %r401, %r403;
	ld.shared.u16 	%rs6, [%r114];
	add.s16 	%rs25, %rs6, 1;
	st.shared.u16 	[%r114], %rs25;
	setp.eq.s32 	%p66, %r777, 2147483647;
	selp.b32 	%r299, -2147483648, %r777, %p66;
	// begin inline asm
	shr.b32 %r298, %r299, %r336;
	// end inline asm
	and.b32  	%r404, %r277, %r298;
	shl.b32 	%r405, %r404, 10;
	and.b32  	%r406, %r405, 31744;
	add.s32 	%r407, %r81, %r406;
	shr.u32 	%r408, %r404, 4;
	and.b32  	%r409, %r408, 268435454;
	add.s32 	%r115, %r407, %r409;
	ld.shared.u16 	%rs7, [%r115];
	add.s16 	%rs26, %rs7, 1;
	st.shared.u16 	[%r115], %rs26;
	setp.eq.s32 	%p67, %r776, 2147483647;
	selp.b32 	%r302, -2147483648, %r776, %p67;
	// begin inline asm
	shr.b32 %r301, %r302, %r336;
	// end inline asm
	and.b32  	%r410, %r277, %r301;
	shl.b32 	%r411, %r410, 10;
	and.b32  	%r412, %r411, 31744;
	add.s32 	%r413, %r81, %r412;
	shr.u32 	%r414, %r410, 4;
	and.b32  	%r415, %r414, 268435454;
	add.s32 	%r116, %r413, %r415;
	ld.shared.u16 	%rs8, [%r116];
	add.s16 	%rs27, %rs8, 1;
	st.shared.u16 	[%r116], %rs27;
	setp.eq.s32 	%p68, %r775, 2147483647;
	selp.b32 	%r305, -2147483648, %r775, %p68;
	// begin inline asm
	shr.b32 %r304, %r305, %r336;
	// end inline asm
	and.b32  	%r416, %r277, %r304;
	shl.b32 	%r417, %r416, 10;
	and.b32  	%r418, %r417, 31744;
	add.s32 	%r419, %r81, %r418;
	shr.u32 	%r420, %r416, 4;
	and.b32  	%r421, %r420, 268435454;
	add.s32 	%r117, %r419, %r421;
	ld.shared.u16 	%rs9, [%r117];
	add.s16 	%rs28, %rs9, 1;
	st.shared.u16 	[%r117], %rs28;
	setp.eq.s32 	%p69, %r774, 2147483647;
	selp.b32 	%r308, -2147483648, %r774, %p69;
	// begin inline asm
	shr.b32 %r307, %r308, %r336;
	// end inline asm
	and.b32  	%r422, %r277, %r307;
	shl.b32 	%r423, %r422, 10;
	and.b32  	%r424, %r423, 31744;
	add.s32 	%r425, %r81, %r424;
	shr.u32 	%r426, %r422, 4;
	and.b32  	%r427, %r426, 268435454;
	add.s32 	%r118, %r425, %r427;
	ld.shared.u16 	%rs10, [%r118];
	add.s16 	%rs29, %rs10, 1;
	st.shared.u16 	[%r118], %rs29;
	setp.eq.s32 	%p70, %r773, 2147483647;
	selp.b32 	%r311, -2147483648, %r773, %p70;
	// begin inline asm
	shr.b32 %r310, %r311, %r336;
	// end inline asm
	and.b32  	%r428, %r277, %r310;
	shl.b32 	%r429, %r428, 10;
	and.b32  	%r430, %r429, 31744;
	add.s32 	%r431, %r81, %r430;
	shr.u32 	%r432, %r428, 4;
	and.b32  	%r433, %r432, 268435454;
	add.s32 	%r119, %r431, %r433;
	ld.shared.u16 	%rs11, [%r119];
	add.s16 	%rs30, %rs11, 1;
	st.shared.u16 	[%r119], %rs30;
	setp.eq.s32 	%p71, %r772, 2147483647;
	selp.b32 	%r314, -2147483648, %r772, %p71;
	// begin inline asm
	shr.b32 %r313, %r314, %r336;
	// end inline asm
	and.b32  	%r434, %r277, %r313;
	shl.b32 	%r435, %r434, 10;
	and.b32  	%r436, %r435, 31744;
	add.s32 	%r437, %r81, %r436;
	shr.u32 	%r438, %r434, 4;
	and.b32  	%r439, %r438, 268435454;
	add.s32 	%r120, %r437, %r439;
	ld.shared.u16 	%rs12, [%r120];
	add.s16 	%rs31, %rs12, 1;
	st.shared.u16 	[%r120], %rs31;
	setp.eq.s32 	%p72, %r771, 2147483647;
	selp.b32 	%r317, -2147483648, %r771, %p72;
	// begin inline asm
	shr.b32 %r316, %r317, %r336;
	// end inline asm
	and.b32  	%r440, %r277, %r316;
	shl.b32 	%r441, %r440, 10;
	and.b32  	%r442, %r441, 31744;
	add.s32 	%r443, %r81, %r442;
	shr.u32 	%r444, %r440, 4;
	and.b32  	%r445, %r444, 268435454;
	add.s32 	%r121, %r443, %r445;
	ld.shared.u16 	%rs13, [%r121];
	add.s16 	%rs32, %rs13, 1;
	st.shared.u16 	[%r121], %rs32;
	setp.eq.s32 	%p73, %r770, 2147483647;
	selp.b32 	%r320, -2147483648, %r770, %p73;
	// begin inline asm
	shr.b32 %r319, %r320, %r336;
	// end inline asm
	and.b32  	%r446, %r277, %r319;
	shl.b32 	%r447, %r446, 10;
	and.b32  	%r448, %r447, 31744;
	add.s32 	%r449, %r81, %r448;
	shr.u32 	%r450, %r446, 4;
	and.b32  	%r451, %r450, 268435454;
	add.s32 	%r122, %r449, %r451;
	ld.shared.u16 	%rs14, [%r122];
	add.s16 	%rs33, %rs14, 1;
	st.shared.u16 	[%r122], %rs33;
	setp.eq.s32 	%p74, %r769, 2147483647;
	selp.b32 	%r323, -2147483648, %r769, %p74;
	// begin inline asm
	shr.b32 %r322, %r323, %r336;
	// end inline asm
	and.b32  	%r452, %r277, %r322;
	shl.b32 	%r453, %r452, 10;
	and.b32  	%r454, %r453, 31744;
	add.s32 	%r455, %r81, %r454;
	shr.u32 	%r456, %r452, 4;
	and.b32  	%r457, %r456, 268435454;
	add.s32 	%r123, %r455, %r457;
	ld.shared.u16 	%rs15, [%r123];
	add.s16 	%rs34, %rs15, 1;
	st.shared.u16 	[%r123], %rs34;
	setp.eq.s32 	%p75, %r768, 2147483647;
	selp.b32 	%r326, -2147483648, %r768, %p75;
	// begin inline asm
	shr.b32 %r325, %r326, %r336;
	// end inline asm
	and.b32  	%r458, %r277, %r325;
	shl.b32 	%r459, %r458, 10;
	and.b32  	%r460, %r459, 31744;
	add.s32 	%r461, %r81, %r460;
	shr.u32 	%r462, %r458, 4;
	and.b32  	%r463, %r462, 268435454;
	add.s32 	%r124, %r461, %r463;
	ld.shared.u16 	%rs16, [%r124];
	add.s16 	%rs35, %rs16, 1;
	st.shared.u16 	[%r124], %rs35;
	setp.eq.s32 	%p76, %r767, 2147483647;
	selp.b32 	%r329, -2147483648, %r767, %p76;
	// begin inline asm
	shr.b32 %r328, %r329, %r336;
	// end inline asm
	and.b32  	%r464, %r277, %r328;
	shl.b32 	%r465, %r464, 10;
	and.b32  	%r466, %r465, 31744;
	add.s32 	%r467, %r81, %r466;
	shr.u32 	%r468, %r464, 4;
	and.b32  	%r469, %r468, 268435454;
	add.s32 	%r125, %r467, %r469;
	ld.shared.u16 	%rs17, [%r125];
	add.s16 	%rs36, %rs17, 1;
	st.shared.u16 	[%r125], %rs36;
	setp.eq.s32 	%p77, %r766, 2147483647;
	selp.b32 	%r332, -2147483648, %r766, %p77;
	// begin inline asm
	shr.b32 %r331, %r332, %r336;
	// end inline asm
	and.b32  	%r470, %r277, %r331;
	shl.b32 	%r471, %r470, 10;
	and.b32  	%r472, %r471, 31744;
	add.s32 	%r473, %r81, %r472;
	shr.u32 	%r474, %r470, 4;
	and.b32  	%r475, %r474, 268435454;
	add.s32 	%r126, %r473, %r475;
	ld.shared.u16 	%rs18, [%r126];
	add.s16 	%rs37, %rs18, 1;
	st.shared.u16 	[%r126], %rs37;
	setp.eq.s32 	%p78, %r765, 2147483647;
	selp.b32 	%r335, -2147483648, %r765, %p78;
	// begin inline asm
	shr.b32 %r334, %r335, %r336;
	// end inline asm
	and.b32  	%r476, %r277, %r334;
	shl.b32 	%r477, %r476, 10;
	and.b32  	%r478, %r477, 31744;
	add.s32 	%r479, %r81, %r478;
	shr.u32 	%r480, %r476, 4;
	and.b32  	%r481, %r480, 268435454;
	add.s32 	%r127, %r479, %r481;
	ld.shared.u16 	%rs19, [%r127];
	add.s16 	%rs38, %rs19, 1;
	st.shared.u16 	[%r127], %rs38;
	bar.sync 	0;
	ld.shared.u32 	%r128, [%r82];
	ld.shared.u32 	%r482, [%r82+4];
	ld.shared.u32 	%r483, [%r82+8];
	ld.shared.u32 	%r484, [%r82+12];
	ld.shared.u32 	%r485, [%r82+16];
	ld.shared.u32 	%r486, [%r82+20];
	ld.shared.u32 	%r487, [%r82+24];
	ld.shared.u32 	%r488, [%r82+28];
	ld.shared.u32 	%r489, [%r82+32];
	ld.shared.u32 	%r490, [%r82+36];
	ld.shared.u32 	%r491, [%r82+40];
	ld.shared.u32 	%r492, [%r82+44];
	ld.shared.u32 	%r493, [%r82+48];
	ld.shared.u32 	%r494, [%r82+52];
	ld.shared.u32 	%r495, [%r82+56];
	ld.shared.u32 	%r496, [%r82+60];
	ld.shared.u32 	%r497, [%r82+64];
	ld.shared.u32 	%r498, [%r82+68];
	ld.shared.u32 	%r499, [%r82+72];
	ld.shared.u32 	%r500, [%r82+76];
	ld.shared.u32 	%r501, [%r82+80];
	ld.shared.u32 	%r502, [%r82+84];
	ld.shared.u32 	%r503, [%r82+88];
	ld.shared.u32 	%r504, [%r82+92];
	ld.shared.u32 	%r505, [%r82+96];
	ld.shared.u32 	%r506, [%r82+100];
	ld.shared.u32 	%r507, [%r82+104];
	ld.shared.u32 	%r508, [%r82+108];
	ld.shared.u32 	%r509, [%r82+112];
	ld.shared.u32 	%r510, [%r82+116];
	ld.shared.u32 	%r511, [%r82+120];
	ld.shared.u32 	%r512, [%r82+124];
	ld.shared.u32 	%r513, [%r82+128];
	add.s32 	%r129, %r482, %r128;
	add.s32 	%r130, %r483, %r129;
	add.s32 	%r131, %r484, %r130;
	add.s32 	%r132, %r485, %r131;
	add.s32 	%r133, %r486, %r132;
	add.s32 	%r134, %r487, %r133;
	add.s32 	%r135, %r488, %r134;
	add.s32 	%r136, %r489, %r135;
	add.s32 	%r137, %r490, %r136;
	add.s32 	%r138, %r491, %r137;
	add.s32 	%r139, %r492, %r138;
	add.s32 	%r140, %r493, %r139;
	add.s32 	%r141, %r494, %r140;
	add.s32 	%r142, %r495, %r141;
	add.s32 	%r143, %r496, %r142;
	add.s32 	%r144, %r497, %r143;
	add.s32 	%r145, %r498, %r144;
	add.s32 	%r146, %r499, %r145;
	add.s32 	%r147, %r500, %r146;
	add.s32 	%r148, %r501, %r147;
	add.s32 	%r149, %r502, %r148;
	add.s32 	%r150, %r503, %r149;
	add.s32 	%r151, %r504, %r150;
	add.s32 	%r152, %r505, %r151;
	add.s32 	%r153, %r506, %r152;
	add.s32 	%r154, %r507, %r153;
	add.s32 	%r155, %r508, %r154;
	add.s32 	%r156, %r509, %r155;
	add.s32 	%r157, %r510, %r156;
	add.s32 	%r158, %r511, %r157;
	add.s32 	%r159, %r512, %r158;
	add.s32 	%r342, %r513, %r159;
	// begin inline asm
	mov.u32 %r337, %laneid;
	// end inline asm
	mov.b32 	%r340, 1;
	mov.b32 	%r367, -1;
	// begin inline asm
	{  .reg .u32 r0;  .reg .pred p;  shfl.sync.up.b32 r0|p, %r342, %r340, %r365, %r367;  @p add.u32 r0, r0, %r342;  mov.u32 %r338, r0;}
	// end inline asm
	mov.b32 	%r346, 2;
	// begin inline asm
	{  .reg .u32 r0;  .reg .pred p;  shfl.sync.up.b32 r0|p, %r338, %r346, %r365, %r367;  @p add.u32 r0, r0, %r338;  mov.u32 %r344, r0;}
	// end inline asm
	mov.b32 	%r352, 4;
	// begin inline asm
	{  .reg .u32 r0;  .reg .pred p;  shfl.sync.up.b32 r0|p, %r344, %r352, %r365, %r367;  @p add.u32 r0, r0, %r344;  mov.u32 %r350, r0;}
	// end inline asm
	mov.b32 	%r358, 8;
	// begin inline asm
	{  .reg .u32 r0;  .reg .pred p;  shfl.sync.up.b32 r0|p, %r350, %r358, %r365, %r367;  @p add.u32 r0, r0, %r350;  mov.u32 %r356, r0;}
	// end inline asm
	mov.b32 	%r364, 16;
	// begin inline asm
	{  .reg .u32 r0;  .reg .pred p;  shfl.sync.up.b32 r0|p, %r356, %r364, %r365, %r367;  @p add.u32 r0, r0, %r356;  mov.u32 %r362, r0;}
	// end inline asm
	setp.ne.s32 	%p79, %r337, 31;
	@%p79 bra 	$L__BB25_79;
	st.shared.u32 	[%r83], %r362;
$L__BB25_79:
	sub.s32 	%r514, %r362, %r342;
	setp.gt.u32 	%p80, %r2, 31;
	setp.eq.s32 	%p81, %r80, 7;
	setp.eq.s32 	%p82, %r80, 6;
	setp.eq.s32 	%p83, %r80, 5;
	setp.eq.s32 	%p84, %r80, 4;
	setp.eq.s32 	%p85, %r80, 3;
	setp.eq.s32 	%p86, %r80, 2;
	setp.eq.s32 	%p87, %r80, 1;
	bar.sync 	0;
	ld.shared.v4.u32 	{%r515, %r516, %r517, %r518}, [_ZZN3cub18CUB_300001_SM_10006detail10radix_sort31DeviceRadixSortSingleTileKernelINS1_5radix10policy_hubIffyE10Policy1000ELNS0_9SortOrderE0EffyNS1_21identity_decomposer_tEEEvPKT1_PSA_PKT2_PSE_T3_iiT4_E12temp_storage+33792];
	selp.b32 	%r519, %r515, %r784, %p87;
	add.s32 	%r520, %r516, %r515;
	selp.b32 	%r521, %r520, %r519, %p86;
	add.s32 	%r522, %r520, %r517;
	selp.b32 	%r523, %r522, %r521, %p85;
	add.s32 	%r524, %r522, %r518;
	selp.b32 	%r525, %r524, %r523, %p84;
	ld.shared.v4.u32 	{%r526, %r527, %r528, %r529}, [_ZZN3cub18CUB_300001_SM_10006detail10radix_sort31DeviceRadixSortSingleTileKernelINS1_5radix10policy_hubIffyE10Policy1000ELNS0_9SortOrderE0EffyNS1_21identity_decomposer_tEEEvPKT1_PSA_PKT2_PSE_T3_iiT4_E12temp_storage+33808];
	add.s32 	%r530, %r524, %r526;
	selp.b32 	%r531, %r530, %r525, %p83;
	add.s32 	%r532, %r530, %r527;
	selp.b32 	%r533, %r532, %r531, %p82;
	add.s32 	%r534, %r532, %r528;
	selp.b32 	%r784, %r534, %r533, %p81;
	add.s32 	%r164, %r534, %r529;
	setp.ne.s32 	%p88, %r337, 0;
	selp.b32 	%r535, %r514, 0, %p88;
	add.s32 	%r536, %r784, %r535;
	or.pred  	%p89, %p80, %p88;
	selp.b32 	%r785, %r536, %r514, %p80;
	@%p89 bra 	$L__BB25_81;
	shl.b32 	%r785, %r164, 16;
	st.shared.u32 	[_ZZN3cub18CUB_300001_SM_10006detail10radix_sort31DeviceRadixSortSingleTileKernelINS1_5radix10policy_hubIffyE10Policy1000ELNS0_9SortOrderE0EffyNS1_21identity_decomposer_tEEEvPKT1_PSA_PKT2_PSE_T3_iiT4_E12temp_storage+33832], %r785;
$L__BB25_81:
	setp.eq.s32 	%p90, %r2, 0;
	bar.sync 	0;
	ld.shared.u32 	%r537, [_ZZN3cub18CUB_300001_SM_10006detail10radix_sort31DeviceRadixSortSingleTileKernelINS1_5radix10policy_hubIffyE10Policy1000ELNS0_9SortOrderE0EffyNS1_21identity_decomposer_tEEEvPKT1_PSA_PKT2_PSE_T3_iiT4_E12temp_storage+33832];
	selp.b32 	%r538, 0, %r537, %p90;
	add.s32 	%r539, %r785, %r538;
	add.s32 	%r540, %r128, %r539;
	add.s32 	%r541, %r129, %r539;
	add.s32 	%r542, %r130, %r539;
	add.s32 	%r543, %r131, %r539;
	add.s32 	%r544, %r132, %r539;
	add.s32 	%r545, %r133, %r539;
	add.s32 	%r546, %r134, %r539;
	add.s32 	%r547, %r135, %r539;
	add.s32 	%r548, %r136, %r539;
	add.s32 	%r549, %r137, %r539;
	add.s32 	%r550, %r138, %r539;
	add.s32 	%r551, %r139, %r539;
	add.s32 	%r552, %r140, %r539;
	add.s32 	%r553, %r141, %r539;
	add.s32 	%r554, %r142, %r539;
	add.s32 	%r555, %r143, %r539;
	add.s32 	%r556, %r144, %r539;
	add.s32 	%r557, %r145, %r539;
	add.s32 	%r558, %r146, %r539;
	add.s32 	%r559, %r147, %r539;
	add.s32 	%r560, %r148, %r539;
	add.s32 	%r561, %r149, %r539;
	add.s32 	%r562, %r150, %r539;
	add.s32 	%r563, %r151, %r539;
	add.s32 	%r564, %r152, %r539;
	add.s32 	%r565, %r153, %r539;
	add.s32 	%r566, %r154, %r539;
	add.s32 	%r567, %r155, %r539;
	add.s32 	%r568, %r156, %r539;
	add.s32 	%r569, %r157, %r539;
	add.s32 	%r570, %r158, %r539;
	add.s32 	%r571, %r159, %r539;
	st.shared.u32 	[%r82], %r539;
	st.shared.u32 	[%r82+4], %r540;
	st.shared.u32 	[%r82+8], %r541;
	st.shared.u32 	[%r82+12], %r542;
	st.shared.u32 	[%r82+16], %r543;
	st.shared.u32 	[%r82+20], %r544;
	st.shared.u32 	[%r82+24], %r545;
	st.shared.u32 	[%r82+28], %r546;
	st.shared.u32 	[%r82+32], %r547;
	st.shared.u32 	[%r82+36], %r548;
	st.shared.u32 	[%r82+40], %r549;
	st.shared.u32 	[%r82+44], %r550;
	st.shared.u32 	[%r82+48], %r551;
	st.shared.u32 	[%r82+52], %r552;
	st.shared.u32 	[%r82+56], %r553;
	st.shared.u32 	[%r82+60], %r554;
	st.shared.u32 	[%r82+64], %r555;
	st.shared.u32 	[%r82+68], %r556;
	st.shared.u32 	[%r82+72], %r557;
	st.shared.u32 	[%r82+76], %r558;
	st.shared.u32 	[%r82+80], %r559;
	st.shared.u32 	[%r82+84], %r560;
	st.shared.u32 	[%r82+88], %r561;
	st.shared.u32 	[%r82+92], %r562;
	st.shared.u32 	[%r82+96], %r563;
	st.shared.u32 	[%r82+100], %r564;
	st.shared.u32 	[%r82+104], %r565;
	st.shared.u32 	[%r82+108], %r566;
	st.shared.u32 	[%r82+112], %r567;
	st.shared.u32 	[%r82+116], %r568;
	st.shared.u32 	[%r82+120], %r569;
	st.shared.u32 	[%r82+124], %r570;
	st.shared.u32 	[%r82+128], %r571;
	bar.sync 	0;
	cvt.u32.u16 	%r572, %rs1;
	ld.shared.u16 	%r573, [%r109];
	add.s32 	%r168, %r573, %r572;
	cvt.u32.u16 	%r574, %rs2;
	ld.shared.u16 	%r575, [%r110];
	add.s32 	%r169, %r575, %r574;
	cvt.u32.u16 	%r576, %rs3;
	ld.shared.u16 	%r577, [%r111];
	add.s32 	%r170, %r577, %r576;
	cvt.u32.u16 	%r578, %rs4;
	ld.shared.u16 	%r579, [%r112];
	add.s32 	%r171, %r579, %r578;
	cvt.u32.u16 	%r580, %rs5;
	ld.shared.u16 	%r581, [%r113];
	add.s32 	%r172, %r581, %r580;
	cvt.u32.u16 	%r582, %rs6;
	ld.shared.u16 	%r583, [%r114];
	add.s32 	%r173, %r583, %r582;
	cvt.u32.u16 	%r584, %rs7;
	ld.shared.u16 	%r585, [%r115];
	add.s32 	%r174, %r585, %r584;
	cvt.u32.u16 	%r586, %rs8;
	ld.shared.u16 	%r587, [%r116];
	add.s32 	%r175, %r587, %r586;
	cvt.u32.u16 	%r588, %rs9;
	ld.shared.u16 	%r589, [%r117];
	add.s32 	%r176, %r589, %r588;
	cvt.u32.u16 	%r590, %rs10;
	ld.shared.u16 	%r591, [%r118];
	add.s32 	%r177, %r591, %r590;
	cvt.u32.u16 	%r592, %rs11;
	ld.shared.u16 	%r593, [%r119];
	add.s32 	%r178, %r593, %r592;
	cvt.u32.u16 	%r594, %rs12;
	ld.shared.u16 	%r595, [%r120];
	add.s32 	%r179, %r595, %r594;
	cvt.u32.u16 	%r596, %rs13;
	ld.shared.u16 	%r597, [%r121];
	add.s32 	%r180, %r597, %r596;
	cvt.u32.u16 	%r598, %rs14;
	ld.shared.u16 	%r599, [%r122];
	add.s32 	%r181, %r599, %r598;
	cvt.u32.u16 	%r600, %rs15;
	ld.shared.u16 	%r601, [%r123];
	add.s32 	%r182, %r601, %r600;
	cvt.u32.u16 	%r602, %rs16;
	ld.shared.u16 	%r603, [%r124];
	add.s32 	%r183, %r603, %r602;
	cvt.u32.u16 	%r604, %rs17;
	ld.shared.u16 	%r605, [%r125];
	add.s32 	%r184, %r605, %r604;
	cvt.u32.u16 	%r606, %rs18;
	ld.shared.u16 	%r607, [%r126];
	add.s32 	%r185, %r607, %r606;
	cvt.u32.u16 	%r608, %rs19;
	ld.shared.u16 	%r609, [%r127];
	add.s32 	%r186, %r609, %r608;
	bar.sync 	0;
	setp.lt.s32 	%p91, %r764, %r229;
	@%p91 bra 	$L__BB25_121;
	cvt.u64.u32 	%rd15, %r2;
	shl.b32 	%r610, %r168, 2;
	mov.u32 	%r611, _ZZN3cub18CUB_300001_SM_10006detail10radix_sort31DeviceRadixSortSingleTileKernelINS1_5radix10policy_hubIffyE10Policy1000ELNS0_9SortOrderE0EffyNS1_21identity_decomposer_tEEEvPKT1_PSA_PKT2_PSE_T3_iiT4_E12temp_storage;
	add.s32 	%r612, %r611, %r610;
	st.shared.u32 	[%r612], %r783;
	shl.b32 	%r613, %r169, 2;
	add.s32 	%r614, %r611, %r613;
	st.shared.u32 	[%r614], %r782;
	shl.b32 	%r615, %r170, 2;
	add.s32 	%r616, %r611, %r615;
	st.shared.u32 	[%r616], %r781;
	shl.b32 	%r617, %r171, 2;
	add.s32 	%r618, %r611, %r617;
	st.shared.u32 	[%r618], %r780;
	shl.b32 	%r619, %r172, 2;
	add.s32 	%r620, %r611, %r619;
	st.shared.u32 	[%r620], %r779;
	shl.b32 	%r621, %r173, 2;
	add.s32 	%r622, %r611, %r621;
	st.shared.u32 	[%r622], %r778;
	shl.b32 	%r623, %r174, 2;
	add.s32 	%r624, %r611, %r623;
	st.shared.u32 	[%r624], %r777;
	shl.b32 	%r625, %r175, 2;
	add.s32 	%r626, %r611, %r625;
	st.shared.u32 	[%r626], %r776;
	shl.b32 	%r627, %r176, 2;
	add.s32 	%r628, %r611, %r627;
	st.shared.u32 	[%r628], %r775;
	shl.b32 	%r629, %r177, 2;
	add.s32 	%r630, %r611, %r629;
	st.shared.u32 	[%r630], %r774;
	shl.b32 	%r631, %r178, 2;
	add.s32 	%r632, %r611, %r631;
	st.shared.u32 	[%r632], %r773;
	shl.b32 	%r633, %r179, 2;
	add.s32 	%r634, %r611, %r633;
	st.shared.u32 	[%r634], %r772;
	shl.b32 	%r635, %r180, 2;
	add.s32 	%r636, %r611, %r635;
	st.shared.u32 	[%r636], %r771;
	shl.b32 	%r637, %r181, 2;
	add.s32 	%r638, %r611, %r637;
	st.shared.u32 	[%r638], %r770;
	shl.b32 	%r639, %r182, 2;
	add.s32 	%r640, %r611, %r639;
	st.shared.u32 	[%r640], %r769;
	shl.b32 	%r641, %r183, 2;
	add.s32 	%r642, %r611, %r641;
	st.shared.u32 	[%r642], %r768;
	shl.b32 	%r643, %r184, 2;
	add.s32 	%r644, %r611, %r643;
	st.shared.u32 	[%r644], %r767;
	shl.b32 	%r645, %r185, 2;
	add.s32 	%r646, %r611, %r645;
	st.shared.u32 	[%r646], %r766;
	shl.b32 	%r647, %r186, 2;
	add.s32 	%r648, %r611, %r647;
	st.shared.u32 	[%r648], %r765;
	bar.sync 	0;
	mad.lo.s32 	%r187, %r2, -72, %r84;
	ld.shared.u32 	%r188, [%r187];
	ld.shared.u32 	%r189, [%r187+1024];
	ld.shared.u32 	%r190, [%r187+2048];
	ld.shared.u32 	%r191, [%r187+3072];
	ld.shared.u32 	%r192, [%r187+4096];
	ld.shared.u32 	%r193, [%r187+5120];
	ld.shared.u32 	%r194, [%r187+6144];
	ld.shared.u32 	%r195, [%r187+7168];
	ld.shared.u32 	%r196, [%r187+8192];
	ld.shared.u32 	%r197, [%r187+9216];
	ld.shared.u32 	%r198, [%r187+10240];
	ld.shared.u32 	%r199, [%r187+11264];
	ld.shared.u32 	%r200, [%r187+12288];
	ld.shared.u32 	%r201, [%r187+13312];
	ld.shared.u32 	%r202, [%r187+14336];
	ld.shared.u32 	%r203, [%r187+15360];
	ld.shared.u32 	%r204, [%r187+16384];
	ld.shared.u32 	%r205, [%r187+17408];
	ld.shared.u32 	%r206, [%r187+18432];
	bar.sync 	0;
	st.shared.f32 	[%r612], %f152;
	st.shared.f32 	[%r614], %f151;
	st.shared.f32 	[%r616], %f150;
	st.shared.f32 	[%r618], %f149;
	st.shared.f32 	[%r620], %f148;
	st.shared.f32 	[%r622], %f147;
	st.shared.f32 	[%r624], %f146;
	st.shared.f32 	[%r626], %f145;
	st.shared.f32 	[%r628], %f144;
	st.shared.f32 	[%r630], %f143;
	st.shared.f32 	[%r632], %f142;
	st.shared.f32 	[%r634], %f141;
	st.shared.f32 	[%r636], %f140;
	st.shared.f32 	[%r638], %f139;
	st.shared.f32 	[%r640], %f138;
	st.shared.f32 	[%r642], %f137;
	st.shared.f32 	[%r644], %f136;
	st.shared.f32 	[%r646], %f135;
	st.shared.f32 	[%r648], %f134;
	bar.sync 	0;
	ld.shared.f32 	%f58, [%r187+1024];
	ld.shared.f32 	%f59, [%r187+2048];
	ld.shared.f32 	%f60, [%r187+3072];
	ld.shared.f32 	%f61, [%r187+4096];
	ld.shared.f32 	%f62, [%r187+5120];
	ld.shared.f32 	%f63, [%r187+6144];
	ld.shared.f32 	%f64, [%r187+7168];
	ld.shared.f32 	%f65, [%r187+8192];
	ld.shared.f32 	%f66, [%r187+9216];
	ld.shared.f32 	%f67, [%r187+10240];
	ld.shared.f32 	%f68, [%r187+11264];
	ld.shared.f32 	%f69, [%r187+12288];
	ld.shared.f32 	%f70, [%r187+13312];
	ld.shared.f32 	%f71, [%r187+14336];
	ld.shared.f32 	%f72, [%r187+15360];
	ld.shared.f32 	%f73, [%r187+16384];
	ld.shared.f32 	%f74, [%r187+17408];
	ld.shared.f32 	%f75, [%r187+18432];
	setp.gt.u64 	%p92, %rd2, %rd15;
	cvta.to.global.u64 	%rd16, %rd6;
	mul.wide.u32 	%rd17, %r2, 4;
	add.s64 	%rd4, %rd16, %rd17;
	cvta.to.global.u64 	%rd18, %rd8;
	add.s64 	%rd5, %rd18, %rd17;
	@%p92 bra 	$L__BB25_83;
	bra.uni 	$L__BB25_84;
$L__BB25_83:
	ld.shared.f32 	%f114, [%r187];
	setp.gt.s32 	%p93, %r188, -1;
	selp.b32 	%r649, -1, -2147483648, %p93;
	xor.b32  	%r650, %r649, %r188;
	st.global.u32 	[%rd4], %r650;
	st.global.f32 	[%rd5], %f114;
$L__BB25_84:
	add.s32 	%r651, %r2, 256;
	cvt.u64.u32 	%rd19, %r651;
	setp.le.u64 	%p94, %rd2, %rd19;
	@%p94 bra 	$L__BB25_86;
	setp.gt.s32 	%p95, %r189, -1;
	selp.b32 	%r652, -1, -2147483648, %p95;
	xor.b32  	%r653, %r652, %r189;
	st.global.u32 	[%rd4+1024], %r653;
	st.global.f32 	[%rd5+1024], %f58;
$L__BB25_86:
	add.s32 	%r654, %r2, 512;
	cvt.u64.u32 	%rd20, %r654;
	setp.le.u64 	%p96, %rd2, %rd20;
	@%p96 bra 	$L__BB25_88;
	setp.gt.s32 	%p97, %r190, -1;
	selp.b32 	%r655, -1, -2147483648, %p97;
	xor.b32  	%r656, %r655, %r190;
	st.global.u32 	[%rd4+2048], %r656;
	st.global.f32 	[%rd5+2048], %f59;
$L__BB25_88:
	add.s32 	%r657, %r2, 768;
	cvt.u64.u32 	%rd21, %r657;
	setp.le.u64 	%p98, %rd2, %rd21;
	@%p98 bra 	$L__BB25_90;
	setp.gt.s32 	%p99, %r191, -1;
	selp.b32 	%r658, -1, -2147483648, %p99;
	xor.b32  	%r659, %r658, %r191;
	st.global.u32 	[%rd4+3072], %r659;
	st.global.f32 	[%rd5+3072], %f60;
$L__BB25_90:
	or.b32  	%r660, %r2, 1024;
	cvt.u64.u32 	%rd22, %r660;
	setp.le.u64 	%p100, %rd2, %rd22;
	@%p100 bra 	$L__BB25_92;
	setp.gt.s32 	%p101, %r192, -1;
	selp.b32 	%r661, -1, -2147483648, %p101;
	xor.b32  	%r662, %r661, %r192;
	st.global.u32 	[%rd4+4096], %r662;
	st.global.f32 	[%rd5+4096], %f61;
$L__BB25_92:
	add.s32 	%r663, %r2, 1280;
	cvt.u64.u32 	%rd23, %r663;
	setp.le.u64 	%p102, %rd2, %rd23;
	@%p102 bra 	$L__BB25_94;
	setp.gt.s32 	%p103, %r193, -1;
	selp.b32 	%r664, -1, -2147483648, %p103;
	xor.b32  	%r665, %r664, %r193;
	st.global.u32 	[%rd4+5120], %r665;
	st.global.f32 	[%rd5+5120], %f62;
$L__BB25_94:
	add.s32 	%r666, %r2, 1536;
	cvt.u64.u32 	%rd24, %r666;
	setp.le.u64 	%p104, %rd2, %rd24;
	@%p104 bra 	$L__BB25_96;
	setp.gt.s32 	%p105, %r194, -1;
	selp.b32 	%r667, -1, -2147483648, %p105;
	xor.b32  	%r668, %r667, %r194;
	st.global.u32 	[%rd4+6144], %r668;
	st.global.f32 	[%rd5+6144], %f63;
$L__BB25_96:
	add.s32 	%r669, %r2, 1792;
	cvt.u64.u32 	%rd25, %r669;
	setp.le.u64 	%p106, %rd2, %rd25;
	@%p106 bra 	$L__BB25_98;
	setp.gt.s32 	%p107, %r195, -1;
	selp.b32 	%r670, -1, -2147483648, %p107;
	xor.b32  	%r671, %r670, %r195;
	st.global.u32 	[%rd4+7168], %r671;
	st.global.f32 	[%rd5+7168], %f64;
$L__BB25_98:
	or.b32  	%r672, %r2, 2048;
	cvt.u64.u32 	%rd26, %r672;
	setp.le.u64 	%p108, %rd2, %rd26;
	@%p108 bra 	$L__BB25_100;
	setp.gt.s32 	%p109, %r196, -1;
	selp.b32 	%r673, -1, -2147483648, %p109;
	xor.b32  	%r674, %r673, %r196;
	st.global.u32 	[%rd4+8192], %r674;
	st.global.f32 	[%rd5+8192], %f65;
$L__BB25_100:
	add.s32 	%r675, %r2, 2304;
	cvt.u64.u32 	%rd27, %r675;
	setp.le.u64 	%p110, %rd2, %rd27;
	@%p110 bra 	$L__BB25_102;
	setp.gt.s32 	%p111, %r197, -1;
	selp.b32 	%r676, -1, -2147483648, %p111;
	xor.b32  	%r677, %r676, %r197;
	st.global.u32 	[%rd4+9216], %r677;
	st.global.f32 	[%rd5+9216], %f66;
$L__BB25_102:
	add.s32 	%r678, %r2, 2560;
	cvt.u64.u32 	%rd28, %r678;
	setp.le.u64 	%p112, %rd2, %rd28;
	@%p112 bra 	$L__BB25_104;
	setp.gt.s32 	%p113, %r198, -1;
	selp.b32 	%r679, -1, -2147483648, %p113;
	xor.b32  	%r680, %r679, %r198;
	st.global.u32 	[%rd4+10240], %r680;
	st.global.f32 	[%rd5+10240], %f67;
$L__BB25_104:
	add.s32 	%r681, %r2, 2816;
	cvt.u64.u32 	%rd29, %r681;
	setp.le.u64 	%p114, %rd2, %rd29;
	@%p114 bra 	$L__BB25_106;
	setp.gt.s32 	%p115, %r199, -1;
	selp.b32 	%r682, -1, -2147483648, %p115;
	xor.b32  	%r683, %r682, %r199;
	st.global.u32 	[%rd4+11264], %r683;
	st.global.f32 	[%rd5+11264], %f68;
$L__BB25_106:
	or.b32  	%r684, %r2, 3072;
	cvt.u64.u32 	%rd30, %r684;
	setp.le.u64 	%p116, %rd2, %rd30;
	@%p116 bra 	$L__BB25_108;
	setp.gt.s32 	%p117, %r200, -1;
	selp.b32 	%r685, -1, -2147483648, %p117;
	xor.b32  	%r686, %r685, %r200;
	st.global.u32 	[%rd4+12288], %r686;
	st.global.f32 	[%rd5+12288], %f69;
$L__BB25_108:
	add.s32 	%r687, %r2, 3328;
	cvt.u64.u32 	%rd31, %r687;
	setp.le.u64 	%p118, %rd2, %rd31;
	@%p118 bra 	$L__BB25_110;
	setp.gt.s32 	%p119, %r201, -1;
	selp.b32 	%r688, -1, -2147483648, %p119;
	xor.b32  	%r689, %r688, %r201;
	st.global.u32 	[%rd4+13312], %r689;
	st.global.f32 	[%rd5+13312], %f70;
$L__BB25_110:
	add.s32 	%r690, %r2, 3584;
	cvt.u64.u32 	%rd32, %r690;
	setp.le.u64 	%p120, %rd2, %rd32;
	@%p120 bra 	$L__BB25_112;
	setp.gt.s32 	%p121, %r202, -1;
	selp.b32 	%r691, -1, -2147483648, %p121;
	xor.b32  	%r692, %r691, %r202;
	st.global.u32 	[%rd4+14336], %r692;
	st.global.f32 	[%rd5+14336], %f71;
$L__BB25_112:
	add.s32 	%r693, %r2, 3840;
	cvt.u64.u32 	%rd33, %r693;
	setp.le.u64 	%p122, %rd2, %rd33;
	@%p122 bra 	$L__BB25_114;
	setp.gt.s32 	%p123, %r203, -1;
	selp.b32 	%r694, -1, -2147483648, %p123;
	xor.b32  	%r695, %r694, %r203;
	st.global.u32 	[%rd4+15360], %r695;
	st.global.f32 	[%rd5+15360], %f72;
$L__BB25_114:
	or.b32  	%r696, %r2, 4096;
	cvt.u64.u32 	%rd34, %r696;
	setp.le.u64 	%p124, %rd2, %rd34;
	@%p124 bra 	$L__BB25_116;
	setp.gt.s32 	%p125, %r204, -1;
	selp.b32 	%r697, -1, -2147483648, %p125;
	xor.b32  	%r698, %r697, %r204;
	st.global.u32 	[%rd4+16384], %r698;
	st.global.f32 	[%rd5+16384], %f73;
$L__BB25_116:
	add.s32 	%r699, %r2, 4352;
	cvt.u64.u32 	%rd35, %r699;
	setp.le.u64 	%p126, %rd2, %rd35;
	@%p126 bra 	$L__BB25_118;
	setp.gt.s32 	%p127, %r205, -1;
	selp.b32 	%r700, -1, -2147483648, %p127;
	xor.b32  	%r701, %r700, %r205;
	st.global.u32 	[%rd4+17408], %r701;
	st.global.f32 	[%rd5+17408], %f74;
$L__BB25_118:
	add.s32 	%r702, %r2, 4608;
	cvt.u64.u32 	%rd36, %r702;
	setp.le.u64 	%p128, %rd2, %rd36;
	@%p128 bra 	$L__BB25_120;
	setp.gt.s32 	%p129, %r206, -1;
	selp.b32 	%r703, -1, -2147483648, %p129;
	xor.b32  	%r704, %r703, %r206;
	st.global.u32 	[%rd4+18432], %r704;
	st.global.f32 	[%rd5+18432], %f75;
$L__BB25_120:
	ret;
$L__BB25_121:
	shl.b32 	%r705, %r168, 2;
	mov.u32 	%r706, _ZZN3cub18CUB_300001_SM_10006detail10radix_sort31DeviceRadixSortSingleTileKernelINS1_5radix10policy_hubIffyE10Policy1000ELNS0_9SortOrderE0EffyNS1_21identity_decomposer_tEEEvPKT1_PSA_PKT2_PSE_T3_iiT4_E12temp_storage;
	add.s32 	%r707, %r706, %r705;
	st.shared.u32 	[%r707], %r783;
	shl.b32 	%r708, %r169, 2;
	add.s32 	%r709, %r706, %r708;
	st.shared.u32 	[%r709], %r782;
	shl.b32 	%r710, %r170, 2;
	add.s32 	%r711, %r706, %r710;
	st.shared.u32 	[%r711], %r781;
	shl.b32 	%r712, %r171, 2;
	add.s32 	%r713, %r706, %r712;
	st.shared.u32 	[%r713], %r780;
	shl.b32 	%r714, %r172, 2;
	add.s32 	%r715, %r706, %r714;
	st.shared.u32 	[%r715], %r779;
	shl.b32 	%r716, %r173, 2;
	add.s32 	%r717, %r706, %r716;
	st.shared.u32 	[%r717], %r778;
	shl.b32 	%r718, %r174, 2;
	add.s32 	%r719, %r706, %r718;
	st.shared.u32 	[%r719], %r777;
	shl.b32 	%r720, %r175, 2;
	add.s32 	%r721, %r706, %r720;
	st.shared.u32 	[%r721], %r776;
	shl.b32 	%r722, %r176, 2;
	add.s32 	%r723, %r706, %r722;
	st.shared.u32 	[%r723], %r775;
	shl.b32 	%r724, %r177, 2;
	add.s32 	%r725, %r706, %r724;
	st.shared.u32 	[%r725], %r774;
	shl.b32 	%r726, %r178, 2;
	add.s32 	%r727, %r706, %r726;
	st.shared.u32 	[%r727], %r773;
	shl.b32 	%r728, %r179, 2;
	add.s32 	%r729, %r706, %r728;
	st.shared.u32 	[%r729], %r772;
	shl.b32 	%r730, %r180, 2;
	add.s32 	%r731, %r706, %r730;
	st.shared.u32 	[%r731], %r771;
	shl.b32 	%r732, %r181, 2;
	add.s32 	%r733, %r706, %r732;
	st.shared.u32 	[%r733], %r770;
	shl.b32 	%r734, %r182, 2;
	add.s32 	%r735, %r706, %r734;
	st.shared.u32 	[%r735], %r769;
	shl.b32 	%r736, %r183, 2;
	add.s32 	%r737, %r706, %r736;
	st.shared.u32 	[%r737], %r768;
	shl.b32 	%r738, %r184, 2;
	add.s32 	%r739, %r706, %r738;
	st.shared.u32 	[%r739], %r767;
	shl.b32 	%r740, %r185, 2;
	add.s32 	%r741, %r706, %r740;
	st.shared.u32 	[%r741], %r766;
	shl.b32 	%r742, %r186, 2;
	add.s32 	%r743, %r706, %r742;
	st.shared.u32 	[%r743], %r765;
	bar.sync 	0;
	ld.shared.u32 	%r783, [%r84];
	ld.shared.u32 	%r782, [%r84+4];
	ld.shared.u32 	%r781, [%r84+8];
	ld.shared.u32 	%r780, [%r84+12];
	ld.shared.u32 	%r779, [%r84+16];
	ld.shared.u32 	%r778, [%r84+20];
	ld.shared.u32 	%r777, [%r84+24];
	ld.shared.u32 	%r776, [%r84+28];
	ld.shared.u32 	%r775, [%r84+32];
	ld.shared.u32 	%r774, [%r84+36];
	ld.shared.u32 	%r773, [%r84+40];
	ld.shared.u32 	%r772, [%r84+44];
	ld.shared.u32 	%r771, [%r84+48];
	ld.shared.u32 	%r770, [%r84+52];
	ld.shared.u32 	%r769, [%r84+56];
	ld.shared.u32 	%r768, [%r84+60];
	ld.shared.u32 	%r767, [%r84+64];
	ld.shared.u32 	%r766, [%r84+68];
	ld.shared.u32 	%r765, [%r84+72];
	bar.sync 	0;
	st.shared.f32 	[%r707], %f152;
	st.shared.f32 	[%r709], %f151;
	st.shared.f32 	[%r711], %f150;
	st.shared.f32 	[%r713], %f149;
	st.shared.f32 	[%r715], %f148;
	st.shared.f32 	[%r717], %f147;
	st.shared.f32 	[%r719], %f146;
	st.shared.f32 	[%r721], %f145;
	st.shared.f32 	[%r723], %f144;
	st.shared.f32 	[%r725], %f143;
	st.shared.f32 	[%r727], %f142;
	st.shared.f32 	[%r729], %f141;
	st.shared.f32 	[%r731], %f140;
	st.shared.f32 	[%r733], %f139;
	st.shared.f32 	[%r735], %f138;
	st.shared.f32 	[%r737], %f137;
	st.shared.f32 	[%r739], %f136;
	st.shared.f32 	[%r741], %f135;
	st.shared.f32 	[%r743], %f134;
	bar.sync 	0;
	ld.shared.f32 	%f152, [%r84];
	ld.shared.f32 	%f151, [%r84+4];
	ld.shared.f32 	%f150, [%r84+8];
	ld.shared.f32 	%f149, [%r84+12];
	ld.shared.f32 	%f148, [%r84+16];
	ld.shared.f32 	%f147, [%r84+20];
	ld.shared.f32 	%f146, [%r84+24];
	ld.shared.f32 	%f145, [%r84+28];
	ld.shared.f32 	%f144, [%r84+32];
	ld.shared.f32 	%f143, [%r84+36];
	ld.shared.f32 	%f142, [%r84+40];
	ld.shared.f32 	%f141, [%r84+44];
	ld.shared.f32 	%f140, [%r84+48];
	ld.shared.f32 	%f139, [%r84+52];
	ld.shared.f32 	%f138, [%r84+56];
	ld.shared.f32 	%f137, [%r84+60];
	ld.shared.f32 	%f136, [%r84+64];
	ld.shared.f32 	%f135, [%r84+68];
	ld.shared.f32 	%f134, [%r84+72];
	bar.sync 	0;
	add.s32 	%r764, %r764, 6;
	add.s32 	%r763, %r763, -6;
	bra.uni 	$L__BB25_77;

}
	// .globl	_ZN3cub18CUB_300001_SM_10006detail10radix_sort30DeviceRadixSortHistogramKernelINS1_5radix10policy_hubIffyE10Policy1000ELNS0_9SortOrderE0EfyNS1_21identity_decomposer_tEEEvPT2_PKT1_SA_iiT3_
.visible .entry _ZN3cub18CUB_300001_SM_10006detail10radix_sort30DeviceRadixSortHistogramKernelINS1_5radix10policy_hubIffyE10Policy1000ELNS0_9SortOrderE0EfyNS1_21identity_decomposer_tEEEvPT2_PKT1_SA_iiT3_(
	.param .u64 .ptr .align 1 _ZN3cub18CUB_300001_SM_10006detail10radix_sort30DeviceRadixSortHistogramKernelINS1_5radix10policy_hubIffyE10Policy1000ELNS0_9SortOrderE0EfyNS1_21identity_decomposer_tEEEvPT2_PKT1_SA_iiT3__param_0,
	.param .u64 .ptr .align 1 _ZN3cub18CUB_300001_SM_10006detail10radix_sort30DeviceRadixSortHistogramKernelINS1_5radix10policy_hubIffyE10Policy1000ELNS0_9SortOrderE0EfyNS1_21identity_decomposer_tEEEvPT2_PKT1_SA_iiT3__param_1,
	.param .u64 _ZN3cub18CUB_300001_SM_10006detail10radix_sort30DeviceRadixSortHistogramKernelINS1_5radix10policy_hubIffyE10Policy1000ELNS0_9SortOrderE0EfyNS1_21identity_decomposer_tEEEvPT2_PKT1_SA_iiT3__param_2,
	.param .u32 _ZN3cub18CUB_300001_SM_10006detail10radix_sort30DeviceRadixSortHistogramKernelINS1_5radix10policy_hubIffyE10Policy1000ELNS0_9SortOrderE0EfyNS1_21identity_decomposer_tEEEvPT2_PKT1_SA_iiT3__param_3,
	.param .u32 _ZN3cub18CUB_300001_SM_10006detail10radix_sort30DeviceRadixSortHistogramKernelINS1_5radix10policy_hubIffyE10Policy1000ELNS0_9SortOrderE0EfyNS1_21identity_decomposer_tEEEvPT2_PKT1_SA_iiT3__param_4,
	.param .align 1 .b8 _ZN3cub18CUB_300001_SM_10006detail10radix_sort30DeviceRadixSortHistogramKernelINS1_5radix10policy_hubIffyE10Policy1000ELNS0_9SortOrderE0EfyNS1_21identity_decomposer_tEEEvPT2_PKT1_SA_iiT3__param_5[1]
)
.maxntid 128
{
	.reg .pred 	%p<123>;
	.reg .b32 	%r<518>;
	.reg .b64 	%rd<137>;
	// demoted variable
	.shared .align 4 .b8 _ZZN3cub18CUB_300001_SM_10006detail10radix_sort30DeviceRadixSortHistogramKernelINS1_5radix10policy_hubIffyE10Policy1000ELNS0_9SortOrderE0EfyNS1_21identity_decomposer_tEEEvPT2_PKT1_SA_iiT3_E12temp_storage[4096];
	ld.param.u64 	%rd18, [_ZN3cub18CUB_300001_SM_10006detail10radix_sort30DeviceRadixSortHistogramKernelINS1_5radix10policy_hubIffyE10Policy1000ELNS0_9SortOrderE0EfyNS1_21identity_decomposer_tEEEvPT2_PKT1_SA_iiT3__param_0];
	ld.param.u64 	%rd19, [_ZN3cub18CUB_300001_SM_10006detail10radix_sort30DeviceRadixSortHistogramKernelINS1_5radix10policy_hubIffyE10Policy1000ELNS0_9SortOrderE0EfyNS1_21identity_decomposer_tEEEvPT2_PKT1_SA_iiT3__param_1];
	ld.param.u64 	%rd17, [_ZN3cub18CUB_300001_SM_10006detail10radix_sort30DeviceRadixSortHistogramKernelINS1_5radix10policy_hubIffyE10Policy1000ELNS0_9SortOrderE0EfyNS1_21identity_decomposer_tEEEvPT2_PKT1_SA_iiT3__param_2];
	ld.param.u32 	%r174, [_ZN3cub18CUB_300001_SM_10006detail10radix_sort30DeviceRadixSortHistogramKernelINS1_5radix10policy_hubIffyE10Policy1000ELNS0_9SortOrderE0EfyNS1_21identity_decomposer_tEEEvPT2_PKT1_SA_iiT3__param_3];
	ld.param.u32 	%r175, [_ZN3cub18CUB_300001_SM_10006detail10radix_sort30DeviceRadixSortHistogramKernelINS1_5radix10policy_hubIffyE10Policy1000ELNS0_9SortOrderE0EfyNS1_21identity_decomposer_tEEEvPT2_PKT1_SA_iiT3__param_4];
	cvta.to.global.u64 	%rd1, %rd19;
	cvta.to.global.u64 	%rd2, %rd18;
	setp.eq.s64 	%p2, %rd17, 0;
	@%p2 bra 	$L__BB26_153;
	sub.s32 	%r176, %r175, %r174;
	add.s32 	%r177, %r176, 7;
	shr.s32 	%r178, %r177, 31;
	shr.u32 	%r179, %r178, 29;
	add.s32 	%r180, %r177, %r179;
	shr.s32 	%r181, %r180, 3;
	mov.u32 	%r182, %tid.x;
	setp.gt.u32 	%p3, %r182, 255;
	setp.lt.s32 	%p4, %r177, 8;
	mov.u32 	%r183, %ctaid.x;
	shl.b32 	%r184, %r183, 11;
	cvt.u64.u32 	%rd3, %r184;
	mov.u32 	%r185, %nctaid.x;
	shl.b32 	%r186, %r185, 11;
	cvt.u64.u32 	%rd4, %r186;
	add.s32 	%r1, %r181, -1;
	and.b32  	%r2, %r181, 15;
	and.b32  	%r3, %r181, 7;
	add.s32 	%r4, %r3, -1;
	and.b32  	%r5, %r181, 3;
	or.pred  	%p1, %p3, %p4;
	shl.b32 	%r187, %r182, 2;
	mov.u32 	%r188, _ZZN3cub18CUB_300001_SM_10006detail10radix_sort30DeviceRadixSortHistogramKernelINS1_5radix10policy_hubIffyE10Policy1000ELNS0_9SortOrderE0EfyNS1_21identity_decomposer_tEEEvPT2_PKT1_SA_iiT3_E12temp_storage;
	add.s32 	%r6, %r188, %r187;
	and.b32  	%r7, %r181, 268435440;
	cvt.u64.u32 	%rd5, %r182;
	add.s32 	%r8, %r182, 128;
	add.s32 	%r9, %r182, 256;
	add.s32 	%r10, %r182, 384;
	add.s32 	%r11, %r182, 512;
	add.s32 	%r12, %r182, 640;
	add.s32 	%r13, %r182, 768;
	or.b32  	%r14, %r182, 1024;
	add.s32 	%r15, %r182, 1920;
	and.b32  	%r16, %r181, 268435448;
	and.b32  	%r17, %r181, 1;
	neg.s32 	%r18, %r7;
	add.s32 	%r19, %r6, 8192;
	add.s64 	%rd21, %rd17, -1;
	shr.u64 	%rd22, %rd21, 30;
	add.s64 	%rd23, %rd22, 1;
	min.u64 	%rd6, %rd23, %rd17;
	mov.b64 	%rd135, 0;
$L__BB26_2:
	@%p1 bra 	$L__BB26_30;
	setp.lt.u32 	%p5, %r1, 15;
	mov.b32 	%r471, 0;
	@%p5 bra 	$L__BB26_6;
	mov.u32 	%r468, %r19;
	mov.u32 	%r469, %r18;
$L__BB26_5:
	.pragma "nounroll";
	mov.b32 	%r190, 0;
	st.shared.u32 	[%r468+-8192], %r190;
	st.shared.u32 	[%r468+-7168], %r190;
	st.shared.u32 	[%r468+-6144], %r190;
	st.shared.u32 	[%r468+-5120], %r190;
	st.shared.u32 	[%r468+-4096], %r190;
	st.shared.u32 	[%r468+-3072], %r190;
	st.shared.u32 	[%r468+-2048], %r190;
	st.shared.u32 	[%r468+-1024], %r190;
	st.shared.u32 	[%r468], %r190;
	st.shared.u32 	[%r468+1024], %r190;
	st.shared.u32 	[%r468+2048], %r190;
	st.shared.u32 	[%r468+3072], %r190;
	st.shared.u32 	[%r468+4096], %r190;
	st.shared.u32 	[%r468+5120], %r190;
	st.shared.u32 	[%r468+6144], %r190;
	st.shared.u32 	[%r468+7168], %r190;
	add.s32 	%r469, %r469, 16;
	add.s32 	%r468, %r468, 16384;
	setp.ne.s32 	%p6, %r469, 0;
	mov.u32 	%r471, %r7;
	@%p6 bra 	$L__BB26_5;
$L__BB26_6:
	add.s32 	%r25, %r2, -1;
	setp.eq.s32 	%p7, %r2, 0;
	@%p7 bra 	$L__BB26_16;
	setp.lt.u32 	%p8, %r25, 7;
	@%p8 bra 	$L__BB26_9;
	shl.b32 	%r191, %r471, 10;
	add.s32 	%r192, %r6, %r191;
	mov.b32 	%r193, 0;
	st.shared.u32 	[%r192], %r193;
	st.shared.u32 	[%r192+1024], %r193;
	st.shared.u32 	[%r192+2048], %r193;
	st.shared.u32 	[%r192+3072], %r193;
	st.shared.u32 	[%r192+4096], %r193;
	st.shared.u32 	[%r192+5120], %r193;
	st.shared.u32 	[%r192+6144], %r193;
	st.shared.u32 	[%r192+7168], %r193;
	add.s32 	%r471, %r471, 8;
$L__BB26_9:
	setp.eq.s32 	%p9, %r3, 0;
	@%p9 bra 	$L__BB26_16;
	setp.lt.u32 	%p10, %r4, 3;
	@%p10 bra 	$L__BB26_12;
	shl.b32 	%r194, %r471, 10;
	add.s32 	%r195, %r6, %r194;
	mov.b32 	%r196, 0;
	st.shared.u32 	[%r195], %r196;
	st.shared.u32 	[%r195+1024], %r196;
	st.shared.u32 	[%r195+2048], %r196;
	st.shared.u32 	[%r195+3072], %r196;
	add.s32 	%r471, %r471, 4;
$L__BB26_12:
	setp.eq.s32 	%p11, %r5, 0;
	@%p11 bra 	$L__BB26_16;
	setp.eq.s32 	%p12, %r5, 1;
	shl.b32 	%r197, %r471, 10;
	add.s32 	%r30, %r6, %r197;
	mov.b32 	%r198, 0;
	st.shared.u32 	[%r30], %r198;
	@%p12 bra 	$L__BB26_16;
	setp.eq.s32 	%p13, %r5, 2;
	mov.b32 	%r199, 0;
	st.shared.u32 	[%r30+1024], %r199;
	@%p13 bra 	$L__BB26_16;
	mov.b32 	%r200, 0;
	st.shared.u32 	[%r30+2048], %r200;
$L__BB26_16:
	cvt.u32.u64 	%r201, %rd5;
	setp.gt.u32 	%p14, %r201, 127;
	@%p14 bra 	$L__BB26_30;
	setp.lt.u32 	%p15, %r1, 15;
	mov.b32 	%r475, 0;
	@%p15 bra 	$L__BB26_20;
	mov.b32 	%r473, 0;
$L__BB26_19:
	.pragma "nounroll";
	shl.b32 	%r204, %r473, 10;
	add.s32 	%r205, %r6, %r204;
	mov.b32 	%r206, 0;
	st.shared.u32 	[%r205+512], %r206;
	st.shared.u32 	[%r205+1536], %r206;
	st.shared.u32 	[%r205+2560], %r206;
	st.shared.u32 	[%r205+3584], %r206;
	st.shared.u32 	[%r205+4608], %r206;
	st.shared.u32 	[%r205+5632], %r206;
	st.shared.u32 	[%r205+6656], %r206;
	st.shared.u32 	[%r205+7680], %r206;
	st.shared.u32 	[%r205+8704], %r206;
	st.shared.u32 	[%r205+9728], %r206;
	st.shared.u32 	[%r205+10752], %r206;
	st.shared.u32 	[%r205+11776], %r206;
	st.shared.u32 	[%r205+12800], %r206;
	st.shared.u32 	[%r205+13824], %r206;
	st.shared.u32 	[%r205+14848], %r206;
	st.shared.u32 	[%r205+15872], %r206;
	add.s32 	%r473, %r473, 16;
	setp.ne.s32 	%p16, %r473, %r7;
	mov.u32 	%r475, %r7;
	@%p16 bra 	$L__BB26_19;
$L__BB26_20:
	setp.eq.s32 	%p17, %r2, 0;
	@%p17 bra 	$L__BB26_30;
	setp.lt.u32 	%p18, %r25, 7;
	@%p18 bra 	$L__BB26_23;
	shl.b32 	%r207, %r475, 10;
	add.s32 	%r208, %r6, %r207;
	mov.b32 	%r209, 0;
	st.shared.u32 	[%r208+512], %r209;
	st.shared.u32 	[%r208+1536], %r209;
	st.shared.u32 	[%r208+2560], %r209;
	st.shared.u32 	[%r208+3584], %r209;
	st.shared.u32 	[%r208+4608], %r209;
	st.shared.u32 	[%r208+5632], %r209;
	st.shared.u32 	[%r208+6656], %r209;
	st.shared.u32 	[%r208+7680], %r209;
	add.s32 	%r475, %r475, 8;
$L__BB26_23:
	setp.eq.s32 	%p19, %r3, 0;
	@%p19 bra 	$L__BB26_30;
	setp.lt.u32 	%p20, %r4, 3;
	@%p20 bra 	$L__BB26_26;
	shl.b32 	%r210, %r475, 10;
	add.s32 	%r211, %r6, %r210;
	mov.b32 	%r212, 0;
	st.shared.u32 	[%r211+512], %r212;
	st.shared.u32 	[%r211+1536], %r212;
	st.shared.u32 	[%r211+2560], %r212;
	st.shared.u32 	[%r211+3584], %r212;
	add.s32 	%r475, %r475, 4;
$L__BB26_26:
	setp.eq.s32 	%p21, %r5, 0;
	@%p21 bra 	$L__BB26_30;
	setp.eq.s32 	%p22, %r5, 1;
	shl.b32 	%r213, %r475, 10;
	add.s32 	%r38, %r6, %r213;
	mov.b32 	%r214, 0;
	st.shared.u32 	[%r38+512], %r214;
	@%p22 bra 	$L__BB26_30;
	setp.eq.s32 	%p23, %r5, 2;
	mov.b32 	%r215, 0;
	st.shared.u32 	[%r38+1536], %r215;
	@%p23 bra 	$L__BB26_30;
	mov.b32 	%r216, 0;
	st.shared.u32 	[%r38+2560], %r216;
$L__BB26_30:
	bar.sync 	0;
	bar.sync 	0;
	shl.b64 	%rd8, %rd135, 30;
	sub.s64 	%rd24, %rd17, %rd8;
	min.u64 	%rd9, %rd24, 1073741824;
	setp.le.u64 	%p24, %rd9, %rd3;
	@%p24 bra 	$L__BB26_70;
	mov.u64 	%rd136, %rd3;
$L__BB26_32:
	add.s64 	%rd11, %rd136, %rd8;
	sub.s64 	%rd12, %rd17, %rd11;
	setp.lt.u64 	%p25, %rd12, 2048;
	@%p25 bra 	$L__BB26_34;
	add.s64 	%rd27, %rd11, %rd5;
	shl.b64 	%rd28, %rd27, 2;
	add.s64 	%rd29, %rd1, %rd28;
	ld.global.u32 	%r507, [%rd29];
	ld.global.u32 	%r506, [%rd29+512];
	ld.global.u32 	%r505, [%rd29+1024];
	ld.global.u32 	%r504, [%rd29+1536];
	ld.global.u32 	%r503, [%rd29+2048];
	ld.global.u32 	%r502, [%rd29+2560];
	ld.global.u32 	%r501, [%rd29+3072];
	ld.global.u32 	%r500, [%rd29+3584];
	ld.global.u32 	%r499, [%rd29+4096];
	ld.global.u32 	%r498, [%rd29+4608];
	ld.global.u32 	%r497, [%rd29+5120];
	ld.global.u32 	%r496, [%rd29+5632];
	ld.global.u32 	%r495, [%rd29+6144];
	ld.global.u32 	%r494, [%rd29+6656];
	ld.global.u32 	%r493, [%rd29+7168];
	ld.global.u32 	%r492, [%rd29+7680];
	bra.uni 	$L__BB26_66;
$L__BB26_34:
	cvt.u32.u64 	%r218, %rd5;
	cvt.u32.u64 	%r55, %rd12;
	setp.ge.s32 	%p26, %r218, %r55;
	add.s64 	%rd25, %rd11, %rd5;
	shl.b64 	%rd26, %rd25, 2;
	add.s64 	%rd13, %rd1, %rd26;
	mov.b32 	%r507, 2147483647;
	@%p26 bra 	$L__BB26_36;
	ld.global.u32 	%r507, [%rd13];
$L__BB26_36:
	setp.ge.s32 	%p27, %r8, %r55;
	mov.b32 	%r506, 2147483647;
	@%p27 bra 	$L__BB26_38;
	ld.global.u32 	%r506, [%rd13+512];
$L__BB26_38:
	setp.ge.s32 	%p28, %r9, %r55;
	mov.b32 	%r505, 2147483647;
	@%p28 bra 	$L__BB26_40;
	ld.global.u32 	%r505, [%rd13+1024];
$L__BB26_40:
	setp.ge.s32 	%p29, %r10, %r55;
	mov.b32 	%r504, 2147483647;
	@%p29 bra 	$L__BB26_42;
	ld.global.u32 	%r504, [%rd13+1536];
$L__BB26_42:
	setp.ge.s32 	%p30, %r11, %r55;
	mov.b32 	%r503, 2147483647;
	@%p30 bra 	$L__BB26_44;
	ld.global.u32 	%r503, [%rd13+2048];
$L__BB26_44:
	setp.ge.s32 	%p31, %r12, %r55;
	mov.b32 	%r502, 2147483647;
	@%p31 bra 	$L__BB26_46;
	ld.global.u32 	%r502, [%rd13+2560];
$L__BB26_46:
	setp.ge.s32 	%p32, %r13, %r55;
	mov.b32 	%r501, 2147483647;
	@%p32 bra 	$L__BB26_48;
	ld.global.u32 	%r501, [%rd13+3072];
$L__BB26_48:
	mov.u32 	%r226, %tid.x;
	add.s32 	%r227, %r226, 896;
	setp.ge.s32 	%p33, %r227, %r55;
	mov.b32 	%r500, 2147483647;
	@%p33 bra 	$L__BB26_50;
	ld.global.u32 	%r500, [%rd13+3584];
$L__BB26_50:
	setp.ge.s32 	%p34, %r14, %r55;
	mov.b32 	%r499, 2147483647;
	@%p34 bra 	$L__BB26_52;
	ld.global.u32 	%r499, [%rd13+4096];
$L__BB26_52:
	add.s32 	%r231, %r226, 1152;
	setp.ge.s32 	%p35, %r231, %r55;
	mov.b32 	%r498, 2147483647;
	@%p35 bra 	$L__BB26_54;
	ld.global.u32 	%r498, [%rd13+4608];
$L__BB26_54:
	add.s32 	%r234, %r226, 1280;
	setp.ge.s32 	%p36, %r234, %r55;
	mov.b32 	%r497, 2147483647;
	@%p36 bra 	$L__BB26_56;
	ld.global.u32 	%r497, [%rd13+5120];
$L__BB26_56:
	add.s32 	%r237, %r226, 1408;
	setp.ge.s32 	%p37, %r237, %r55;
	mov.b32 	%r496, 2147483647;
	@%p37 bra 	$L__BB26_58;
	ld.global.u32 	%r496, [%rd13+5632];
$L__BB26_58:
	add.s32 	%r240, %r226, 1536;
	setp.ge.s32 	%p38, %r240, %r55;
	mov.b32 	%r495, 2147483647;
	@%p38 bra 	$L__BB26_60;
	ld.global.u32 	%r495, [%rd13+6144];
$L__BB26_60:
	add.s32 	%r243, %r226, 1664;
	setp.ge.s32 	%p39, %r243, %r55;
	mov.b32 	%r494, 2147483647;
	@%p39 bra 	$L__BB26_62;
	ld.global.u32 	%r494, [%rd13+6656];
$L__BB26_62:
	add.s32 	%r246, %r226, 1792;
	setp.ge.s32 	%p40, %r246, %r55;
	mov.b32 	%r493, 2147483647;
	@%p40 bra 	$L__BB26_64;
	ld.global.u32 	%r493, [%rd13+7168];
$L__BB26_64:
	setp.ge.s32 	%p41, %r15, %r55;
	mov.b32 	%r492, 2147483647;
	@%p41 bra 	$L__BB26_66;
	ld.global.u32 	%r492, [%rd13+7680];
$L__BB26_66:
	setp.le.s32 	%p42, %r175, %r174;
	@%p42 bra 	$L__BB26_69;
	setp.gt.s32 	%p43, %r507, -1;
	selp.b32 	%r249, -2147483648, -1, %p43;
	xor.b32  	%r250, %r249, %r507;
	setp.gt.s32 	%p44, %r506, -1;
	selp.b32 	%r251, -2147483648, -1, %p44;
	xor.b32  	%r252, %r251, %r506;
	setp.gt.s32 	%p45, %r505, -1;
	selp.b32 	%r253, -2147483648, -1, %p45;
	xor.b32  	%r254, %r253, %r505;
	setp.gt.s32 	%p46, %r504, -1;
	selp.b32 	%r255, -2147483648, -1, %p46;
	xor.b32  	%r256, %r255, %r504;
	setp.gt.s32 	%p47, %r503, -1;
	selp.b32 	%r257, -2147483648, -1, %p47;
	xor.b32  	%r258, %r257, %r503;
	setp.gt.s32 	%p48, %r502, -1;
	selp.b32 	%r259, -2147483648, -1, %p48;
	xor.b32  	%r260, %r259, %r502;
	setp.gt.s32 	%p49, %r501, -1;
	selp.b32 	%r261, -2147483648, -1, %p49;
	xor.b32  	%r262, %r261, %r501;
	setp.gt.s32 	%p50, %r500, -1;
	selp.b32 	%r263, -2147483648, -1, %p50;
	xor.b32  	%r264, %r263, %r500;
	setp.gt.s32 	%p51, %r499, -1;
	selp.b32 	%r265, -2147483648, -1, %p51;
	xor.b32  	%r266, %r265, %r499;
	setp.gt.s32 	%p52, %r498, -1;
	selp.b32 	%r267, -2147483648, -1, %p52;
	xor.b32  	%r268, %r267, %r498;
	setp.gt.s32 	%p53, %r497, -1;
	selp.b32 	%r269, -2147483648, -1, %p53;
	xor.b32  	%r270, %r269, %r497;
	setp.gt.s32 	%p54, %r496, -1;
	selp.b32 	%r271, -2147483648, -1, %p54;
	xor.b32  	%r272, %r271, %r496;
	setp.gt.s32 	%p55, %r495, -1;
	selp.b32 	%r273, -2147483648, -1, %p55;
	xor.b32  	%r274, %r273, %r495;
	setp.gt.s32 	%p56, %r494, -1;
	selp.b32 	%r275, -2147483648, -1, %p56;
	xor.b32  	%r276, %r275, %r494;
	setp.gt.s32 	%p57, %r493, -1;
	selp.b32 	%r277, -2147483648, -1, %p57;
	xor.b32  	%r278, %r277, %r493;
	setp.gt.s32 	%p58, %r492, -1;
	selp.b32 	%r279, -2147483648, -1, %p58;
	xor.b32  	%r280, %r279, %r492;
	setp.eq.s32 	%p59, %r250, 2147483647;
	selp.b32 	%r103, -2147483648, %r250, %p59;
	setp.eq.s32 	%p60, %r252, 2147483647;
	selp.b32 	%r104, -2147483648, %r252, %p60;
	setp.eq.s32 	%p61, %r254, 2147483647;
	selp.b32 	%r105, -2147483648, %r254, %p61;
	setp.eq.s32 	%p62, %r256, 2147483647;
	selp.b32 	%r106, -2147483648, %r256, %p62;
	setp.eq.s32 	%p63, %r258, 2147483647;
	selp.b32 	%r107, -2147483648, %r258, %p63;
	setp.eq.s32 	%p64, %r260, 2147483647;
	selp.b32 	%r108, -2147483648, %r260, %p64;
	setp.eq.s32 	%p65, %r262, 2147483647;
	selp.b32 	%r109, -2147483648, %r262, %p65;
	setp.eq.s32 	%p66, %r264, 2147483647;
	selp.b32 	%r110, -2147483648, %r264, %p66;
	setp.eq.s32 	%p67, %r266, 2147483647;
	selp.b32 	%r111, -2147483648, %r266, %p67;
	setp.eq.s32 	%p68, %r268, 2147483647;
	selp.b32 	%r112, -2147483648, %r268, %p68;
	setp.eq.s32 	%p69, %r270, 2147483647;
	selp.b32 	%r113, -2147483648, %r270, %p69;
	setp.eq.s32 	%p70, %r272, 2147483647;
	selp.b32 	%r114, -2147483648, %r272, %p70;
	setp.eq.s32 	%p71, %r274, 2147483647;
	selp.b32 	%r115, -2147483648, %r274, %p71;
	setp.eq.s32 	%p72, %r276, 2147483647;
	selp.b32 	%r116, -2147483648, %r276, %p72;
	setp.eq.s32 	%p73, %r278, 2147483647;
	selp.b32 	%r117, -2147483648, %r278, %p73;
	setp.eq.s32 	%p74, %r280, 2147483647;
	selp.b32 	%r118, -2147483648, %r280, %p74;
	mov.b32 	%r508, 0;
	mov.u32 	%r509, %r174;
$L__BB26_68:
	sub.s32 	%r281, %r175, %r509;
	shl.b32 	%r282, %r508, 10;
	mov.u32 	%r283, _ZZN3cub18CUB_300001_SM_10006detail10radix_sort30DeviceRadixSortHistogramKernelINS1_5radix10policy_hubIffyE10Policy1000ELNS0_9SortOrderE0EfyNS1_21identity_decomposer_tEEEvPT2_PKT1_SA_iiT3_E12temp_storage;
	add.s32 	%r284, %r283, %r282;
	min.s32 	%r285, %r281, 8;
	mov.b32 	%r286, -1;
	shl.b32 	%r287, %r286, %r285;
	not.b32 	%r288, %r287;
	shr.u32 	%r289, %r103, %r509;
	and.b32  	%r290, %r289, %r288;
	shl.b32 	%r291, %r290, 2;
	add.s32 	%r292, %r284, %r291;
	atom.shared.add.u32 	%r293, [%r292], 1;
	shr.u32 	%r294, %r104, %r509;
	and.b32  	%r295, %r294, %r288;
	shl.b32 	%r296, %r295, 2;
	add.s32 	%r297, %r284, %r296;
	atom.shared.add.u32 	%r298, [%r297], 1;
	shr.u32 	%r299, %r105, %r509;
	and.b32  	%r300, %r299, %r288;
	shl.b32 	%r301, %r300, 2;
	add.s32 	%r302, %r284, %r301;
	atom.shared.add.u32 	%r303, [%r302], 1;
	shr.u32 	%r304, %r106, %r509;
	and.b32  	%r305, %r304, %r288;
	shl.b32 	%r306, %r305, 2;
	add.s32 	%r307, %r284, %r306;
	atom.shared.add.u32 	%r308, [%r307], 1;
	shr.u32 	%r309, %r107, %r509;
	and.b32  	%r310, %r309, %r288;
	shl.b32 	%r311, %r310, 2;
	add.s32 	%r312, %r284, %r311;
	atom.shared.add.u32 	%r313, [%r312], 1;
	shr.u32 	%r314, %r108, %r509;
	and.b32  	%r315, %r314, %r288;
	shl.b32 	%r316, %r315, 2;
	add.s32 	%r317, %r284, %r316;
	atom.shared.add.u32 	%r318, [%r317], 1;
	shr.u32 	%r319, %r109, %r509;
	and.b32  	%r320, %r319, %r288;
	shl.b32 	%r321, %r320, 2;
	add.s32 	%r322, %r284, %r321;
	atom.shared.add.u32 	%r323, [%r322], 1;
	shr.u32 	%r324, %r110, %r509;
	and.b32  	%r325, %r324, %r288;
	shl.b32 	%r326, %r325, 2;
	add.s32 	%r327, %r284, %r326;
	atom.shared.add.u32 	%r328, [%r327], 1;
	shr.u32 	%r329, %r111, %r509;
	and.b32  	%r330, %r329, %r288;
	shl.b32 	%r331, %r330, 2;
	add.s32 	%r332, %r284, %r331;
	atom.shared.add.u32 	%r333, [%r332], 1;
	shr.u32 	%r334, %r112, %r509;
	and.b32  	%r335, %r334, %r288;
	shl.b32 	%r336, %r335, 2;
	add.s32 	%r337, %r284, %r336;
	atom.shared.add.u32 	%r338, [%r337], 1;
	shr.u32 	%r339, %r113, %r509;
	and.b32  	%r340, %r339, %r288;
	shl.b32 	%r341, %r340, 2;
	add.s32 	%r342, %r284, %r341;
	atom.shared.add.u32 	%r343, [%r342], 1;
	shr.u32 	%r344, %r114, %r509;
	and.b32  	%r345, %r344, %r288;
	shl.b32 	%r346, %r345, 2;
	add.s32 	%r347, %r284, %r346;
	atom.shared.add.u32 	%r348, [%r347], 1;
	shr.u32 	%r349, %r115, %r509;
	and.b32  	%r350, %r349, %r288;
	shl.b32 	%r351, %r350, 2;
	add.s32 	%r352, %r284, %r351;
	atom.shared.add.u32 	%r353, [%r352], 1;
	shr.u32 	%r354, %r116, %r509;
	and.b32  	%r355, %r354, %r288;
	shl.b32 	%r356, %r355, 2;
	add.s32 	%r357, %r284, %r356;
	atom.shared.add.u32 	%r358, [%r357], 1;
	shr.u32 	%r359, %r117, %r509;
	and.b32  	%r360, %r359, %r288;
	shl.b32 	%r361, %r360, 2;
	add.s32 	%r362, %r284, %r361;
	atom.shared.add.u32 	%r363, [%r362], 1;
	shr.u32 	%r364, %r118, %r509;
	and.b32  	%r365, %r364, %r288;
	shl.b32 	%r366, %r365, 2;
	add.s32 	%r367, %r284, %r366;
	atom.shared.add.u32 	%r368, [%r367], 1;
	add.s32 	%r509, %r509, 8;
	add.s32 	%r508, %r508, 1;
	setp.lt.s32 	%p75, %r509, %r175;
	@%p75 bra 	$L__BB26_68;
$L__BB26_69:
	add.s64 	%rd136, %rd136, %rd4;
	setp.lt.u64 	%p76, %rd136, %rd9;
	@%p76 bra 	$L__BB26_32;
$L__BB26_70:
	bar.sync 	0;
	@%p1 bra 	$L__BB26_152;
	setp.lt.u32 	%p77, %r1, 7;
	mov.b32 	%r512, 0;
	@%p77 bra 	$L__BB26_90;
	mov.b32 	%r510, 0;
$L__BB26_73:
	.pragma "nounroll";
	shl.b32 	%r371, %r510, 10;
	add.s32 	%r124, %r6, %r371;
	ld.shared.u32 	%r125, [%r124];
	setp.eq.s32 	%p78, %r125, 0;
	@%p78 bra 	$L__BB26_75;
	cvt.u32.u64 	%r372, %rd5;
	shl.b32 	%r373, %r510, 8;
	add.s32 	%r374, %r373, %r372;
	mul.wide.u32 	%rd30, %r374, 8;
	add.s64 	%rd31, %rd2, %rd30;
	cvt.u64.u32 	%rd32, %r125;
	atom.global.add.u64 	%rd33, [%rd31], %rd32;
$L__BB26_75:
	ld.shared.u32 	%r126, [%r124+1024];
	setp.eq.s32 	%p79, %r126, 0;
	@%p79 bra 	$L__BB26_77;
	cvt.u32.u64 	%r375, %rd5;
	shl.b32 	%r376, %r510, 8;
	add.s32 	%r377, %r376, %r375;
	add.s32 	%r378, %r377, 256;
	mul.wide.u32 	%rd34, %r378, 8;
	add.s64 	%rd35, %rd2, %rd34;
	cvt.u64.u32 	%rd36, %r126;
	atom.global.add.u64 	%rd37, [%rd35], %rd36;
$L__BB26_77:
	ld.shared.u32 	%r127, [%r124+2048];
	setp.eq.s32 	%p80, %r127, 0;
	@%p80 bra 	$L__BB26_79;
	cvt.u32.u64 	%r379, %rd5;
	shl.b32 	%r380, %r510, 8;
	add.s32 	%r381, %r380, %r379;
	add.s32 	%r382, %r381, 512;
	mul.wide.u32 	%rd38, %r382, 8;
	add.s64 	%rd39, %rd2, %rd38;
	cvt.u64.u32 	%rd40, %r127;
	atom.global.add.u64 	%rd41, [%rd39], %rd40;
$L__BB26_79:
	ld.shared.u32 	%r128, [%r124+3072];
	setp.eq.s32 	%p81, %r128, 0;
	@%p81 bra 	$L__BB26_81;
	cvt.u32.u64 	%r383, %rd5;
	shl.b32 	%r384, %r510, 8;
	add.s32 	%r385, %r384, %r383;
	add.s32 	%r386, %r385, 768;
	mul.wide.u32 	%rd42, %r386, 8;
	add.s64 	%rd43, %rd2, %rd42;
	cvt.u64.u32 	%rd44, %r128;
	atom.global.add.u64 	%rd45, [%rd43], %rd44;
$L__BB26_81:
	ld.shared.u32 	%r129, [%r124+4096];
	setp.eq.s32 	%p82, %r129, 0;
	@%p82 bra 	$L__BB26_83;
	cvt.u32.u64 	%r387, %rd5;
	shl.b32 	%r388, %r510, 8;
	add.s32 	%r389, %r388, %r387;
	add.s32 	%r390, %r389, 1024;
	mul.wide.u32 	%rd46, %r390, 8;
	add.s64 	%rd47, %rd2, %rd46;
	cvt.u64.u32 	%rd48, %r129;
	atom.global.add.u64 	%rd49, [%rd47], %rd48;
$L__BB26_83:
	ld.shared.u32 	%r130, [%r124+5120];
	setp.eq.s32 	%p83, %r130, 0;
	@%p83 bra 	$L__BB26_85;
	cvt.u32.u64 	%r391, %rd5;
	shl.b32 	%r392, %r510, 8;
	add.s32 	%r393, %r392, %r391;
	add.s32 	%r394, %r393, 1280;
	mul.wide.u32 	%rd50, %r394, 8;
	add.s64 	%rd51, %rd2, %rd50;
	cvt.u64.u32 	%rd52, %r130;
	atom.global.add.u64 	%rd53, [%rd51], %rd52;
$L__BB26_85:
	ld.shared.u32 	%r131, [%r124+6144];
	setp.eq.s32 	%p84, %r131, 0;
	@%p84 bra 	$L__BB26_87;
	cvt.u32.u64 	%r395, %rd5;
	shl.b32 	%r396, %r510, 8;
	add.s32 	%r397, %r396, %r395;
	add.s32 	%r398, %r397, 1536;
	mul.wide.u32 	%rd54, %r398, 8;
	add.s64 	%rd55, %rd2, %rd54;
	cvt.u64.u32 	%rd56, %r131;
	atom.global.add.u64 	%rd57, [%rd55], %rd56;
$L__BB26_87:
	ld.shared.u32 	%r132, [%r124+7168];
	setp.eq.s32 	%p85, %r132, 0;
	@%p85 bra 	$L__BB26_89;
	cvt.u32.u64 	%r399, %rd5;
	shl.b32 	%r400, %r510, 8;
	add.s32 	%r401, %r400, %r399;
	add.s32 	%r402, %r401, 1792;
	mul.wide.u32 	%rd58, %r402, 8;
	add.s64 	%rd59, %rd2, %rd58;
	cvt.u64.u32 	%rd60, %r132;
	atom.global.add.u64 	%rd61, [%rd59], %rd60;
$L__BB26_89:
	add.s32 	%r510, %r510, 8;
	setp.ne.s32 	%p86, %r510, %r16;
	mov.u32 	%r512, %r16;
	@%p86 bra 	$L__BB26_73;
$L__BB26_90:
	add.s32 	%r135, %r5, -1;
	setp.eq.s32 	%p87, %r3, 0;
	@%p87 bra 	$L__BB26_111;
	setp.lt.u32 	%p88, %r4, 3;
	@%p88 bra 	$L__BB26_101;
	shl.b32 	%r403, %r512, 10;
	add.s32 	%r136, %r6, %r403;
	ld.shared.u32 	%r137, [%r136];
	setp.eq.s32 	%p89, %r137, 0;
	@%p89 bra 	$L__BB26_94;
	cvt.u32.u64 	%r404, %rd5;
	shl.b32 	%r405, %r512, 8;
	add.s32 	%r406, %r405, %r404;
	mul.wide.u32 	%rd62, %r406, 8;
	add.s64 	%rd63, %rd2, %rd62;
	cvt.u64.u32 	%rd64, %r137;
	atom.global.add.u64 	%rd65, [%rd63], %rd64;
$L__BB26_94:
	ld.shared.u32 	%r138, [%r136+1024];
	setp.eq.s32 	%p90, %r138, 0;
	@%p90 bra 	$L__BB26_96;
	cvt.u32.u64 	%r407, %rd5;
	shl.b32 	%r408, %r512, 8;
	add.s32 	%r409, %r408, %r407;
	add.s32 	%r410, %r409, 256;
	mul.wide.u32 	%rd66, %r410, 8;
	add.s64 	%rd67, %rd2, %rd66;
	cvt.u64.u32 	%rd68, %r138;
	atom.global.add.u64 	%rd69, [%rd67], %rd68;
$L__BB26_96:
	ld.shared.u32 	%r139, [%r136+2048];
	setp.eq.s32 	%p91, %r139, 0;
	@%p91 bra 	$L__BB26_98;
	cvt.u32.u64 	%r411, %rd5;
	shl.b32 	%r412, %r512, 8;
	add.s32 	%r413, %r412, %r411;
	add.s32 	%r414, %r413, 512;
	mul.wide.u32 	%rd70, %r414, 8;
	add.s64 	%rd71, %rd2, %rd70;
	cvt.u64.u32 	%rd72, %r139;
	atom.global.add.u64 	%rd73, [%rd71], %rd72;
$L__BB26_98:
	ld.shared.u32 	%r140, [%r136+3072];
	setp.eq.s32 	%p92, %r140, 0;
	@%p92 bra 	$L__BB26_100;
	cvt.u32.u64 	%r415, %rd5;
	shl.b32 	%r416, %r512, 8;
	add.s32 	%r417, %r416, %r415;
	add.s32 	%r418, %r417, 768;
	mul.wide.u32 	%rd74, %r418, 8;
	add.s64 	%rd75, %rd2, %rd74;
	cvt.u64.u32 	%rd76, %r140;
	atom.global.add.u64 	%rd77, [%rd75], %rd76;
$L__BB26_100:
	add.s32 	%r512, %r512, 4;
$L__BB26_101:
	setp.eq.s32 	%p93, %r5, 0;
	@%p93 bra 	$L__BB26_111;
	setp.eq.s32 	%p94, %r135, 0;
	@%p94 bra 	$L__BB26_108;
	shl.b32 	%r419, %r512, 10;
	add.s32 	%r143, %r6, %r419;
	ld.shared.u32 	%r144, [%r143];
	setp.eq.s32 	%p95, %r144, 0;
	@%p95 bra 	$L__BB26_105;
	cvt.u32.u64 	%r420, %rd5;
	shl.b32 	%r421, %r512, 8;
	add.s32 	%r422, %r421, %r420;
	mul.wide.u32 	%rd78, %r422, 8;
	add.s64 	%rd79, %rd2, %rd78;
	cvt.u64.u32 	%rd80, %r144;
	atom.global.add.u64 	%rd81, [%rd79], %rd80;
$L__BB26_105:
	ld.shared.u32 	%r145, [%r143+1024];
	setp.eq.s32 	%p96, %r145, 0;
	@%p96 bra 	$L__BB26_107;
	cvt.u32.u64 	%r423, %rd5;
	shl.b32 	%r424, %r512, 8;
	add.s32 	%r425, %r424, %r423;
	add.s32 	%r426, %r425, 256;
	mul.wide.u32 	%rd82, %r426, 8;
	add.s64 	%rd83, %rd2, %rd82;
	cvt.u64.u32 	%rd84, %r145;
	atom.global.add.u64 	%rd85, [%rd83], %rd84;
$L__BB26_107:
	add.s32 	%r512, %r512, 2;
$L__BB26_108:
	setp.eq.s32 	%p97, %r17, 0;
	@%p97 bra 	$L__BB26_111;
	shl.b32 	%r427, %r512, 10;
	add.s32 	%r428, %r6, %r427;
	ld.shared.u32 	%r148, [%r428];
	setp.eq.s32 	%p98, %r148, 0;
	@%p98 bra 	$L__BB26_111;
	cvt.u32.u64 	%r429, %rd5;
	shl.b32 	%r430, %r512, 8;
	add.s32 	%r431, %r430, %r429;
	mul.wide.u32 	%rd86, %r431, 8;
	add.s64 	%rd87, %rd2, %rd86;
	cvt.u64.u32 	%rd88, %r148;
	atom.global.add.u64 	%rd89, [%rd87], %rd88;
$L__BB26_111:
	cvt.u32.u64 	%r432, %rd5;
	setp.gt.u32 	%p99, %r432, 127;
	@%p99 bra 	$L__BB26_152;
	setp.lt.u32 	%p100, %r1, 7;
	mov.b32 	%r516, 0;
	@%p100 bra 	$L__BB26_131;
	mov.b32 	%r514, 0;
$L__BB26_114:
	.pragma "nounroll";
	shl.b32 	%r436, %r514, 10;
	add.s32 	%r150, %r6, %r436;
	ld.shared.u32 	%r151, [%r150+512];
	setp.eq.s32 	%p101, %r151, 0;
	shl.b32 	%r437, %r514, 8;
	add.s32 	%r438, %r437, %r432;
	mul.wide.u32 	%rd90, %r438, 8;
	add.s64 	%rd15, %rd2, %rd90;
	@%p101 bra 	$L__BB26_116;
	cvt.u64.u32 	%rd91, %r151;
	atom.global.add.u64 	%rd92, [%rd15+1024], %rd91;
$L__BB26_116:
	ld.shared.u32 	%r152, [%r150+1536];
	setp.eq.s32 	%p102, %r152, 0;
	@%p102 bra 	$L__BB26_118;
	cvt.u64.u32 	%rd93, %r152;
	atom.global.add.u64 	%rd94, [%rd15+3072], %rd93;
$L__BB26_118:
	ld.shared.u32 	%r153, [%r150+2560];
	setp.eq.s32 	%p103, %r153, 0;
	@%p103 bra 	$L__BB26_120;
	cvt.u64.u32 	%rd95, %r153;
	atom.global.add.u64 	%rd96, [%rd15+5120], %rd95;
$L__BB26_120:
	ld.shared.u32 	%r154, [%r150+3584];
	setp.eq.s32 	%p104, %r154, 0;
	@%p104 bra 	$L__BB26_122;
	cvt.u64.u32 	%rd97, %r154;
	atom.global.add.u64 	%rd98, [%rd15+7168], %rd97;
$L__BB26_122:
	ld.shared.u32 	%r155, [%r150+4608];
	setp.eq.s32 	%p105, %r155, 0;
	@%p105 bra 	$L__BB26_124;
	cvt.u64.u32 	%rd99, %r155;
	atom.global.add.u64 	%rd100, [%rd15+9216], %rd99;
$L__BB26_124:
	ld.shared.u32 	%r156, [%r150+5632];
	setp.eq.s32 	%p106, %r156, 0;
	@%p106 bra 	$L__BB26_126;
	cvt.u64.u32 	%rd101, %r156;
	atom.global.add.u64 	%rd102, [%rd15+11264], %rd101;
$L__BB26_126:
	ld.shared.u32 	%r157, [%r150+6656];
	setp.eq.s32 	%p107, %r157, 0;
	@%p107 bra 	$L__BB26_128;
	cvt.u64.u32 	%rd103, %r157;
	atom.global.add.u64 	%rd104, [%rd15+13312], %rd103;
$L__BB26_128:
	ld.shared.u32 	%r158, [%r150+7680];
	setp.eq.s32 	%p108, %r158, 0;
	@%p108 bra 	$L__BB26_130;
	cvt.u64.u32 	%rd105, %r158;
	atom.global.add.u64 	%rd106, [%rd15+15360], %rd105;
$L__BB26_130:
	add.s32 	%r514, %r514, 8;
	setp.ne.s32 	%p109, %r514, %r16;
	mov.u32 	%r516, %r16;
	@%p109 bra 	$L__BB26_114;
$L__BB26_131:
	setp.eq.s32 	%p110, %r3, 0;
	@%p110 bra 	$L__BB26_152;
	setp.lt.u32 	%p111, %r4, 3;
	@%p111 bra 	$L__BB26_142;
	shl.b32 	%r439, %r516, 10;
	add.s32 	%r161, %r6, %r439;
	ld.shared.u32 	%r162, [%r161+512];
	setp.eq.s32 	%p112, %r162, 0;
	@%p112 bra 	$L__BB26_135;
	shl.b32 	%r441, %r516, 8;
	add.s32 	%r442, %r441, %r432;
	mul.wide.u32 	%rd107, %r442, 8;
	add.s64 	%rd108, %rd2, %rd107;
	cvt.u64.u32 	%rd109, %r162;
	atom.global.add.u64 	%rd110, [%rd108+1024], %rd109;
$L__BB26_135:
	ld.shared.u32 	%r163, [%r161+1536];
	setp.eq.s32 	%p113, %r163, 0;
	@%p113 bra 	$L__BB26_137;
	shl.b32 	%r444, %r516, 8;
	add.s32 	%r445, %r444, %r432;
	add.s32 	%r446, %r445, 256;
	mul.wide.u32 	%rd111, %r446, 8;
	add.s64 	%rd112, %rd2, %rd111;
	cvt.u64.u32 	%rd113, %r163;
	atom.global.add.u64 	%rd114, [%rd112+1024], %rd113;
$L__BB26_137:
	ld.shared.u32 	%r164, [%r161+2560];
	setp.eq.s32 	%p114, %r164, 0;
	@%p114 bra 	$L__BB26_139;
	shl.b32 	%r448, %r516, 8;
	add.s32 	%r449, %r448, %r432;
	add.s32 	%r450, %r449, 512;
	mul.wide.u32 	%rd115, %r450, 8;
	add.s64 	%rd116, %rd2, %rd115;
	cvt.u64.u32 	%rd117, %r164;
	atom.global.add.u64 	%rd118, [%rd116+1024], %rd117;
$L__BB26_139:
	ld.shared.u32 	%r165, [%r161+3584];
	setp.eq.s32 	%p115, %r165, 0;
	@%p115 bra 	$L__BB26_141;
	shl.b32 	%r452, %r516, 8;
	add.s32 	%r453, %r452, %r432;
	add.s32 	%r454, %r453, 768;
	mul.wide.u32 	%rd119, %r454, 8;
	add.s64 	%rd120, %rd2, %rd119;
	cvt.u64.u32 	%rd121, %r165;
	atom.global.add.u64 	%rd122, [%rd120+1024], %rd121;
$L__BB26_141:
	add.s32 	%r516, %r516, 4;
$L__BB26_142:
	setp.eq.s32 	%p116, %r5, 0;
	@%p116 bra 	$L__BB26_152;
	setp.eq.s32 	%p117, %r135, 0;
	@%p117 bra 	$L__BB26_149;
	shl.b32 	%r455, %r516, 10;
	add.s32 	%r168, %r6, %r455;
	ld.shared.u32 	%r169, [%r168+512];
	setp.eq.s32 	%p118, %r169, 0;
	@%p118 bra 	$L__BB26_146;
	shl.b32 	%r457, %r516, 8;
	add.s32 	%r458, %r457, %r432;
	mul.wide.u32 	%rd123, %r458, 8;
	add.s64 	%rd124, %rd2, %rd123;
	cvt.u64.u32 	%rd125, %r169;
	atom.global.add.u64 	%rd126, [%rd124+1024], %rd125;
$L__BB26_146:
	ld.shared.u32 	%r170, [%r168+1536];
	setp.eq.s32 	%p119, %r170, 0;
	@%p119 bra 	$L__BB26_148;
	shl.b32 	%r460, %r516, 8;
	add.s32 	%r461, %r460, %r432;
	add.s32 	%r462, %r461, 256;
	mul.wide.u32 	%rd127, %r462, 8;
	add.s64 	%rd128, %rd2, %rd127;
	cvt.u64.u32 	%rd129, %r170;
	atom.global.add.u64 	%rd130, [%rd128+1024], %rd129;
$L__BB26_148:
	add.s32 	%r516, %r516, 2;
$L__BB26_149:
	setp.eq.s32 	%p120, %r17, 0;
	@%p120 bra 	$L__BB26_152;
	shl.b32 	%r463, %r516, 10;
	add.s32 	%r464, %r6, %r463;
	ld.shared.u32 	%r173, [%r464+512];
	setp.eq.s32 	%p121, %r173, 0;
	@%p121 bra 	$L__BB26_152;
	shl.b32 	%r466, %r516, 8;
	add.s32 	%r467, %r466, %r432;
	mul.wide.u32 	%rd131, %r467, 8;
	add.s64 	%rd132, %rd2, %rd131;
	cvt.u64.u32 	%rd133, %r173;
	atom.global.add.u64 	%rd134, [%rd132+1024], %rd133;
$L__BB26_152:
	bar.sync 	0;
	add.s64 	%rd135, %rd135, 1;
	setp.ne.s64 	%p122, %rd135, %rd6;
	@%p122 bra 	$L__BB26_2;
$L__BB26_153:
	ret;

}
	// .globl	_ZN3cub18CUB_300001_SM_10006detail10radix_sort33DeviceRadixSortExclusiveSumKernelINS1_5radix10policy_hubIffyE10Policy1000EyEEvPT0_
.visible .entry _ZN3cub18CUB_300001_SM_10006detail10radix_sort33DeviceRadixSortExclusiveSumKernelINS1_5radix10policy_hubIffyE10Policy1000EyEEvPT0_(
	.param .u64 .ptr .align 1 _ZN3cub18CUB_300001_SM_10006detail10radix_sort33DeviceRadixSortExclusiveSumKernelINS1_5radix10policy_hubIffyE10Policy1000EyEEvPT0__param_0
)
{
	.reg .pred 	%p<4>;
	.reg .b32 	%r<28>;
	.reg .b64 	%rd<54>;
	// demoted variable
	.shared .align 16 .b8 _ZZN3cub18CUB_300001_SM_10006detail10radix_sort33DeviceRadixSortExclusiveSumKernelINS1_5radix10policy_hubIffyE10Policy1000EyEEvPT0_E12temp_storage[2336];
	ld.param.u64 	%rd5, [_ZN3cub18CUB_300001_SM_10006detail10radix_sort33DeviceRadixSortExclusiveSumKernelINS1_5radix10policy_hubIffyE10Policy1000EyEEvPT0__param_0];
	cvta.to.global.u64 	%rd6, %rd5;
	mov.u32 	%r3, %ctaid.x;
	shl.b32 	%r4, %r3, 8;
	mov.u32 	%r1, %tid.x;
	setp.gt.u32 	%p1, %r1, 255;
	add.s32 	%r5, %r4, %r1;
	mul.wide.s32 	%rd7, %r5, 8;
	add.s64 	%rd1, %rd6, %rd7;
	@%p1 bra 	$L__BB27_2;
	ld.global.u64 	%rd53, [%rd1];
$L__BB27_2:
	shr.u32 	%r6, %r1, 3;
	add.s32 	%r7, %r6, %r1;
	shl.b32 	%r8, %r7, 3;
	mov.u32 	%r9, _ZZN3cub18CUB_300001_SM_10006detail10radix_sort33DeviceRadixSortExclusiveSumKernelINS1_5radix10policy_hubIffyE10Policy1000EyEEvPT0_E12temp_storage;
	add.s32 	%r10, %r9, %r8;
	add.s32 	%r2, %r10, 16;
	st.shared.u64 	[%r10+16], %rd53;
	bar.sync 	0;
	setp.gt.u32 	%p2, %r1, 31;
	@%p2 bra 	$L__BB27_4;
	mad.lo.s32 	%r27, %r1, 72, %r9;
	ld.shared.u64 	%rd23, [%r27+16];
	ld.shared.u64 	%rd24, [%r27+24];
	ld.shared.u64 	%rd25, [%r27+32];
	ld.shared.u64 	%rd26, [%r27+40];
	ld.shared.u64 	%rd27, [%r27+48];
	ld.shared.u64 	%rd28, [%r27+56];
	ld.shared.u64 	%rd29, [%r27+64];
	ld.shared.u64 	%rd30, [%r27+72];
	add.s64 	%rd31, %rd24, %rd23;
	add.s64 	%rd32, %rd31, %rd25;
	add.s64 	%rd33, %rd32, %rd26;
	add.s64 	%rd34, %rd33, %rd27;
	add.s64 	%rd35, %rd34, %rd28;
	add.s64 	%rd36, %rd35, %rd29;
	add.s64 	%rd10, %rd36, %rd30;
	mov.b32 	%r11, 1;
	mov.b32 	%r24, 0;
	mov.b32 	%r25, -1;
	// begin inline asm
	{  .reg .u64 r0;  .reg .u32 lo;  .reg .u32 hi;  .reg .pred p;  mov.b64 {lo, hi}, %rd10;  shfl.sync.up.b32 lo|p, lo, %r11, %r24, %r25;  shfl.sync.up.b32 hi|p, hi, %r11, %r24, %r25;  mov.b64 r0, {lo, hi};  @p add.u64 r0, r0, %rd10;  mov.u64 %rd8, r0;}
	// end inline asm
	mov.b32 	%r14, 2;
	// begin inline asm
	{  .reg .u64 r0;  .reg .u32 lo;  .reg .u32 hi;  .reg .pred p;  mov.b64 {lo, hi}, %rd8;  shfl.sync.up.b32 lo|p, lo, %r14, %r24, %r25;  shfl.sync.up.b32 hi|p, hi, %r14, %r24, %r25;  mov.b64 r0, {lo, hi};  @p add.u64 r0, r0, %rd8;  mov.u64 %rd11, r0;}
	// end inline asm
	mov.b32 	%r17, 4;
	// begin inline asm
	{  .reg .u64 r0;  .reg .u32 lo;  .reg .u32 hi;  .reg .pred p;  mov.b64 {lo, hi}, %rd11;  shfl.sync.up.b32 lo|p, lo, %r17, %r24, %r25;  shfl.sync.up.b32 hi|p, hi, %r17, %r24, %r25;  mov.b64 r0, {lo, hi};  @p add.u64 r0, r0, %rd11;  mov.u64 %rd14, r0;}
	// end inline asm
	mov.b32 	%r20, 8;
	// begin inline asm
	{  .reg .u64 r0;  .reg .u32 lo;  .reg .u32 hi;  .reg .pred p;  mov.b64 {lo, hi}, %rd14;  shfl.sync.up.b32 lo|p, lo, %r20, %r24, %r25;  shfl.sync.up.b32 hi|p, hi, %r20, %r24, %r25;  mov.b64 r0, {lo, hi};  @p add.u64 r0, r0, %rd14;  mov.u64 %rd17, r0;}
	// end inline asm
	mov.b32 	%r23, 16;
	// begin inline asm
	{  .reg .u64 r0;  .reg .u32 lo;  .reg .u32 hi;  .reg .pred p;  mov.b64 {lo, hi}, %rd17;  shfl.sync.up.b32 lo|p, lo, %r23, %r24, %r25;  shfl.sync.up.b32 hi|p, hi, %r23, %r24, %r25;  mov.b64 r0, {lo, hi};  @p add.u64 r0, r0, %rd17;  mov.u64 %rd20, r0;}
	// end inline asm
	sub.s64 	%rd37, %rd20, %rd10;
	ld.shared.u64 	%rd38, [%r27+16];
	ld.shared.u64 	%rd39, [%r27+24];
	ld.shared.u64 	%rd40, [%r27+32];
	ld.shared.u64 	%rd41, [%r27+40];
	ld.shared.u64 	%rd42, [%r27+48];
	ld.shared.u64 	%rd43, [%r27+56];
	ld.shared.u64 	%rd44, [%r27+64];
	add.s64 	%rd45, %rd38, %rd37;
	add.s64 	%rd46, %rd39, %rd45;
	add.s64 	%rd47, %rd40, %rd46;
	add.s64 	%rd48, %rd41, %rd47;
	add.s64 	%rd49, %rd42, %rd48;
	add.s64 	%rd50, %rd43, %rd49;
	add.s64 	%rd51, %rd44, %rd50;
	st.shared.u64 	[%r27+16], %rd37;
	st.shared.u64 	[%r27+24], %rd45;
	st.shared.u64 	[%r27+32], %rd46;
	st.shared.u64 	[%r27+40], %rd47;
	st.shared.u64 	[%r27+48], %rd48;
	st.shared.u64 	[%r27+56], %rd49;
	st.shared.u64 	[%r27+64], %rd50;
	st.shared.u64 	[%r27+72], %rd51;
$L__BB27_4:
	setp.gt.u32 	%p3, %r1, 255;
	bar.sync 	0;
	@%p3 bra 	$L__BB27_6;
	ld.shared.u64 	%rd52, [%r2];
	st.global.u64 	[%rd1], %rd52;
$L__BB27_6:
	ret;

}
	// .globl	_ZN3cub18CUB_300001_SM_10006detail10radix_sort29DeviceRadixSortOnesweepKernelINS1_5radix10policy_hubIffyE10Policy1000ELNS0_9SortOrderE0EffyiiNS1_21identity_decomposer_tEEEvPT5_SB_PT3_PKSC_PT1_PKSG_PT2_PKSK_T4_iiT6_
.visible .entry _ZN3cub18CUB_300001_SM_10006detail10radix_sort29DeviceRadixSortOnesweepKernelINS1_5radix10policy_hubIffyE10Policy1000ELNS0_9SortOrderE0EffyiiNS1_21identity_decomposer_tEEEvPT5_SB_PT3_PKSC_PT1_PKSG_PT2_PKSK_T4_iiT6_(
	.param .u64 .ptr .align 1 _ZN3cub18CUB_300001_SM_10006detail10radix_sort29DeviceRadixSortOnesweepKernelINS1_5radix10policy_hubIffyE10Policy1000ELNS0_9SortOrderE0EffyiiNS1_21identity_decomposer_tEEEvPT5_SB_PT3_PKSC_PT1_PKSG_PT2_PKSK_T4_iiT6__param_0,
	.param .u64 .ptr .align 1 _ZN3cub18CUB_300001_SM_10006detail10radix_sort29DeviceRadixSortOnesweepKernelINS1_5radix10policy_hubIffyE10Policy1000ELNS0_9SortOrderE0EffyiiNS1_21identity_decomposer_tEEEvPT5_SB_PT3_PKSC_PT1_PKSG_PT2_PKSK_T4_iiT6__param_1,
	.param .u64 .ptr .align 1 _ZN3cub18CUB_300001_SM_10006detail10radix_sort29DeviceRadixSortOnesweepKernelINS1_5radix10policy_hubIffyE10Policy1000ELNS0_9SortOrderE0EffyiiNS1_21identity_decomposer_tEEEvPT5_SB_PT3_PKSC_PT1_PKSG_PT2_PKSK_T4_iiT6__param_2,
	.param .u64 .ptr .align 1 _ZN3cub18CUB_300001_SM_10006detail10radix_sort29DeviceRadixSortOnesweepKernelINS1_5radix10policy_hubIffyE10Policy1000ELNS0_9SortOrderE0EffyiiNS1_21identity_decomposer_tEEEvPT5_SB_PT3_PKSC_PT1_PKSG_PT2_PKSK_T4_iiT6__param_3,
	.param .u64 .ptr .align 1 _ZN3cub18CUB_300001_SM_10006detail10radix_sort29DeviceRadixSortOnesweepKernelINS1_5radix10policy_hubIffyE10Policy1000ELNS0_9SortOrderE0EffyiiNS1_21identity_decomposer_tEEEvPT5_SB_PT3_PKSC_PT1_PKSG_PT2_PKSK_T4_iiT6__param_4,
	.param .u64 .ptr .align 1 _ZN3cub18CUB_300001_SM_10006detail10radix_sort29DeviceRadixSortOnesweepKernelINS1_5radix10policy_hubIffyE10Policy1000ELNS0_9SortOrderE0EffyiiNS1_21identity_decomposer_tEEEvPT5_SB_PT3_PKSC_PT1_PKSG_PT2_PKSK_T4_iiT6__param_5,
	.param .u64 .ptr .align 1 _ZN3cub18CUB_300001_SM_10006detail10radix_sort29DeviceRadixSortOnesweepKernelINS1_5radix10policy_hubIffyE10Policy1000ELNS0_9SortOrderE0EffyiiNS1_21identity_decomposer_tEEEvPT5_SB_PT3_PKSC_PT1_PKSG_PT2_PKSK_T4_iiT6__param_6,
	.param .u64 .ptr .align 1 _ZN3cub18CUB_300001_SM_10006detail10radix_sort29DeviceRadixSortOnesweepKernelINS1_5radix10policy_hubIffyE10Policy1000ELNS0_9SortOrderE0EffyiiNS1_21identity_decomposer_tEEEvPT5_SB_PT3_PKSC_PT1_PKSG_PT2_PKSK_T4_iiT6__param_7,
	.param .u32 _ZN3cub18CUB_300001_SM_10006detail10radix_sort29DeviceRadixSortOnesweepKernelINS1_5radix10policy_hubIffyE10Policy1000ELNS0_9SortOrderE0EffyiiNS1_21identity_decomposer_tEEEvPT5_SB_PT3_PKSC_PT1_PKSG_PT2_PKSK_T4_iiT6__param_8,
	.param .u32 _ZN3cub18CUB_300001_SM_10006detail10radix_sort29DeviceRadixSortOnesweepKernelINS1_5radix10policy_hubIffyE10Policy1000ELNS0_9SortOrderE0EffyiiNS1_21identity_decomposer_tEEEvPT5_SB_PT3_PKSC_PT1_PKSG_PT2_PKSK_T4_iiT6__param_9,
	.param .u32 _ZN3cub18CUB_300001_SM_10006detail10radix_sort29DeviceRadixSortOnesweepKernelINS1_5radix10policy_hubIffyE10Policy1000ELNS0_9SortOrderE0EffyiiNS1_21identity_decomposer_tEEEvPT5_SB_PT3_PKSC_PT1_PKSG_PT2_PKSK_T4_iiT6__param_10,
	.param .align 1 .b8 _ZN3cub18CUB_300001_SM_10006detail10radix_sort29DeviceRadixSortOnesweepKernelINS1_5radix10policy_hubIffyE10Policy1000ELNS0_9SortOrderE0EffyiiNS1_21identity_decomposer_tEEEvPT5_SB_PT3_PKSC_PT1_PKSG_PT2_PKSK_T4_iiT6__param_11[1]
)
.maxntid 384
{
	.reg .pred 	%p<358>;
	.reg .b32 	%r<2170>;
	.reg .b32 	%f<269>;
	.reg .b64 	%rd<457>;
	// demoted variable
	.shared .align 16 .b8 _ZZN3cub18CUB_300001_SM_10006detail10radix_sort29DeviceRadixSortOnesweepKernelINS1_5radix10policy_hubIffyE10Policy1000ELNS0_9SortOrderE0EffyiiNS1_21identity_decomposer_tEEEvPT5_SB_PT3_PKSC_PT1_PKSG_PT2_PKSK_T4_iiT6_E1s[28160];
	ld.param.u64 	%rd43, [_ZN3cub18CUB_300001_SM_10006detail10radix_sort29DeviceRadixSortOnesweepKernelINS1_5radix10policy_hubIffyE10Policy1000ELNS0_9SortOrderE0EffyiiNS1_21identity_decomposer_tEEEvPT5_SB_PT3_PKSC_PT1_PKSG_PT2_PKSK_T4_iiT6__param_0];
	ld.param.u64 	%rd44, [_ZN3cub18CUB_300001_SM_10006detail10radix_sort29DeviceRadixSortOnesweepKernelINS1_5radix10policy_hubIffyE10Policy1000ELNS0_9SortOrderE0EffyiiNS1_21identity_decomposer_tEEEvPT5_SB_PT3_PKSC_PT1_PKSG_PT2_PKSK_T4_iiT6__param_1];
	ld.param.u64 	%rd47, [_ZN3cub18CUB_300001_SM_10006detail10radix_sort29DeviceRadixSortOnesweepKernelINS1_5radix10policy_hubIffyE10Policy1000ELNS0_9SortOrderE0EffyiiNS1_21identity_decomposer_tEEEvPT5_SB_PT3_PKSC_PT1_PKSG_PT2_PKSK_T4_iiT6__param_4];
	ld.param.u64 	%rd50, [_ZN3cub18CUB_300001_SM_10006detail10radix_sort29DeviceRadixSortOnesweepKernelINS1_5radix10policy_hubIffyE10Policy1000ELNS0_9SortOrderE0EffyiiNS1_21identity_decomposer_tEEEvPT5_SB_PT3_PKSC_PT1_PKSG_PT2_PKSK_T4_iiT6__param_5];
	cvta.to.global.u64 	%rd1, %rd47;
	cvta.to.global.u64 	%rd2, %rd43;
	cvta.to.global.u64 	%rd3, %rd50;
	mov.u32 	%r1, %tid.x;
	shr.u32 	%r2, %r1, 5;
	// begin inline asm
	mov.u32 %r326, %laneid;
	// end inline asm
	setp.ne.s32 	%p1, %r1, 0;
	@%p1 bra 	$L__BB28_2;
	cvta.to.global.u64 	%rd51, %rd44;
	atom.global.add.u32 	%r327, [%rd51], 1;
	st.shared.u32 	[_ZZN3cub18CUB_300001_SM_10006detail10radix_sort29DeviceRadixSortOnesweepKernelINS1_5radix10policy_hubIffyE10Policy1000ELNS0_9SortOrderE0EffyiiNS1_21identity_decomposer_tEEEvPT5_SB_PT3_PKSC_PT1_PKSG_PT2_PKSK_T4_iiT6_E1s+26112], %r327;
$L__BB28_2:
	ld.param.u32 	%r2031, [_ZN3cub18CUB_300001_SM_10006detail10radix_sort29DeviceRadixSortOnesweepKernelINS1_5radix10policy_hubIffyE10Policy1000ELNS0_9SortOrderE0EffyiiNS1_21identity_decomposer_tEEEvPT5_SB_PT3_PKSC_PT1_PKSG_PT2_PKSK_T4_iiT6__param_8];
	bar.sync 	0;
	ld.shared.u32 	%r4, [_ZZN3cub18CUB_300001_SM_10006detail10radix_sort29DeviceRadixSortOnesweepKernelINS1_5radix10policy_hubIffyE10Policy1000ELNS0_9SortOrderE0EffyiiNS1_21identity_decomposer_tEEEvPT5_SB_PT3_PKSC_PT1_PKSG_PT2_PKSK_T4_iiT6_E1s+26112];
	mul.lo.s32 	%r328, %r4, 6528;
	add.s32 	%r5, %r328, 6528;
	setp.gt.s32 	%p2, %r5, %r2031;
	cvt.s64.s32 	%rd4, %r328;
	@%p2 bra 	$L__BB28_4;
	and.b32  	%r329, %r1, 31;
	and.b32  	%r330, %r1, 992;
	mul.lo.s32 	%r331, %r330, 17;
	or.b32  	%r332, %r331, %r329;
	cvt.u64.u32 	%rd52, %r332;
	add.s64 	%rd53, %rd52, %rd4;
	shl.b64 	%rd54, %rd53, 2;
	add.s64 	%rd55, %rd3, %rd54;
	ld.global.u32 	%r2118, [%rd55];
	ld.global.u32 	%r2117, [%rd55+128];
	ld.global.u32 	%r2116, [%rd55+256];
	ld.global.u32 	%r2115, [%rd55+384];
	ld.global.u32 	%r2114, [%rd55+512];
	ld.global.u32 	%r2113, [%rd55+640];
	ld.global.u32 	%r2112, [%rd55+768];
	ld.global.u32 	%r2111, [%rd55+896];
	ld.global.u32 	%r2110, [%rd55+1024];
	ld.global.u32 	%r2109, [%rd55+1152];
	ld.global.u32 	%r2108, [%rd55+1280];
	ld.global.u32 	%r2107, [%rd55+1408];
	ld.global.u32 	%r2106, [%rd55+1536];
	ld.global.u32 	%r2105, [%rd55+1664];
	ld.global.u32 	%r2104, [%rd55+1792];
	ld.global.u32 	%r2103, [%rd55+1920];
	ld.global.u32 	%r2102, [%rd55+2048];
	bra.uni 	$L__BB28_38;
$L__BB28_4:
	ld.param.u32 	%r2032, [_ZN3cub18CUB_300001_SM_10006detail10radix_sort29DeviceRadixSortOnesweepKernelINS1_5radix10policy_hubIffyE10Policy1000ELNS0_9SortOrderE0EffyiiNS1_21identity_decomposer_tEEEvPT5_SB_PT3_PKSC_PT1_PKSG_PT2_PKSK_T4_iiT6__param_8];
	cvt.u32.u64 	%r334, %rd4;
	sub.s32 	%r23, %r2032, %r334;
	and.b32  	%r335, %r1, 31;
	and.b32  	%r336, %r1, 992;
	mul.lo.s32 	%r337, %r336, 17;
	or.b32  	%r24, %r337, %r335;
	setp.ge.s32 	%p3, %r24, %r23;
	cvt.u64.u32 	%rd56, %r24;
	add.s64 	%rd57, %rd56, %rd4;
	shl.b64 	%rd58, %rd57, 2;
	add.s64 	%rd5, %rd3, %rd58;
	mov.b32 	%r2118, 2147483647;
	@%p3 bra 	$L__BB28_6;
	ld.global.u32 	%r2118, [%rd5];
$L__BB28_6:
	add.s32 	%r339, %r24, 32;
	setp.ge.s32 	%p4, %r339, %r23;
	mov.b32 	%r2117, 2147483647;
	@%p4 bra 	$L__BB28_8;
	ld.global.u32 	%r2117, [%rd5+128];
$L__BB28_8:
	add.s32 	%r341, %r24, 64;
	setp.ge.s32 	%p5, %r341, %r23;
	mov.b32 	%r2116, 2147483647;
	@%p5 bra 	$L__BB28_10;
	ld.global.u32 	%r2116, [%rd5+256];
$L__BB28_10:
	add.s32 	%r343, %r24, 96;
	setp.ge.s32 	%p6, %r343, %r23;
	mov.b32 	%r2115, 2147483647;
	@%p6 bra 	$L__BB28_12;
	ld.global.u32 	%r2115, [%rd5+384];
$L__BB28_12:
	add.s32 	%r345, %r24, 128;
	setp.ge.s32 	%p7, %r345, %r23;
	mov.b32 	%r2114, 2147483647;
	@%p7 bra 	$L__BB28_14;
	ld.global.u32 	%r2114, [%rd5+512];
$L__BB28_14:
	add.s32 	%r347, %r24, 160;
	setp.ge.s32 	%p8, %r347, %r23;
	mov.b32 	%r2113, 2147483647;
	@%p8 bra 	$L__BB28_16;
	ld.global.u32 	%r2113, [%rd5+640];
$L__BB28_16:
	add.s32 	%r349, %r24, 192;
	setp.ge.s32 	%p9, %r349, %r23;
	mov.b32 	%r2112, 2147483647;
	@%p9 bra 	$L__BB28_18;
	ld.global.u32 	%r2112, [%rd5+768];
$L__BB28_18:
	add.s32 	%r351, %r24, 224;
	setp.ge.s32 	%p10, %r351, %r23;
	mov.b32 	%r2111, 2147483647;
	@%p10 bra 	$L__BB28_20;
	ld.global.u32 	%r2111, [%rd5+896];
$L__BB28_20:
	add.s32 	%r353, %r24, 256;
	setp.ge.s32 	%p11, %r353, %r23;
	mov.b32 	%r2110, 2147483647;
	@%p11 bra 	$L__BB28_22;
	ld.global.u32 	%r2110, [%rd5+1024];
$L__BB28_22:
	add.s32 	%r355, %r24, 288;
	setp.ge.s32 	%p12, %r355, %r23;
	mov.b32 	%r2109, 2147483647;
	@%p12 bra 	$L__BB28_24;
	ld.global.u32 	%r2109, [%rd5+1152];
$L__BB28_24:
	add.s32 	%r357, %r24, 320;
	setp.ge.s32 	%p13, %r357, %r23;
	mov.b32 	%r2108, 2147483647;
	@%p13 bra 	$L__BB28_26;
	ld.global.u32 	%r2108, [%rd5+1280];
$L__BB28_26:
	add.s32 	%r359, %r24, 352;
	setp.ge.s32 	%p14, %r359, %r23;
	mov.b32 	%r2107, 2147483647;
	@%p14 bra 	$L__BB28_28;
	ld.global.u32 	%r2107, [%rd5+1408];
$L__BB28_28:
	add.s32 	%r361, %r24, 384;
	setp.ge.s32 	%p15, %r361, %r23;
	mov.b32 	%r2106, 2147483647;
	@%p15 bra 	$L__BB28_30;
	ld.global.u32 	%r2106, [%rd5+1536];
$L__BB28_30:
	add.s32 	%r363, %r24, 416;
	setp.ge.s32 	%p16, %r363, %r23;
	mov.b32 	%r2105, 2147483647;
	@%p16 bra 	$L__BB28_32;
	ld.global.u32 	%r2105, [%rd5+1664];
$L__BB28_32:
	add.s32 	%r365, %r24, 448;
	setp.ge.s32 	%p17, %r365, %r23;
	mov.b32 	%r2104, 2147483647;
	@%p17 bra 	$L__BB28_34;
	ld.global.u32 	%r2104, [%rd5+1792];
$L__BB28_34:
	add.s32 	%r367, %r24, 480;
	setp.ge.s32 	%p18, %r367, %r23;
	mov.b32 	%r2103, 2147483647;
	@%p18 bra 	$L__BB28_36;
	ld.global.u32 	%r2103, [%rd5+1920];
$L__BB28_36:
	add.s32 	%r369, %r24, 512;
	setp.ge.s32 	%p19, %r369, %r23;
	mov.b32 	%r2102, 2147483647;
	@%p19 bra 	$L__BB28_38;
	ld.global.u32 	%r2102, [%rd5+2048];
$L__BB28_38:
	ld.param.u32 	%r2084, [_ZN3cub18CUB_300001_SM_10006detail10radix_sort29DeviceRadixSortOnesweepKernelINS1_5radix10policy_hubIffyE10Policy1000ELNS0_9SortOrderE0EffyiiNS1_21identity_decomposer_tEEEvPT5_SB_PT3_PKSC_PT1_PKSG_PT2_PKSK_T4_iiT6__param_10];
	setp.gt.s32 	%p20, %r2118, -1;
	selp.b32 	%r370, -2147483648, -1, %p20;
	xor.b32  	%r2148, %r370, %r2118;
	setp.gt.s32 	%p21, %r2117, -1;
	selp.b32 	%r371, -2147483648, -1, %p21;
	xor.b32  	%r2147, %r371, %r2117;
	setp.gt.s32 	%p22, %r2116, -1;
	selp.b32 	%r372, -2147483648, -1, %p22;
	xor.b32  	%r2146, %r372, %r2116;
	setp.gt.s32 	%p23, %r2115, -1;
	selp.b32 	%r373, -2147483648, -1, %p23;
	xor.b32  	%r2145, %r373, %r2115;
	setp.gt.s32 	%p24, %r2114, -1;
	selp.b32 	%r374, -2147483648, -1, %p24;
	xor.b32  	%r2144, %r374, %r2114;
	setp.gt.s32 	%p25, %r2113, -1;
	selp.b32 	%r375, -2147483648, -1, %p25;
	xor.b32  	%r2143, %r375, %r2113;
	setp.gt.s32 	%p26, %r2112, -1;
	selp.b32 	%r376, -2147483648, -1, %p26;
	xor.b32  	%r2142, %r376, %r2112;
	setp.gt.s32 	%p27, %r2111, -1;
	selp.b32 	%r377, -2147483648, -1, %p27;
	xor.b32  	%r2141, %r377, %r2111;
	setp.gt.s32 	%p28, %r2110, -1;
	selp.b32 	%r378, -2147483648, -1, %p28;
	xor.b32  	%r2140, %r378, %r2110;
	setp.gt.s32 	%p29, %r2109, -1;
	selp.b32 	%r379, -2147483648, -1, %p29;
	xor.b32  	%r2139, %r379, %r2109;
	setp.gt.s32 	%p30, %r2108, -1;
	selp.b32 	%r380, -2147483648, -1, %p30;
	xor.b32  	%r2138, %r380, %r2108;
	setp.gt.s32 	%p31, %r2107, -1;
	selp.b32 	%r381, -2147483648, -1, %p31;
	xor.b32  	%r2137, %r381, %r2107;
	setp.gt.s32 	%p32, %r2106, -1;
	selp.b32 	%r382, -2147483648, -1, %p32;
	xor.b32  	%r2136, %r382, %r2106;
	setp.gt.s32 	%p33, %r2105, -1;
	selp.b32 	%r383, -2147483648, -1, %p33;
	xor.b32  	%r2135, %r383, %r2105;
	setp.gt.s32 	%p34, %r2104, -1;
	selp.b32 	%r384, -2147483648, -1, %p34;
	xor.b32  	%r2134, %r384, %r2104;
	setp.gt.s32 	%p35, %r2103, -1;
	selp.b32 	%r385, -2147483648, -1, %p35;
	xor.b32  	%r2133, %r385, %r2103;
	setp.gt.s32 	%p36, %r2102, -1;
	selp.b32 	%r386, -2147483648, -1, %p36;
	xor.b32  	%r2132, %r386, %r2102;
	mov.b32 	%r387, -1;
	shl.b32 	%r388, %r387, %r2084;
	not.b32 	%r92, %r388;
	shl.b32 	%r389, %r2, 10;
	mov.u32 	%r390, _ZZN3cub18CUB_300001_SM_10006detail10radix_sort29DeviceRadixSortOnesweepKernelINS1_5radix10policy_hubIffyE10Policy1000ELNS0_9SortOrderE0EffyiiNS1_21identity_decomposer_tEEEvPT5_SB_PT3_PKSC_PT1_PKSG_PT2_PKSK_T4_iiT6_E1s;
	add.s32 	%r93, %r390, %r389;
	setp.gt.s32 	%p37, %r326, 255;
	@%p37 bra 	$L__BB28_51;
	max.s32 	%r391, %r326, 224;
	sub.s32 	%r392, %r391, %r326;
	add.s32 	%r393, %r392, 31;
	shr.u32 	%r394, %r393, 5;
	add.s32 	%r94, %r394, 1;
	and.b32  	%r95, %r94, 15;
	setp.lt.u32 	%p38, %r393, 480;
	mov.u32 	%r2122, %r326;
	@%p38 bra 	$L__BB28_42;
	and.b32  	%r395, %r94, 268435440;
	neg.s32 	%r2120, %r395;
	shl.b32 	%r397, %r326, 2;
	add.s32 	%r398, %r389, %r397;
	add.s32 	%r400, %r398, %r390;
	add.s32 	%r2119, %r400, 1024;
	mov.u32 	%r2122, %r326;
$L__BB28_41:
	.pragma "nounroll";
	mov.b32 	%r401, 0;
	st.shared.u32 	[%r2119+-1024], %r401;
	st.shared.u32 	[%r2119+-896], %r401;
	st.shared.u32 	[%r2119+-768], %r401;
	st.shared.u32 	[%r2119+-640], %r401;
	st.shared.u32 	[%r2119+-512], %r401;
	st.shared.u32 	[%r2119+-384], %r401;
	st.shared.u32 	[%r2119+-256], %r401;
	st.shared.u32 	[%r2119+-128], %r401;
	st.shared.u32 	[%r2119], %r401;
	st.shared.u32 	[%r2119+128], %r401;
	st.shared.u32 	[%r2119+256], %r401;
	st.shared.u32 	[%r2119+384], %r401;
	st.shared.u32 	[%r2119+512], %r401;
	st.shared.u32 	[%r2119+640], %r401;
	st.shared.u32 	[%r2119+768], %r401;
	st.shared.u32 	[%r2119+896], %r401;
	add.s32 	%r2122, %r2122, 512;
	add.s32 	%r2120, %r2120, 16;
	add.s32 	%r2119, %r2119, 2048;
	setp.ne.s32 	%p39, %r2120, 0;
	@%p39 bra 	$L__BB28_41;
$L__BB28_42:
	setp.eq.s32 	%p40, %r95, 0;
	@%p40 bra 	$L__BB28_51;
	and.b32  	%r105, %r94, 7;
	setp.lt.u32 	%p41, %r95, 8;
	@%p41 bra 	$L__BB28_45;
	shl.b32 	%r402, %r2122, 2;
	add.s32 	%r403, %r93, %r402;
	mov.b32 	%r404, 0;
	st.shared.u32 	[%r403], %r404;
	st.shared.u32 	[%r403+128], %r404;
	st.shared.u32 	[%r403+256], %r404;
	st.shared.u32 	[%r403+384], %r404;
	st.shared.u32 	[%r403+512], %r404;
	st.shared.u32 	[%r403+640], %r404;
	st.shared.u32 	[%r403+768], %r404;
	st.shared.u32 	[%r403+896], %r404;
	add.s32 	%r2122, %r2122, 256;
$L__BB28_45:
	setp.eq.s32 	%p42, %r105, 0;
	@%p42 bra 	$L__BB28_51;
	and.b32  	%r108, %r94, 3;
	setp.lt.u32 	%p43, %r105, 4;
	@%p43 bra 	$L__BB28_48;
	shl.b32 	%r405, %r2122, 2;
	add.s32 	%r406, %r93, %r405;
	mov.b32 	%r407, 0;
	st.shared.u32 	[%r406], %r407;
	st.shared.u32 	[%r406+128], %r407;
	st.shared.u32 	[%r406+256], %r407;
	st.shared.u32 	[%r406+384], %r407;
	add.s32 	%r2122, %r2122, 128;
$L__BB28_48:
	setp.eq.s32 	%p44, %r108, 0;
	@%p44 bra 	$L__BB28_51;
	shl.b32 	%r409, %r2122, 2;
	add.s32 	%r410, %r389, %r409;
	add.s32 	%r2126, %r390, %r410;
	neg.s32 	%r2125, %r108;
$L__BB28_50:
	.pragma "nounroll";
	mov.b32 	%r412, 0;
	st.shared.u32 	[%r2126], %r412;
	add.s32 	%r2126, %r2126, 128;
	add.s32 	%r2125, %r2125, 1;
	setp.ne.s32 	%p45, %r2125, 0;
	@%p45 bra 	$L__BB28_50;
$L__BB28_51:
	ld.param.u32 	%r2047, [_ZN3cub18CUB_300001_SM_10006detail10radix_sort29DeviceRadixSortOnesweepKernelINS1_5radix10policy_hubIffyE10Policy1000ELNS0_9SortOrderE0EffyiiNS1_21identity_decomposer_tEEEvPT5_SB_PT3_PKSC_PT1_PKSG_PT2_PKSK_T4_iiT6__param_9];
	bar.warp.sync 	-1;
	setp.eq.s32 	%p46, %r2148, 2147483647;
	selp.b32 	%r414, -2147483648, %r2148, %p46;
	shr.u32 	%r415, %r414, %r2047;
	and.b32  	%r117, %r415, %r92;
	shl.b32 	%r416, %r117, 2;
	add.s32 	%r417, %r93, %r416;
	atom.shared.add.u32 	%r418, [%r417], 1;
	setp.eq.s32 	%p47, %r2147, 2147483647;
	selp.b32 	%r419, -2147483648, %r2147, %p47;
	shr.u32 	%r420, %r419, %r2047;
	and.b32  	%r421, %r420, %r92;
	shl.b32 	%r422, %r421, 2;
	add.s32 	%r423, %r93, %r422;
	atom.shared.add.u32 	%r424, [%r423], 1;
	setp.eq.s32 	%p48, %r2146, 2147483647;
	selp.b32 	%r425, -2147483648, %r2146, %p48;
	shr.u32 	%r426, %r425, %r2047;
	and.b32  	%r427, %r426, %r92;
	shl.b32 	%r428, %r427, 2;
	add.s32 	%r429, %r93, %r428;
	atom.shared.add.u32 	%r430, [%r429], 1;
	setp.eq.s32 	%p49, %r2145, 2147483647;
	selp.b32 	%r431, -2147483648, %r2145, %p49;
	shr.u32 	%r432, %r431, %r2047;
	and.b32  	%r433, %r432, %r92;
	shl.b32 	%r434, %r433, 2;
	add.s32 	%r435, %r93, %r434;
	atom.shared.add.u32 	%r436, [%r435], 1;
	setp.eq.s32 	%p50, %r2144, 2147483647;
	selp.b32 	%r437, -2147483648, %r2144, %p50;
	shr.u32 	%r438, %r437, %r2047;
	and.b32  	%r439, %r438, %r92;
	shl.b32 	%r440, %r439, 2;
	add.s32 	%r441, %r93, %r440;
	atom.shared.add.u32 	%r442, [%r441], 1;
	setp.eq.s32 	%p51, %r2143, 2147483647;
	selp.b32 	%r443, -2147483648, %r2143, %p51;
	shr.u32 	%r444, %r443, %r2047;
	and.b32  	%r445, %r444, %r92;
	shl.b32 	%r446, %r445, 2;
	add.s32 	%r447, %r93, %r446;
	atom.shared.add.u32 	%r448, [%r447], 1;
	setp.eq.s32 	%p52, %r2142, 2147483647;
	selp.b32 	%r449, -2147483648, %r2142, %p52;
	shr.u32 	%r450, %r449, %r2047;
	and.b32  	%r451, %r450, %r92;
	shl.b32 	%r452, %r451, 2;
	add.s32 	%r453, %r93, %r452;
	atom.shared.add.u32 	%r454, [%r453], 1;
	setp.eq.s32 	%p53, %r2141, 2147483647;
	selp.b32 	%r455, -2147483648, %r2141, %p53;
	shr.u32 	%r456, %r455, %r2047;
	and.b32  	%r457, %r456, %r92;
	shl.b32 	%r458, %r457, 2;
	add.s32 	%r459, %r93, %r458;
	atom.shared.add.u32 	%r460, [%r459], 1;
	setp.eq.s32 	%p54, %r2140, 2147483647;
	selp.b32 	%r461, -2147483648, %r2140, %p54;
	shr.u32 	%r462, %r461, %r2047;
	and.b32  	%r463, %r462, %r92;
	shl.b32 	%r464, %r463, 2;
	add.s32 	%r465, %r93, %r464;
	atom.shared.add.u32 	%r466, [%r465], 1;
	setp.eq.s32 	%p55, %r2139, 2147483647;
	selp.b32 	%r467, -2147483648, %r2139, %p55;
	shr.u32 	%r468, %r467, %r2047;
	and.b32  	%r469, %r468, %r92;
	shl.b32 	%r470, %r469, 2;
	add.s32 	%r471, %r93, %r470;
	atom.shared.add.u32 	%r472, [%r471], 1;
	setp.eq.s32 	%p56, %r2138, 2147483647;
	selp.b32 	%r473, -2147483648, %r2138, %p56;
	shr.u32 	%r474, %r473, %r2047;
	and.b32  	%r475, %r474, %r92;
	shl.b32 	%r476, %r475, 2;
	add.s32 	%r477, %r93, %r476;
	atom.shared.add.u32 	%r478, [%r477], 1;
	setp.eq.s32 	%p57, %r2137, 2147483647;
	selp.b32 	%r479, -2147483648, %r2137, %p57;
	shr.u32 	%r480, %r479, %r2047;
	and.b32  	%r481, %r480, %r92;
	shl.b32 	%r482, %r481, 2;
	add.s32 	%r483, %r93, %r482;
	atom.shared.add.u32 	%r484, [%r483], 1;
	setp.eq.s32 	%p58, %r2136, 2147483647;
	selp.b32 	%r485, -2147483648, %r2136, %p58;
	shr.u32 	%r486, %r485, %r2047;
	and.b32  	%r487, %r486, %r92;
	shl.b32 	%r488, %r487, 2;
	add.s32 	%r489, %r93, %r488;
	atom.shared.add.u32 	%r490, [%r489], 1;
	setp.eq.s32 	%p59, %r2135, 2147483647;
	selp.b32 	%r491, -2147483648, %r2135, %p59;
	shr.u32 	%r492, %r491, %r2047;
	and.b32  	%r493, %r492, %r92;
	shl.b32 	%r494, %r493, 2;
	add.s32 	%r495, %r93, %r494;
	atom.shared.add.u32 	%r496, [%r495], 1;
	setp.eq.s32 	%p60, %r2134, 2147483647;
	selp.b32 	%r497, -2147483648, %r2134, %p60;
	shr.u32 	%r498, %r497, %r2047;
	and.b32  	%r499, %r498, %r92;
	shl.b32 	%r500, %r499, 2;
	add.s32 	%r501, %r93, %r500;
	atom.shared.add.u32 	%r502, [%r501], 1;
	setp.eq.s32 	%p61, %r2133, 2147483647;
	selp.b32 	%r503, -2147483648, %r2133, %p61;
	shr.u32 	%r504, %r503, %r2047;
	and.b32  	%r505, %r504, %r92;
	shl.b32 	%r506, %r505, 2;
	add.s32 	%r507, %r93, %r506;
	atom.shared.add.u32 	%r508, [%r507], 1;
	setp.eq.s32 	%p62, %r2132, 2147483647;
	selp.b32 	%r509, -2147483648, %r2132, %p62;
	shr.u32 	%r510, %r509, %r2047;
	and.b32  	%r511, %r510, %r92;
	shl.b32 	%r512, %r511, 2;
	add.s32 	%r513, %r93, %r512;
	atom.shared.add.u32 	%r514, [%r513], 1;
	bar.sync 	0;
	setp.gt.u32 	%p63, %r1, 255;
	shl.b32 	%r515, %r1, 2;
	add.s32 	%r118, %r390, %r515;
	mov.b32 	%r2127, 0;
	@%p63 bra 	$L__BB28_53;
	ld.shared.u32 	%r517, [%r118];
	mov.b32 	%r518, 0;
	st.shared.u32 	[%r118], %r518;
	ld.shared.u32 	%r519, [%r118+1024];
	st.shared.u32 	[%r118+1024], %r517;
	add.s32 	%r520, %r519, %r517;
	ld.shared.u32 	%r521, [%r118+2048];
	st.shared.u32 	[%r118+2048], %r520;
	add.s32 	%r522, %r521, %r520;
	ld.shared.u32 	%r523, [%r118+3072];
	st.shared.u32 	[%r118+3072], %r522;
	add.s32 	%r524, %r523, %r522;
	ld.shared.u32 	%r525, [%r118+4096];
	st.shared.u32 	[%r118+4096], %r524;
	add.s32 	%r526, %r525, %r524;
	ld.shared.u32 	%r527, [%r118+5120];
	st.shared.u32 	[%r118+5120], %r526;
	add.s32 	%r528, %r527, %r526;
	ld.shared.u32 	%r529, [%r118+6144];
	st.shared.u32 	[%r118+6144], %r528;
	add.s32 	%r530, %r529, %r528;
	ld.shared.u32 	%r531, [%r118+7168];
	st.shared.u32 	[%r118+7168], %r530;
	add.s32 	%r532, %r531, %r530;
	ld.shared.u32 	%r533, [%r118+8192];
	st.shared.u32 	[%r118+8192], %r532;
	add.s32 	%r534, %r533, %r532;
	ld.shared.u32 	%r535, [%r118+9216];
	st.shared.u32 	[%r118+9216], %r534;
	add.s32 	%r536, %r535, %r534;
	ld.shared.u32 	%r537, [%r118+10240];
	st.shared.u32 	[%r118+10240], %r536;
	add.s32 	%r538, %r537, %r536;
	ld.shared.u32 	%r539, [%r118+11264];
	st.shared.u32 	[%r118+11264], %r538;
	add.s32 	%r2127, %r539, %r538;
$L__BB28_53:
	setp.gt.u32 	%p64, %r1, 255;
	shl.b32 	%r540, %r4, 8;
	add.s32 	%r541, %r540, %r1;
	mul.wide.s32 	%rd59, %r541, 4;
	add.s64 	%rd6, %rd2, %rd59;
	@%p64 bra 	$L__BB28_55;
	or.b32  	%r542, %r2127, 1073741824;
	st.volatile.global.u32 	[%rd6], %r542;
$L__BB28_55:
	ld.param.u64 	%rd442, [_ZN3cub18CUB_300001_SM_10006detail10radix_sort29DeviceRadixSortOnesweepKernelINS1_5radix10policy_hubIffyE10Policy1000ELNS0_9SortOrderE0EffyiiNS1_21identity_decomposer_tEEEvPT5_SB_PT3_PKSC_PT1_PKSG_PT2_PKSK_T4_iiT6__param_7];
	setp.lt.u32 	%p65, %r1, 256;
	setp.eq.s32 	%p66, %r2127, 6528;
	and.pred  	%p67, %p65, %p66;
	selp.u32 	%r543, 1, 0, %p67;
	{ 
	.reg .pred 	%p1; 
	.reg .pred 	%p2; 
	setp.ne.u32 	%p1, %r543, 0; 
	bar.red.or.pred 	%p2, 0, %p1; 
	selp.u32 	%r544, 1, 0, %p2; 
	}
	setp.eq.s32 	%p68, %r544, 0;
	and.b32  	%r545, %r1, 992;
	and.b32  	%r546, %r1, 31;
	mul.lo.s32 	%r547, %r545, 17;
	or.b32  	%r548, %r547, %r546;
	cvt.u64.u32 	%rd7, %r548;
	add.s64 	%rd61, %rd7, %rd4;
	cvta.to.global.u64 	%rd62, %rd442;
	shl.b64 	%rd63, %rd61, 2;
	add.s64 	%rd8, %rd62, %rd63;
	cvt.u64.u32 	%rd9, %r1;
	@%p68 bra 	$L__BB28_175;
	setp.gt.u32 	%p69, %r1, 255;
	shl.b32 	%r550, %r1, 3;
	add.s32 	%r552, %r390, %r550;
	add.s32 	%r121, %r552, 26112;
	@%p69 bra 	$L__BB28_64;
	ld.param.u64 	%rd436, [_ZN3cub18CUB_300001_SM_10006detail10radix_sort29DeviceRadixSortOnesweepKernelINS1_5radix10policy_hubIffyE10Policy1000ELNS0_9SortOrderE0EffyiiNS1_21identity_decomposer_tEEEvPT5_SB_PT3_PKSC_PT1_PKSG_PT2_PKSK_T4_iiT6__param_3];
	cvta.to.global.u64 	%rd64, %rd436;
	shl.b64 	%rd65, %rd9, 3;
	add.s64 	%rd66, %rd64, %rd65;
	ld.global.u64 	%rd67, [%rd66];
	setp.gt.u32 	%p70, %r1, %r117;
	selp.b64 	%rd68, 6528, 0, %p70;
	sub.s64 	%rd455, %rd67, %rd68;
	st.shared.u64 	[%r121], %rd455;
	setp.lt.s32 	%p71, %r4, 1;
	mov.u32 	%r2131, %r2127;
	@%p71 bra 	$L__BB28_63;
	mov.b32 	%r2129, -1;
	mov.u32 	%r2128, %r4;
	mov.u32 	%r2131, %r2127;
$L__BB28_59:
	add.s32 	%r125, %r2128, -1;
	shl.b32 	%r554, %r125, 8;
	add.s32 	%r555, %r554, %r1;
	mul.wide.s32 	%rd69, %r555, 4;
	add.s64 	%rd11, %rd2, %rd69;
$L__BB28_60:
	membar.cta;
	ld.volatile.global.u32 	%r126, [%rd11];
	setp.eq.s32 	%p72, %r126, 0;
	@%p72 bra 	$L__BB28_60;
	and.b32  	%r556, %r126, 1073741823;
	add.s32 	%r2131, %r556, %r2131;
	setp.gt.s32 	%p73, %r126, -1;
	vote.sync.ballot.b32 	%r2129, %p73, %r2129;
	setp.gt.u32 	%p75, %r2128, 1;
	and.pred  	%p76, %p73, %p75;
	mov.u32 	%r2128, %r125;
	@%p76 bra 	$L__BB28_59;
	ld.shared.u64 	%rd455, [%r121];
$L__BB28_63:
	or.b32  	%r557, %r2131, -2147483648;
	st.volatile.global.u32 	[%rd6], %r557;
	sub.s32 	%r560, %r2131, %r2127;
	cvt.s64.s32 	%rd72, %r560;
	add.s64 	%rd73, %rd455, %rd72;
	st.shared.u64 	[%r121], %rd73;
$L__BB28_64:
	ld.param.u32 	%r2033, [_ZN3cub18CUB_300001_SM_10006detail10radix_sort29DeviceRadixSortOnesweepKernelINS1_5radix10policy_hubIffyE10Policy1000ELNS0_9SortOrderE0EffyiiNS1_21identity_decomposer_tEEEvPT5_SB_PT3_PKSC_PT1_PKSG_PT2_PKSK_T4_iiT6__param_8];
	ld.param.u64 	%rd432, [_ZN3cub18CUB_300001_SM_10006detail10radix_sort29DeviceRadixSortOnesweepKernelINS1_5radix10policy_hubIffyE10Policy1000ELNS0_9SortOrderE0EffyiiNS1_21identity_decomposer_tEEEvPT5_SB_PT3_PKSC_PT1_PKSG_PT2_PKSK_T4_iiT6__param_2];
	setp.gt.u32 	%p77, %r1, 255;
	setp.lt.s32 	%p78, %r5, %r2033;
	setp.eq.s64 	%p79, %rd432, 0;
	or.pred  	%p80, %p79, %p78;
	or.pred  	%p81, %p77, %p80;
	@%p81 bra 	$L__BB28_66;
	ld.param.u64 	%rd433, [_ZN3cub18CUB_300001_SM_10006detail10radix_sort29DeviceRadixSortOnesweepKernelINS1_5radix10policy_hubIffyE10Policy1000ELNS0_9SortOrderE0EffyiiNS1_21identity_decomposer_tEEEvPT5_SB_PT3_PKSC_PT1_PKSG_PT2_PKSK_T4_iiT6__param_2];
	ld.shared.u64 	%rd74, [%r121];
	setp.gt.u32 	%p82, %r1, %r117;
	selp.b64 	%rd75, 6528, 0, %p82;
	cvt.s64.s32 	%rd76, %r2127;
	add.s64 	%rd77, %rd75, %rd76;
	add.s64 	%rd78, %rd77, %rd74;
	cvta.to.global.u64 	%rd79, %rd433;
	shl.b64 	%rd80, %rd9, 3;
	add.s64 	%rd81, %rd79, %rd80;
	st.global.u64 	[%rd81], %rd78;
$L__BB28_66:
	ld.param.u32 	%r2034, [_ZN3cub18CUB_300001_SM_10006detail10radix_sort29DeviceRadixSortOnesweepKernelINS1_5radix10policy_hubIffyE10Policy1000ELNS0_9SortOrderE0EffyiiNS1_21identity_decomposer_tEEEvPT5_SB_PT3_PKSC_PT1_PKSG_PT2_PKSK_T4_iiT6__param_8];
	setp.gt.s32 	%p83, %r5, %r2034;
	bar.sync 	0;
	shl.b32 	%r561, %r117, 3;
	add.s32 	%r563, %r390, %r561;
	ld.shared.u64 	%rd14, [%r563+26112];
	setp.gt.s32 	%p84, %r2148, -1;
	selp.b32 	%r564, -1, -2147483648, %p84;
	xor.b32  	%r2148, %r564, %r2148;
	setp.gt.s32 	%p85, %r2147, -1;
	selp.b32 	%r565, -1, -2147483648, %p85;
	xor.b32  	%r2147, %r565, %r2147;
	setp.gt.s32 	%p86, %r2146, -1;
	selp.b32 	%r566, -1, -2147483648, %p86;
	xor.b32  	%r2146, %r566, %r2146;
	setp.gt.s32 	%p87, %r2145, -1;
	selp.b32 	%r567, -1, -2147483648, %p87;
	xor.b32  	%r2145, %r567, %r2145;
	setp.gt.s32 	%p88, %r2144, -1;
	selp.b32 	%r568, -1, -2147483648, %p88;
	xor.b32  	%r2144, %r568, %r2144;
	setp.gt.s32 	%p89, %r2143, -1;
	selp.b32 	%r569, -1, -2147483648, %p89;
	xor.b32  	%r2143, %r569, %r2143;
	setp.gt.s32 	%p90, %r2142, -1;
	selp.b32 	%r570, -1, -2147483648, %p90;
	xor.b32  	%r2142, %r570, %r2142;
	setp.gt.s32 	%p91, %r2141, -1;
	selp.b32 	%r571, -1, -2147483648, %p91;
	xor.b32  	%r2141, %r571, %r2141;
	setp.gt.s32 	%p92, %r2140, -1;
	selp.b32 	%r572, -1, -2147483648, %p92;
	xor.b32  	%r2140, %r572, %r2140;
	setp.gt.s32 	%p93, %r2139, -1;
	selp.b32 	%r573, -1, -2147483648, %p93;
	xor.b32  	%r2139, %r573, %r2139;
	setp.gt.s32 	%p94, %r2138, -1;
	selp.b32 	%r574, -1, -2147483648, %p94;
	xor.b32  	%r2138, %r574, %r2138;
	setp.gt.s32 	%p95, %r2137, -1;
	selp.b32 	%r575, -1, -2147483648, %p95;
	xor.b32  	%r2137, %r575, %r2137;
	setp.gt.s32 	%p96, %r2136, -1;
	selp.b32 	%r576, -1, -2147483648, %p96;
	xor.b32  	%r2136, %r576, %r2136;
	setp.gt.s32 	%p97, %r2135, -1;
	selp.b32 	%r577, -1, -2147483648, %p97;
	xor.b32  	%r2135, %r577, %r2135;
	setp.gt.s32 	%p98, %r2134, -1;
	selp.b32 	%r578, -1, -2147483648, %p98;
	xor.b32  	%r2134, %r578, %r2134;
	setp.gt.s32 	%p99, %r2133, -1;
	selp.b32 	%r579, -1, -2147483648, %p99;
	xor.b32  	%r2133, %r579, %r2133;
	setp.gt.s32 	%p100, %r2132, -1;
	selp.b32 	%r580, -1, -2147483648, %p100;
	xor.b32  	%r2132, %r580, %r2132;
	@%p83 bra 	$L__BB28_68;
	add.s64 	%rd82, %rd14, %rd7;
	shl.b64 	%rd83, %rd82, 2;
	add.s64 	%rd84, %rd1, %rd83;
	st.global.u32 	[%rd84], %r2148;
	st.global.u32 	[%rd84+128], %r2147;
	st.global.u32 	[%rd84+256], %r2146;
	st.global.u32 	[%rd84+384], %r2145;
	st.global.u32 	[%rd84+512], %r2144;
	st.global.u32 	[%rd84+640], %r2143;
	st.global.u32 	[%rd84+768], %r2142;
	st.global.u32 	[%rd84+896], %r2141;
	st.global.u32 	[%rd84+1024], %r2140;
	st.global.u32 	[%rd84+1152], %r2139;
	st.global.u32 	[%rd84+1280], %r2138;
	st.global.u32 	[%rd84+1408], %r2137;
	st.global.u32 	[%rd84+1536], %r2136;
	st.global.u32 	[%rd84+1664], %r2135;
	st.global.u32 	[%rd84+1792], %r2134;
	st.global.u32 	[%rd84+1920], %r2133;
	st.global.u32 	[%rd84+2048], %r2132;
	bra.uni 	$L__BB28_102;
$L__BB28_68:
	ld.param.u32 	%r2035, [_ZN3cub18CUB_300001_SM_10006detail10radix_sort29DeviceRadixSortOnesweepKernelINS1_5radix10policy_hubIffyE10Policy1000ELNS0_9SortOrderE0EffyiiNS1_21identity_decomposer_tEEEvPT5_SB_PT3_PKSC_PT1_PKSG_PT2_PKSK_T4_iiT6__param_8];
	cvt.u32.u64 	%r581, %rd7;
	mad.lo.s32 	%r147, %r4, -6528, %r2035;
	setp.ge.s32 	%p101, %r581, %r147;
	add.s64 	%rd85, %rd14, %rd7;
	shl.b64 	%rd86, %rd85, 2;
	add.s64 	%rd15, %rd1, %rd86;
	@%p101 bra 	$L__BB28_70;
	st.global.u32 	[%rd15], %r2148;
$L__BB28_70:
	add.s32 	%r583, %r581, 32;
	setp.ge.s32 	%p102, %r583, %r147;
	@%p102 bra 	$L__BB28_72;
	st.global.u32 	[%rd15+128], %r2147;
$L__BB28_72:
	add.s32 	%r585, %r581, 64;
	setp.ge.s32 	%p103, %r585, %r147;
	@%p103 bra 	$L__BB28_74;
	st.global.u32 	[%rd15+256], %r2146;
$L__BB28_74:
	add.s32 	%r587, %r581, 96;
	setp.ge.s32 	%p104, %r587, %r147;
	@%p104 bra 	$L__BB28_76;
	st.global.u32 	[%rd15+384], %r2145;
$L__BB28_76:
	add.s32 	%r589, %r581, 128;
	setp.ge.s32 	%p105, %r589, %r147;
	@%p105 bra 	$L__BB28_78;
	st.global.u32 	[%rd15+512], %r2144;
$L__BB28_78:
	add.s32 	%r591, %r581, 160;
	setp.ge.s32 	%p106, %r591, %r147;
	@%p106 bra 	$L__BB28_80;
	st.global.u32 	[%rd15+640], %r2143;
$L__BB28_80:
	add.s32 	%r593, %r581, 192;
	setp.ge.s32 	%p107, %r593, %r147;
	@%p107 bra 	$L__BB28_82;
	st.global.u32 	[%rd15+768], %r2142;
$L__BB28_82:
	add.s32 	%r595, %r581, 224;
	setp.ge.s32 	%p108, %r595, %r147;
	@%p108 bra 	$L__BB28_84;
	st.global.u32 	[%rd15+896], %r2141;
$L__BB28_84:
	add.s32 	%r597, %r581, 256;
	setp.ge.s32 	%p109, %r597, %r147;
	@%p109 bra 	$L__BB28_86;
	st.global.u32 	[%rd15+1024], %r2140;
$L__BB28_86:
	add.s32 	%r599, %r581, 288;
	setp.ge.s32 	%p110, %r599, %r147;
	@%p110 bra 	$L__BB28_88;
	st.global.u32 	[%rd15+1152], %r2139;
$L__BB28_88:
	add.s32 	%r601, %r581, 320;
	setp.ge.s32 	%p111, %r601, %r147;
	@%p111 bra 	$L__BB28_90;
	st.global.u32 	[%rd15+1280], %r2138;
$L__BB28_90:
	add.s32 	%r603, %r581, 352;
	setp.ge.s32 	%p112, %r603, %r147;
	@%p112 bra 	$L__BB28_92;
	st.global.u32 	[%rd15+1408], %r2137;
$L__BB28_92:
	add.s32 	%r605, %r581, 384;
	setp.ge.s32 	%p113, %r605, %r147;
	@%p113 bra 	$L__BB28_94;
	st.global.u32 	[%rd15+1536], %r2136;
$L__BB28_94:
	add.s32 	%r607, %r581, 416;
	setp.ge.s32 	%p114, %r607, %r147;
	@%p114 bra 	$L__BB28_96;
	st.global.u32 	[%rd15+1664], %r2135;
$L__BB28_96:
	add.s32 	%r609, %r581, 448;
	setp.ge.s32 	%p115, %r609, %r147;
	@%p115 bra 	$L__BB28_98;
	st.global.u32 	[%rd15+1792], %r2134;
$L__BB28_98:
	add.s32 	%r611, %r581, 480;
	setp.ge.s32 	%p116, %r611, %r147;
	@%p116 bra 	$L__BB28_100;
	st.global.u32 	[%rd15+1920], %r2133;
$L__BB28_100:
	add.s32 	%r613, %r581, 512;
	setp.ge.s32 	%p117, %r613, %r147;
	@%p117 bra 	$L__BB28_102;
	st.global.u32 	[%rd15+2048], %r2132;
$L__BB28_102:
	ld.param.u32 	%r2036, [_ZN3cub18CUB_300001_SM_10006detail10radix_sort29DeviceRadixSortOnesweepKernelINS1_5radix10policy_hubIffyE10Policy1000ELNS0_9SortOrderE0EffyiiNS1_21identity_decomposer_tEEEvPT5_SB_PT3_PKSC_PT1_PKSG_PT2_PKSK_T4_iiT6__param_8];
	setp.gt.s32 	%p118, %r5, %r2036;
	@%p118 bra 	$L__BB28_104;
	ld.global.f32 	%f235, [%rd8];
	ld.global.f32 	%f234, [%rd8+128];
	ld.global.f32 	%f233, [%rd8+256];
	ld.global.f32 	%f232, [%rd8+384];
	ld.global.f32 	%f231, [%rd8+512];
	ld.global.f32 	%f230, [%rd8+640];
	ld.global.f32 	%f229, [%rd8+768];
	ld.global.f32 	%f228, [%rd8+896];
	ld.global.f32 	%f227, [%rd8+1024];
	ld.global.f32 	%f226, [%rd8+1152];
	ld.global.f32 	%f225, [%rd8+1280];
	ld.global.f32 	%f224, [%rd8+1408];
	ld.global.f32 	%f223, [%rd8+1536];
	ld.global.f32 	%f222, [%rd8+1664];
	ld.global.f32 	%f221, [%rd8+1792];
	ld.global.f32 	%f220, [%rd8+1920];
	ld.global.f32 	%f219, [%rd8+2048];
	bra.uni 	$L__BB28_138;
$L__BB28_104:
	ld.param.u32 	%r2037, [_ZN3cub18CUB_300001_SM_10006detail10radix_sort29DeviceRadixSortOnesweepKernelINS1_5radix10policy_hubIffyE10Policy1000ELNS0_9SortOrderE0EffyiiNS1_21identity_decomposer_tEEEvPT5_SB_PT3_PKSC_PT1_PKSG_PT2_PKSK_T4_iiT6__param_8];
	cvt.u32.u64 	%r614, %rd7;
	sub.s32 	%r148, %r2037, %r328;
	setp.ge.s32 	%p119, %r614, %r148;
	@%p119 bra 	$L__BB28_106;
	ld.global.f32 	%f235, [%rd8];
$L__BB28_106:
	add.s32 	%r617, %r614, 32;
	setp.ge.s32 	%p120, %r617, %r148;
	@%p120 bra 	$L__BB28_108;
	ld.global.f32 	%f234, [%rd8+128];
$L__BB28_108:
	add.s32 	%r619, %r614, 64;
	setp.ge.s32 	%p121, %r619, %r148;
	@%p121 bra 	$L__BB28_110;
	ld.global.f32 	%f233, [%rd8+256];
$L__BB28_110:
	add.s32 	%r621, %r614, 96;
	setp.ge.s32 	%p122, %r621, %r148;
	@%p122 bra 	$L__BB28_112;
	ld.global.f32 	%f232, [%rd8+384];
$L__BB28_112:
	add.s32 	%r623, %r614, 128;
	setp.ge.s32 	%p123, %r623, %r148;
	@%p123 bra 	$L__BB28_114;
	ld.global.f32 	%f231, [%rd8+512];
$L__BB28_114:
	add.s32 	%r625, %r614, 160;
	setp.ge.s32 	%p124, %r625, %r148;
	@%p124 bra 	$L__BB28_116;
	ld.global.f32 	%f230, [%rd8+640];
$L__BB28_116:
	add.s32 	%r627, %r614, 192;
	setp.ge.s32 	%p125, %r627, %r148;
	@%p125 bra 	$L__BB28_118;
	ld.global.f32 	%f229, [%rd8+768];
$L__BB28_118:
	add.s32 	%r629, %r614, 224;
	setp.ge.s32 	%p126, %r629, %r148;
	@%p126 bra 	$L__BB28_120;
	ld.global.f32 	%f228, [%rd8+896];
$L__BB28_120:
	add.s32 	%r631, %r614, 256;
	setp.ge.s32 	%p127, %r631, %r148;
	@%p127 bra 	$L__BB28_122;
	ld.global.f32 	%f227, [%rd8+1024];
$L__BB28_122:
	add.s32 	%r633, %r614, 288;
	setp.ge.s32 	%p128, %r633, %r148;
	@%p128 bra 	$L__BB28_124;
	ld.global.f32 	%f226, [%rd8+1152];
$L__BB28_124:
	add.s32 	%r635, %r614, 320;
	setp.ge.s32 	%p129, %r635, %r148;
	@%p129 bra 	$L__BB28_126;
	ld.global.f32 	%f225, [%rd8+1280];
$L__BB28_126:
	add.s32 	%r637, %r614, 352;
	setp.ge.s32 	%p130, %r637, %r148;
	@%p130 bra 	$L__BB28_128;
	ld.global.f32 	%f224, [%rd8+1408];
$L__BB28_128:
	add.s32 	%r639, %r614, 384;
	setp.ge.s32 	%p131, %r639, %r148;
	@%p131 bra 	$L__BB28_130;
	ld.global.f32 	%f223, [%rd8+1536];
$L__BB28_130:
	add.s32 	%r641, %r614, 416;
	setp.ge.s32 	%p132, %r641, %r148;
	@%p132 bra 	$L__BB28_132;
	ld.global.f32 	%f222, [%rd8+1664];
$L__BB28_132:
	add.s32 	%r643, %r614, 448;
	setp.ge.s32 	%p133, %r643, %r148;
	@%p133 bra 	$L__BB28_134;
	ld.global.f32 	%f221, [%rd8+1792];
$L__BB28_134:
	add.s32 	%r645, %r614, 480;
	setp.ge.s32 	%p134, %r645, %r148;
	@%p134 bra 	$L__BB28_136;
	ld.global.f32 	%f220, [%rd8+1920];
$L__BB28_136:
	add.s32 	%r647, %r614, 512;
	setp.ge.s32 	%p135, %r647, %r148;
	@%p135 bra 	$L__BB28_138;
	ld.global.f32 	%f219, [%rd8+2048];
$L__BB28_138:
	ld.param.u32 	%r2038, [_ZN3cub18CUB_300001_SM_10006detail10radix_sort29DeviceRadixSortOnesweepKernelINS1_5radix10policy_hubIffyE10Policy1000ELNS0_9SortOrderE0EffyiiNS1_21identity_decomposer_tEEEvPT5_SB_PT3_PKSC_PT1_PKSG_PT2_PKSK_T4_iiT6__param_8];
	mad.lo.s32 	%r648, %r4, 6528, 6528;
	setp.gt.s32 	%p136, %r648, %r2038;
	@%p136 bra 	$L__BB28_140;
	ld.param.u64 	%rd439, [_ZN3cub18CUB_300001_SM_10006detail10radix_sort29DeviceRadixSortOnesweepKernelINS1_5radix10policy_hubIffyE10Policy1000ELNS0_9SortOrderE0EffyiiNS1_21identity_decomposer_tEEEvPT5_SB_PT3_PKSC_PT1_PKSG_PT2_PKSK_T4_iiT6__param_6];
	add.s64 	%rd87, %rd14, %rd7;
	cvta.to.global.u64 	%rd88, %rd439;
	shl.b64 	%rd89, %rd87, 2;
	add.s64 	%rd90, %rd88, %rd89;
	st.global.f32 	[%rd90], %f235;
	st.global.f32 	[%rd90+128], %f234;
	st.global.f32 	[%rd90+256], %f233;
	st.global.f32 	[%rd90+384], %f232;
	st.global.f32 	[%rd90+512], %f231;
	st.global.f32 	[%rd90+640], %f230;
	st.global.f32 	[%rd90+768], %f229;
	st.global.f32 	[%rd90+896], %f228;
	st.global.f32 	[%rd90+1024], %f227;
	st.global.f32 	[%rd90+1152], %f226;
	st.global.f32 	[%rd90+1280], %f225;
	st.global.f32 	[%rd90+1408], %f224;
	st.global.f32 	[%rd90+1536], %f223;
	st.global.f32 	[%rd90+1664], %f222;
	st.global.f32 	[%rd90+1792], %f221;
	st.global.f32 	[%rd90+1920], %f220;
	st.global.f32 	[%rd90+2048], %f219;
	bra.uni 	$L__BB28_174;
$L__BB28_140:
	ld.param.u32 	%r2039, [_ZN3cub18CUB_300001_SM_10006detail10radix_sort29DeviceRadixSortOnesweepKernelINS1_5radix10policy_hubIffyE10Policy1000ELNS0_9SortOrderE0EffyiiNS1_21identity_decomposer_tEEEvPT5_SB_PT3_PKSC_PT1_PKSG_PT2_PKSK_T4_iiT6__param_8];
	ld.param.u64 	%rd440, [_ZN3cub18CUB_300001_SM_10006detail10radix_sort29DeviceRadixSortOnesweepKernelINS1_5radix10policy_hubIffyE10Policy1000ELNS0_9SortOrderE0EffyiiNS1_21identity_decomposer_tEEEvPT5_SB_PT3_PKSC_PT1_PKSG_PT2_PKSK_T4_iiT6__param_6];
	cvt.u32.u64 	%r649, %rd7;
	mad.lo.s32 	%r149, %r4, -6528, %r2039;
	setp.ge.s32 	%p137, %r649, %r149;
	add.s64 	%rd91, %rd14, %rd7;
	cvta.to.global.u64 	%rd92, %rd440;
	shl.b64 	%rd93, %rd91, 2;
	add.s64 	%rd16, %rd92, %rd93;
	@%p137 bra 	$L__BB28_142;
	st.global.f32 	[%rd16], %f235;
$L__BB28_142:
	add.s32 	%r651, %r649, 32;
	setp.ge.s32 	%p138, %r651, %r149;
	@%p138 bra 	$L__BB28_144;
	st.global.f32 	[%rd16+128], %f234;
$L__BB28_144:
	add.s32 	%r653, %r649, 64;
	setp.ge.s32 	%p139, %r653, %r149;
	@%p139 bra 	$L__BB28_146;
	st.global.f32 	[%rd16+256], %f233;
$L__BB28_146:
	add.s32 	%r655, %r649, 96;
	setp.ge.s32 	%p140, %r655, %r149;
	@%p140 bra 	$L__BB28_148;
	st.global.f32 	[%rd16+384], %f232;
$L__BB28_148:
	add.s32 	%r657, %r649, 128;
	setp.ge.s32 	%p141, %r657, %r149;
	@%p141 bra 	$L__BB28_150;
	st.global.f32 	[%rd16+512], %f231;
$L__BB28_150:
	add.s32 	%r659, %r649, 160;
	setp.ge.s32 	%p142, %r659, %r149;
	@%p142 bra 	$L__BB28_152;
	st.global.f32 	[%rd16+640], %f230;
$L__BB28_152:
	add.s32 	%r661, %r649, 192;
	setp.ge.s32 	%p143, %r661, %r149;
	@%p143 bra 	$L__BB28_154;
	st.global.f32 	[%rd16+768], %f229;
$L__BB28_154:
	add.s32 	%r663, %r649, 224;
	setp.ge.s32 	%p144, %r663, %r149;
	@%p144 bra 	$L__BB28_156;
	st.global.f32 	[%rd16+896], %f228;
$L__BB28_156:
	add.s32 	%r665, %r649, 256;
	setp.ge.s32 	%p145, %r665, %r149;
	@%p145 bra 	$L__BB28_158;
	st.global.f32 	[%rd16+1024], %f227;
$L__BB28_158:
	add.s32 	%r667, %r649, 288;
	setp.ge.s32 	%p146, %r667, %r149;
	@%p146 bra 	$L__BB28_160;
	st.global.f32 	[%rd16+1152], %f226;
$L__BB28_160:
	add.s32 	%r669, %r649, 320;
	setp.ge.s32 	%p147, %r669, %r149;
	@%p147 bra 	$L__BB28_162;
	st.global.f32 	[%rd16+1280], %f225;
$L__BB28_162:
	add.s32 	%r671, %r649, 352;
	setp.ge.s32 	%p148, %r671, %r149;
	@%p148 bra 	$L__BB28_164;
	st.global.f32 	[%rd16+1408], %f224;
$L__BB28_164:
	add.s32 	%r673, %r649, 384;
	setp.ge.s32 	%p149, %r673, %r149;
	@%p149 bra 	$L__BB28_166;
	st.global.f32 	[%rd16+1536], %f223;
$L__BB28_166:
	add.s32 	%r675, %r649, 416;
	setp.ge.s32 	%p150, %r675, %r149;
	@%p150 bra 	$L__BB28_168;
	st.global.f32 	[%rd16+1664], %f222;
$L__BB28_168:
	add.s32 	%r677, %r649, 448;
	setp.ge.s32 	%p151, %r677, %r149;
	@%p151 bra 	$L__BB28_170;
	st.global.f32 	[%rd16+1792], %f221;
$L__BB28_170:
	add.s32 	%r679, %r649, 480;
	setp.ge.s32 	%p152, %r679, %r149;
	@%p152 bra 	$L__BB28_172;
	st.global.f32 	[%rd16+1920], %f220;
$L__BB28_172:
	add.s32 	%r681, %r649, 512;
	setp.ge.s32 	%p153, %r681, %r149;
	@%p153 bra 	$L__BB28_174;
	st.global.f32 	[%rd16+2048], %f219;
$L__BB28_174:
	// begin inline asm
	exit;
	// end inline asm
$L__BB28_175:
	mul.hi.u32 	%r682, %r1, 357913942;
	add.s32 	%r683, %r682, %r1;
	shl.b32 	%r684, %r683, 2;
	add.s32 	%r686, %r390, %r684;
	add.s32 	%r167, %r686, 13328;
	st.shared.u32 	[%r686+13328], %r2127;
	bar.sync 	0;
	setp.gt.u32 	%p154, %r1, 31;
	@%p154 bra 	$L__BB28_177;
	mad.lo.s32 	%r718, %r1, 52, %r390;
	ld.shared.u32 	%r719, [%r718+13328];
	ld.shared.u32 	%r720, [%r718+13332];
	ld.shared.u32 	%r721, [%r718+13336];
	ld.shared.u32 	%r722, [%r718+13340];
	ld.shared.u32 	%r723, [%r718+13344];
	ld.shared.u32 	%r724, [%r718+13348];
	ld.shared.u32 	%r725, [%r718+13352];
	ld.shared.u32 	%r726, [%r718+13356];
	ld.shared.u32 	%r727, [%r718+13360];
	ld.shared.u32 	%r728, [%r718+13364];
	ld.shared.u32 	%r729, [%r718+13368];
	ld.shared.u32 	%r730, [%r718+13372];
	add.s32 	%r731, %r720, %r719;
	add.s32 	%r732, %r731, %r721;
	add.s32 	%r733, %r732, %r722;
	add.s32 	%r734, %r733, %r723;
	add.s32 	%r735, %r734, %r724;
	add.s32 	%r736, %r735, %r725;
	add.s32 	%r737, %r736, %r726;
	add.s32 	%r738, %r737, %r727;
	add.s32 	%r739, %r738, %r728;
	add.s32 	%r740, %r739, %r729;
	add.s32 	%r691, %r740, %r730;
	mov.b32 	%r689, 1;
	mov.b32 	%r714, 0;
	mov.b32 	%r716, -1;
	// begin inline asm
	{  .reg .s32 r0;  .reg .pred p;  shfl.sync.up.b32 r0|p, %r691, %r689, %r714, %r716;  @p add.s32 r0, r0, %r691;  mov.s32 %r687, r0;}
	// end inline asm
	mov.b32 	%r695, 2;
	// begin inline asm
	{  .reg .s32 r0;  .reg .pred p;  shfl.sync.up.b32 r0|p, %r687, %r695, %r714, %r716;  @p add.s32 r0, r0, %r687;  mov.s32 %r693, r0;}
	// end inline asm
	mov.b32 	%r701, 4;
	// begin inline asm
	{  .reg .s32 r0;  .reg .pred p;  shfl.sync.up.b32 r0|p, %r693, %r701, %r714, %r716;  @p add.s32 r0, r0, %r693;  mov.s32 %r699, r0;}
	// end inline asm
	mov.b32 	%r707, 8;
	// begin inline asm
	{  .reg .s32 r0;  .reg .pred p;  shfl.sync.up.b32 r0|p, %r699, %r707, %r714, %r716;  @p add.s32 r0, r0, %r699;  mov.s32 %r705, r0;}
	// end inline asm
	mov.b32 	%r713, 16;
	// begin inline asm
	{  .reg .s32 r0;  .reg .pred p;  shfl.sync.up.b32 r0|p, %r705, %r713, %r714, %r716;  @p add.s32 r0, r0, %r705;  mov.s32 %r711, r0;}
	// end inline asm
	sub.s32 	%r741, %r711, %r691;
	add.s32 	%r742, %r719, %r741;
	add.s32 	%r743, %r720, %r742;
	add.s32 	%r744, %r721, %r743;
	add.s32 	%r745, %r722, %r744;
	add.s32 	%r746, %r723, %r745;
	add.s32 	%r747, %r724, %r746;
	add.s32 	%r748, %r725, %r747;
	add.s32 	%r749, %r726, %r748;
	add.s32 	%r750, %r727, %r749;
	add.s32 	%r751, %r728, %r750;
	add.s32 	%r752, %r729, %r751;
	st.shared.u32 	[%r718+13328], %r741;
	st.shared.u32 	[%r718+13332], %r742;
	st.shared.u32 	[%r718+13336], %r743;
	st.shared.u32 	[%r718+13340], %r744;
	st.shared.u32 	[%r718+13344], %r745;
	st.shared.u32 	[%r718+13348], %r746;
	st.shared.u32 	[%r718+13352], %r747;
	st.shared.u32 	[%r718+13356], %r748;
	st.shared.u32 	[%r718+13360], %r749;
	st.shared.u32 	[%r718+13364], %r750;
	st.shared.u32 	[%r718+13368], %r751;
	st.shared.u32 	[%r718+13372], %r752;
$L__BB28_177:
	setp.gt.u32 	%p155, %r1, 255;
	bar.sync 	0;
	ld.shared.u32 	%r168, [%r167];
	@%p155 bra 	$L__BB28_179;
	ld.shared.u32 	%r756, [%r118];
	add.s32 	%r757, %r756, %r168;
	st.shared.u32 	[%r118], %r757;
	ld.shared.u32 	%r758, [%r118+1024];
	add.s32 	%r759, %r758, %r168;
	st.shared.u32 	[%r118+1024], %r759;
	ld.shared.u32 	%r760, [%r118+2048];
	add.s32 	%r761, %r760, %r168;
	st.shared.u32 	[%r118+2048], %r761;
	ld.shared.u32 	%r762, [%r118+3072];
	add.s32 	%r763, %r762, %r168;
	st.shared.u32 	[%r118+3072], %r763;
	ld.shared.u32 	%r764, [%r118+4096];
	add.s32 	%r765, %r764, %r168;
	st.shared.u32 	[%r118+4096], %r765;
	ld.shared.u32 	%r766, [%r118+5120];
	add.s32 	%r767, %r766, %r168;
	st.shared.u32 	[%r118+5120], %r767;
	ld.shared.u32 	%r768, [%r118+6144];
	add.s32 	%r769, %r768, %r168;
	st.shared.u32 	[%r118+6144], %r769;
	ld.shared.u32 	%r770, [%r118+7168];
	add.s32 	%r771, %r770, %r168;
	st.shared.u32 	[%r118+7168], %r771;
	ld.shared.u32 	%r772, [%r118+8192];
	add.s32 	%r773, %r772, %r168;
	st.shared.u32 	[%r118+8192], %r773;
	ld.shared.u32 	%r774, [%r118+9216];
	add.s32 	%r775, %r774, %r168;
	st.shared.u32 	[%r118+9216], %r775;
	ld.shared.u32 	%r776, [%r118+10240];
	add.s32 	%r777, %r776, %r168;
	st.shared.u32 	[%r118+10240], %r777;
	ld.shared.u32 	%r778, [%r118+11264];
	add.s32 	%r779, %r778, %r168;
	st.shared.u32 	[%r118+11264], %r779;
$L__BB28_179:
	ld.param.u32 	%r2085, [_ZN3cub18CUB_300001_SM_10006detail10radix_sort29DeviceRadixSortOnesweepKernelINS1_5radix10policy_hubIffyE10Policy1000ELNS0_9SortOrderE0EffyiiNS1_21identity_decomposer_tEEEvPT5_SB_PT3_PKSC_PT1_PKSG_PT2_PKSK_T4_iiT6__param_10];
	ld.param.u32 	%r2048, [_ZN3cub18CUB_300001_SM_10006detail10radix_sort29DeviceRadixSortOnesweepKernelINS1_5radix10policy_hubIffyE10Policy1000ELNS0_9SortOrderE0EffyiiNS1_21identity_decomposer_tEEEvPT5_SB_PT3_PKSC_PT1_PKSG_PT2_PKSK_T4_iiT6__param_9];
	shl.b32 	%r806, %r1, 5;
	and.b32  	%r807, %r806, 31744;
	add.s32 	%r169, %r390, %r807;
	bar.sync 	0;
	// begin inline asm
	mov.u32 %r780, %lanemask_le;
	// end inline asm
	setp.eq.s32 	%p156, %r2148, 2147483647;
	selp.b32 	%r809, -2147483648, %r2148, %p156;
	shr.u32 	%r810, %r809, %r2048;
	mov.b32 	%r811, -1;
	shl.b32 	%r812, %r811, %r2085;
	not.b32 	%r171, %r812;
	and.b32  	%r803, %r810, %r171;
	mov.b32 	%r783, 1;
	// begin inline asm
	{
    .reg .pred p;
    and.b32 %r781, %r803, %r783;    setp.ne.u32 p, %r781, 0;
    vote.ballot.sync.b32 %r781, p, 0xffffffff;
    @!p not.b32 %r781, %r781;
}

	// end inline asm
	mov.b32 	%r786, 2;
	// begin inline asm
	{
    .reg .pred p;
    and.b32 %r784, %r803, %r786;    setp.ne.u32 p, %r784, 0;
    vote.ballot.sync.b32 %r784, p, 0xffffffff;
    @!p not.b32 %r784, %r784;
}

	// end inline asm
	and.b32  	%r813, %r784, %r781;
	mov.b32 	%r789, 4;
	// begin inline asm
	{
    .reg .pred p;
    and.b32 %r787, %r803, %r789;    setp.ne.u32 p, %r787, 0;
    vote.ballot.sync.b32 %r787, p, 0xffffffff;
    @!p not.b32 %r787, %r787;
}

	// end inline asm
	and.b32  	%r814, %r787, %r813;
	mov.b32 	%r792, 8;
	// begin inline asm
	{
    .reg .pred p;
    and.b32 %r790, %r803, %r792;    setp.ne.u32 p, %r790, 0;
    vote.ballot.sync.b32 %r790, p, 0xffffffff;
    @!p not.b32 %r790, %r790;
}

	// end inline asm
	and.b32  	%r815, %r790, %r814;
	mov.b32 	%r795, 16;
	// begin inline asm
	{
    .reg .pred p;
    and.b32 %r793, %r803, %r795;    setp.ne.u32 p, %r793, 0;
    vote.ballot.sync.b32 %r793, p, 0xffffffff;
    @!p not.b32 %r793, %r793;
}

	// end inline asm
	and.b32  	%r816, %r793, %r815;
	mov.b32 	%r798, 32;
	// begin inline asm
	{
    .reg .pred p;
    and.b32 %r796, %r803, %r798;    setp.ne.u32 p, %r796, 0;
    vote.ballot.sync.b32 %r796, p, 0xffffffff;
    @!p not.b32 %r796, %r796;
}

	// end inline asm
	and.b32  	%r817, %r796, %r816;
	mov.b32 	%r801, 64;
	// begin inline asm
	{
    .reg .pred p;
    and.b32 %r799, %r803, %r801;    setp.ne.u32 p, %r799, 0;
    vote.ballot.sync.b32 %r799, p, 0xffffffff;
    @!p not.b32 %r799, %r799;
}

	// end inline asm
	and.b32  	%r818, %r799, %r817;
	mov.b32 	%r804, 128;
	// begin inline asm
	{
    .reg .pred p;
    and.b32 %r802, %r803, %r804;    setp.ne.u32 p, %r802, 0;
    vote.ballot.sync.b32 %r802, p, 0xffffffff;
    @!p not.b32 %r802, %r802;
}

	// end inline asm
	and.b32  	%r819, %r802, %r818;
	clz.b32 	%r820, %r819;
	sub.s32 	%r173, 31, %r820;
	and.b32  	%r821, %r780, %r819;
	popc.b32 	%r174, %r821;
	setp.ne.s32 	%p157, %r326, %r173;
	mov.b32 	%r2149, 0;
	@%p157 bra 	$L__BB28_181;
	shl.b32 	%r822, %r803, 2;
	add.s32 	%r823, %r169, %r822;
	atom.shared.add.u32 	%r2149, [%r823], %r174;
$L__BB28_181:
	ld.param.u32 	%r2049, [_ZN3cub18CUB_300001_SM_10006detail10radix_sort29DeviceRadixSortOnesweepKernelINS1_5radix10policy_hubIffyE10Policy1000ELNS0_9SortOrderE0EffyiiNS1_21identity_decomposer_tEEEvPT5_SB_PT3_PKSC_PT1_PKSG_PT2_PKSK_T4_iiT6__param_9];
	shfl.sync.idx.b32	%r849|%p158, %r2149, %r173, 31, -1;
	add.s32 	%r177, %r174, %r849;
	setp.eq.s32 	%p159, %r2147, 2147483647;
	selp.b32 	%r850, -2147483648, %r2147, %p159;
	shr.u32 	%r851, %r850, %r2049;
	and.b32  	%r846, %r851, %r171;
	mov.b32 	%r826, 1;
	// begin inline asm
	{
    .reg .pred p;
    and.b32 %r824, %r846, %r826;    setp.ne.u32 p, %r824, 0;
    vote.ballot.sync.b32 %r824, p, 0xffffffff;
    @!p not.b32 %r824, %r824;
}

	// end inline asm
	mov.b32 	%r829, 2;
	// begin inline asm
	{
    .reg .pred p;
    and.b32 %r827, %r846, %r829;    setp.ne.u32 p, %r827, 0;
    vote.ballot.sync.b32 %r827, p, 0xffffffff;
    @!p not.b32 %r827, %r827;
}

	// end inline asm
	and.b32  	%r852, %r827, %r824;
	mov.b32 	%r832, 4;
	// begin inline asm
	{
    .reg .pred p;
    and.b32 %r830, %r846, %r832;    setp.ne.u32 p, %r830, 0;
    vote.ballot.sync.b32 %r830, p, 0xffffffff;
    @!p not.b32 %r830, %r830;
}

	// end inline asm
	and.b32  	%r853, %r830, %r852;
	mov.b32 	%r835, 8;
	// begin inline asm
	{
    .reg .pred p;
    and.b32 %r833, %r846, %r835;    setp.ne.u32 p, %r833, 0;
    vote.ballot.sync.b32 %r833, p, 0xffffffff;
    @!p not.b32 %r833, %r833;
}

	// end inline asm
	and.b32  	%r854, %r833, %r853;
	mov.b32 	%r838, 16;
	// begin inline asm
	{
    .reg .pred p;
    and.b32 %r836, %r846, %r838;    setp.ne.u32 p, %r836, 0;
    vote.ballot.sync.b32 %r836, p, 0xffffffff;
    @!p not.b32 %r836, %r836;
}

	// end inline asm
	and.b32  	%r855, %r836, %r854;
	mov.b32 	%r841, 32;
	// begin inline asm
	{
    .reg .pred p;
    and.b32 %r839, %r846, %r841;    setp.ne.u32 p, %r839, 0;
    vote.ballot.sync.b32 %r839, p, 0xffffffff;
    @!p not.b32 %r839, %r839;
}

	// end inline asm
	and.b32  	%r856, %r839, %r855;
	mov.b32 	%r844, 64;
	// begin inline asm
	{
    .reg .pred p;
    and.b32 %r842, %r846, %r844;    setp.ne.u32 p, %r842, 0;
    vote.ballot.sync.b32 %r842, p, 0xffffffff;
    @!p not.b32 %r842, %r842;
}

	// end inline asm
	and.b32  	%r857, %r842, %r856;
	mov.b32 	%r847, 128;
	// begin inline asm
	{
    .reg .pred p;
    and.b32 %r845, %r846, %r847;    setp.ne.u32 p, %r845, 0;
    vote.ballot.sync.b32 %r845, p, 0xffffffff;
    @!p not.b32 %r845, %r845;
}

	// end inline asm
	and.b32  	%r858, %r845, %r857;
	clz.b32 	%r859, %r858;
	sub.s32 	%r179, 31, %r859;
	and.b32  	%r860, %r780, %r858;
	popc.b32 	%r180, %r860;
	setp.ne.s32 	%p160, %r326, %r179;
	mov.b32 	%r2150, 0;
	@%p160 bra 	$L__BB28_183;
	shl.b32 	%r861, %r846, 2;
	add.s32 	%r862, %r169, %r861;
	atom.shared.add.u32 	%r2150, [%r862], %r180;
$L__BB28_183:
	ld.param.u32 	%r2050, [_ZN3cub18CUB_300001_SM_10006detail10radix_sort29DeviceRadixSortOnesweepKernelINS1_5radix10policy_hubIffyE10Policy1000ELNS0_9SortOrderE0EffyiiNS1_21identity_decomposer_tEEEvPT5_SB_PT3_PKSC_PT1_PKSG_PT2_PKSK_T4_iiT6__param_9];
	shfl.sync.idx.b32	%r888|%p161, %r2150, %r179, 31, -1;
	add.s32 	%r183, %r180, %r888;
	setp.eq.s32 	%p162, %r2146, 2147483647;
	selp.b32 	%r889, -2147483648, %r2146, %p162;
	shr.u32 	%r890, %r889, %r2050;
	and.b32  	%r885, %r890, %r171;
	mov.b32 	%r865, 1;
	// begin inline asm
	{
    .reg .pred p;
    and.b32 %r863, %r885, %r865;    setp.ne.u32 p, %r863, 0;
    vote.ballot.sync.b32 %r863, p, 0xffffffff;
    @!p not.b32 %r863, %r863;
}

	// end inline asm
	mov.b32 	%r868, 2;
	// begin inline asm
	{
    .reg .pred p;
    and.b32 %r866, %r885, %r868;    setp.ne.u32 p, %r866, 0;
    vote.ballot.sync.b32 %r866, p, 0xffffffff;
    @!p not.b32 %r866, %r866;
}

	// end inline asm
	and.b32  	%r891, %r866, %r863;
	mov.b32 	%r871, 4;
	// begin inline asm
	{
    .reg .pred p;
    and.b32 %r869, %r885, %r871;    setp.ne.u32 p, %r869, 0;
    vote.ballot.sync.b32 %r869, p, 0xffffffff;
    @!p not.b32 %r869, %r869;
}

	// end inline asm
	and.b32  	%r892, %r869, %r891;
	mov.b32 	%r874, 8;
	// begin inline asm
	{
    .reg .pred p;
    and.b32 %r872, %r885, %r874;    setp.ne.u32 p, %r872, 0;
    vote.ballot.sync.b32 %r872, p, 0xffffffff;
    @!p not.b32 %r872, %r872;
}

	// end inline asm
	and.b32  	%r893, %r872, %r892;
	mov.b32 	%r877, 16;
	// begin inline asm
	{
    .reg .pred p;
    and.b32 %r875, %r885, %r877;    setp.ne.u32 p, %r875, 0;
    vote.ballot.sync.b32 %r875, p, 0xffffffff;
    @!p not.b32 %r875, %r875;
}

	// end inline asm
	and.b32  	%r894, %r875, %r893;
	mov.b32 	%r880, 32;
	// begin inline asm
	{
    .reg .pred p;
    and.b32 %r878, %r885, %r880;    setp.ne.u32 p, %r878, 0;
    vote.ballot.sync.b32 %r878, p, 0xffffffff;
    @!p not.b32 %r878, %r878;
}

	// end inline asm
	and.b32  	%r895, %r878, %r894;
	mov.b32 	%r883, 64;
	// begin inline asm
	{
    .reg .pred p;
    and.b32 %r881, %r885, %r883;    setp.ne.u32 p, %r881, 0;
    vote.ballot.sync.b32 %r881, p, 0xffffffff;
    @!p not.b32 %r881, %r881;
}

	// end inline asm
	and.b32  	%r896, %r881, %r895;
	mov.b32 	%r886, 128;
	// begin inline asm
	{
    .reg .pred p;
    and.b32 %r884, %r885, %r886;    setp.ne.u32 p, %r884, 0;
    vote.ballot.sync.b32 %r884, p, 0xffffffff;
    @!p not.b32 %r884, %r884;
}

	// end inline asm
	and.b32  	%r897, %r884, %r896;
	clz.b32 	%r898, %r897;
	sub.s32 	%r185, 31, %r898;
	and.b32  	%r899, %r780, %r897;
	popc.b32 	%r186, %r899;
	setp.ne.s32 	%p163, %r326, %r185;
	mov.b32 	%r2151, 0;
	@%p163 bra 	$L__BB28_185;
	shl.b32 	%r900, %r885, 2;
	add.s32 	%r901, %r169, %r900;
	atom.shared.add.u32 	%r2151, [%r901], %r186;
$L__BB28_185:
	ld.param.u32 	%r2051, [_ZN3cub18CUB_300001_SM_10006detail10radix_sort29DeviceRadixSortOnesweepKernelINS1_5radix10policy_hubIffyE10Policy1000ELNS0_9SortOrderE0EffyiiNS1_21identity_decomposer_tEEEvPT5_SB_PT3_PKSC_PT1_PKSG_PT2_PKSK_T4_iiT6__param_9];
	shfl.sync.idx.b32	%r927|%p164, %r2151, %r185, 31, -1;
	add.s32 	%r189, %r186, %r927;
	setp.eq.s32 	%p165, %r2145, 2147483647;
	selp.b32 	%r928, -2147483648, %r2145, %p165;
	shr.u32 	%r929, %r928, %r2051;
	and.b32  	%r924, %r929, %r171;
	mov.b32 	%r904, 1;
	// begin inline asm
	{
    .reg .pred p;
    and.b32 %r902, %r924, %r904;    setp.ne.u32 p, %r902, 0;
    vote.ballot.sync.b32 %r902, p, 0xffffffff;
    @!p not.b32 %r902, %r902;
}

	// end inline asm
	mov.b32 	%r907, 2;
	// begin inline asm
	{
    .reg .pred p;
    and.b32 %r905, %r924, %r907;    setp.ne.u32 p, %r905, 0;
    vote.ballot.sync.b32 %r905, p, 0xffffffff;
    @!p not.b32 %r905, %r905;
}

	// end inline asm
	and.b32  	%r930, %r905, %r902;
	mov.b32 	%r910, 4;
	// begin inline asm
	{
    .reg .pred p;
    and.b32 %r908, %r924, %r910;    setp.ne.u32 p, %r908, 0;
    vote.ballot.sync.b32 %r908, p, 0xffffffff;
    @!p not.b32 %r908, %r908;
}

	// end inline asm
	and.b32  	%r931, %r908, %r930;
	mov.b32 	%r913, 8;
	// begin inline asm
	{
    .reg .pred p;
    and.b32 %r911, %r924, %r913;    setp.ne.u32 p, %r911, 0;
    vote.ballot.sync.b32 %r911, p, 0xffffffff;
    @!p not.b32 %r911, %r911;
}

	// end inline asm
	and.b32  	%r932, %r911, %r931;
	mov.b32 	%r916, 16;
	// begin inline asm
	{
    .reg .pred p;
    and.b32 %r914, %r924, %r916;    setp.ne.u32 p, %r914, 0;
    vote.ballot.sync.b32 %r914, p, 0xffffffff;
    @!p not.b32 %r914, %r914;
}

	// end inline asm
	and.b32  	%r933, %r914, %r932;
	mov.b32 	%r919, 32;
	// begin inline asm
	{
    .reg .pred p;
    and.b32 %r917, %r924, %r919;    setp.ne.u32 p, %r917, 0;
    vote.ballot.sync.b32 %r917, p, 0xffffffff;
    @!p not.b32 %r917, %r917;
}

	// end inline asm
	and.b32  	%r934, %r917, %r933;
	mov.b32 	%r922, 64;
	// begin inline asm
	{
    .reg .pred p;
    and.b32 %r920, %r924, %r922;    setp.ne.u32 p, %r920, 0;
    vote.ballot.sync.b32 %r920, p, 0xffffffff;
    @!p not.b32 %r920, %r920;
}

	// end inline asm
	and.b32  	%r935, %r920, %r934;
	mov.b32 	%r925, 128;
	// begin inline asm
	{
    .reg .pred p;
    and.b32 %r923, %r924, %r925;    setp.ne.u32 p, %r923, 0;
    vote.ballot.sync.b32 %r923, p, 0xffffffff;
    @!p not.b32 %r923, %r923;
}

	// end inline asm
	and.b32  	%r936, %r923, %r935;
	clz.b32 	%r937, %r936;
	sub.s32 	%r191, 31, %r937;
	and.b32  	%r938, %r780, %r936;
	popc.b32 	%r192, %r938;
	setp.ne.s32 	%p166, %r326, %r191;
	mov.b32 	%r2152, 0;
	@%p166 bra 	$L__BB28_187;
	shl.b32 	%r939, %r924, 2;
	add.s32 	%r940, %r169, %r939;
	atom.shared.add.u32 	%r2152, [%r940], %r192;
$L__BB28_187:
	ld.param.u32 	%r2052, [_ZN3cub18CUB_300001_SM_10006detail10radix_sort29DeviceRadixSortOnesweepKernelINS1_5radix10policy_hubIffyE10Policy1000ELNS0_9SortOrderE0EffyiiNS1_21identity_decomposer_tEEEvPT5_SB_PT3_PKSC_PT1_PKSG_PT2_PKSK_T4_iiT6__param_9];
	shfl.sync.idx.b32	%r966|%p167, %r2152, %r191, 31, -1;
	add.s32 	%r195, %r192, %r966;
	setp.eq.s32 	%p168, %r2144, 2147483647;
	selp.b32 	%r967, -2147483648, %r2144, %p168;
	shr.u32 	%r968, %r967, %r2052;
	and.b32  	%r963, %r968, %r171;
	mov.b32 	%r943, 1;
	// begin inline asm
	{
    .reg .pred p;
    and.b32 %r941, %r963, %r943;    setp.ne.u32 p, %r941, 0;
    vote.ballot.sync.b32 %r941, p, 0xffffffff;
    @!p not.b32 %r941, %r941;
}

	// end inline asm
	mov.b32 	%r946, 2;
	// begin inline asm
	{
    .reg .pred p;
    and.b32 %r944, %r963, %r946;    setp.ne.u32 p, %r944, 0;
    vote.ballot.sync.b32 %r944, p, 0xffffffff;
    @!p not.b32 %r944, %r944;
}

	// end inline asm
	and.b32  	%r969, %r944, %r941;
	mov.b32 	%r949, 4;
	// begin inline asm
	{
    .reg .pred p;
    and.b32 %r947, %r963, %r949;    setp.ne.u32 p, %r947, 0;
    vote.ballot.sync.b32 %r947, p, 0xffffffff;
    @!p not.b32 %r947, %r947;
}

	// end inline asm
	and.b32  	%r970, %r947, %r969;
	mov.b32 	%r952, 8;
	// begin inline asm
	{
    .reg .pred p;
    and.b32 %r950, %r963, %r952;    setp.ne.u32 p, %r950, 0;
    vote.ballot.sync.b32 %r950, p, 0xffffffff;
    @!p not.b32 %r950, %r950;
}

	// end inline asm
	and.b32  	%r971, %r950, %r970;
	mov.b32 	%r955, 16;
	// begin inline asm
	{
    .reg .pred p;
    and.b32 %r953, %r963, %r955;    setp.ne.u32 p, %r953, 0;
    vote.ballot.sync.b32 %r953, p, 0xffffffff;
    @!p not.b32 %r953, %r953;
}

	// end inline asm
	and.b32  	%r972, %r953, %r971;
	mov.b32 	%r958, 32;
	// begin inline asm
	{
    .reg .pred p;
    and.b32 %r956, %r963, %r958;    setp.ne.u32 p, %r956, 0;
    vote.ballot.sync.b32 %r956, p, 0xffffffff;
    @!p not.b32 %r956, %r956;
}

	// end inline asm
	and.b32  	%r973, %r956, %r972;
	mov.b32 	%r961, 64;
	// begin inline asm
	{
    .reg .pred p;
    and.b32 %r959, %r963, %r961;    setp.ne.u32 p, %r959, 0;
    vote.ballot.sync.b32 %r959, p, 0xffffffff;
    @!p not.b32 %r959, %r959;
}

	// end inline asm
	and.b32  	%r974, %r959, %r973;
	mov.b32 	%r964, 128;
	// begin inline asm
	{
    .reg .pred p;
    and.b32 %r962, %r963, %r964;    setp.ne.u32 p, %r962, 0;
    vote.ballot.sync.b32 %r962, p, 0xffffffff;
    @!p not.b32 %r962, %r962;
}

	// end inline asm
	and.b32  	%r975, %r962, %r974;
	clz.b32 	%r976, %r975;
	sub.s32 	%r197, 31, %r976;
	and.b32  	%r977, %r780, %r975;
	popc.b32 	%r198, %r977;
	setp.ne.s32 	%p169, %r326, %r197;
	mov.b32 	%r2153, 0;
	@%p169 bra 	$L__BB28_189;
	shl.b32 	%r978, %r963, 2;
	add.s32 	%r979, %r169, %r978;
	atom.shared.add.u32 	%r2153, [%r979], %r198;
$L__BB28_189:
	ld.param.u32 	%r2053, [_ZN3cub18CUB_300001_SM_10006detail10radix_sort29DeviceRadixSortOnesweepKernelINS1_5radix10policy_hubIffyE10Policy1000ELNS0_9SortOrderE0EffyiiNS1_21identity_decomposer_tEEEvPT5_SB_PT3_PKSC_PT1_PKSG_PT2_PKSK_T4_iiT6__param_9];
	shfl.sync.idx.b32	%r1005|%p170, %r2153, %r197, 31, -1;
	add.s32 	%r201, %r198, %r1005;
	setp.eq.s32 	%p171, %r2143, 2147483647;
	selp.b32 	%r1006, -2147483648, %r2143, %p171;
	shr.u32 	%r1007, %r1006, %r2053;
	and.b32  	%r1002, %r1007, %r171;
	mov.b32 	%r982, 1;
	// begin inline asm
	{
    .reg .pred p;
    and.b32 %r980, %r1002, %r982;    setp.ne.u32 p, %r980, 0;
    vote.ballot.sync.b32 %r980, p, 0xffffffff;
    @!p not.b32 %r980, %r980;
}

	// end inline asm
	mov.b32 	%r985, 2;
	// begin inline asm
	{
    .reg .pred p;
    and.b32 %r983, %r1002, %r985;    setp.ne.u32 p, %r983, 0;
    vote.ballot.sync.b32 %r983, p, 0xffffffff;
    @!p not.b32 %r983, %r983;
}

	// end inline asm
	and.b32  	%r1008, %r983, %r980;
	mov.b32 	%r988, 4;
	// begin inline asm
	{
    .reg .pred p;
    and.b32 %r986, %r1002, %r988;    setp.ne.u32 p, %r986, 0;
    vote.ballot.sync.b32 %r986, p, 0xffffffff;
    @!p not.b32 %r986, %r986;
}

	// end inline asm
	and.b32  	%r1009, %r986, %r1008;
	mov.b32 	%r991, 8;
	// begin inline asm
	{
    .reg .pred p;
    and.b32 %r989, %r1002, %r991;    setp.ne.u32 p, %r989, 0;
    vote.ballot.sync.b32 %r989, p, 0xffffffff;
    @!p not.b32 %r989, %r989;
}

	// end inline asm
	and.b32  	%r1010, %r989, %r1009;
	mov.b32 	%r994, 16;
	// begin inline asm
	{
    .reg .pred p;
    and.b32 %r992, %r1002, %r994;    setp.ne.u32 p, %r992, 0;
    vote.ballot.sync.b32 %r992, p, 0xffffffff;
    @!p not.b32 %r992, %r992;
}

	// end inline asm
	and.b32  	%r1011, %r992, %r1010;
	mov.b32 	%r997, 32;
	// begin inline asm
	{
    .reg .pred p;
    and.b32 %r995, %r1002, %r997;    setp.ne.u32 p, %r995, 0;
    vote.ballot.sync.b32 %r995, p, 0xffffffff;
    @!p not.b32 %r995, %r995;
}

	// end inline asm
	and.b32  	%r1012, %r995, %r1011;
	mov.b32 	%r1000, 64;
	// begin inline asm
	{
    .reg .pred p;
    and.b32 %r998, %r1002, %r1000;    setp.ne.u32 p, %r998, 0;
    vote.ballot.sync.b32 %r998, p, 0xffffffff;
    @!p not.b32 %r998, %r998;
}

	// end inline asm
	and.b32  	%r1013, %r998, %r1012;
	mov.b32 	%r1003, 128;
	// begin inline asm
	{
    .reg .pred p;
    and.b32 %r1001, %r1002, %r1003;    setp.ne.u32 p, %r1001, 0;
    vote.ballot.sync.b32 %r1001, p, 0xffffffff;
    @!p not.b32 %r1001, %r1001;
}

	// end inline asm
	and.b32  	%r1014, %r1001, %r1013;
	clz.b32 	%r1015, %r1014;
	sub.s32 	%r203, 31, %r1015;
	and.b32  	%r1016, %r780, %r1014;
	popc.b32 	%r204, %r1016;
	setp.ne.s32 	%p172, %r326, %r203;
	mov.b32 	%r2154, 0;
	@%p172 bra 	$L__BB28_191;
	shl.b32 	%r1017, %r1002, 2;
	add.s32 	%r1018, %r169, %r1017;
	atom.shared.add.u32 	%r2154, [%r1018], %r204;
$L__BB28_191:
	ld.param.u32 	%r2054, [_ZN3cub18CUB_300001_SM_10006detail10radix_sort29DeviceRadixSortOnesweepKernelINS1_5radix10policy_hubIffyE10Policy1000ELNS0_9SortOrderE0EffyiiNS1_21identity_decomposer_tEEEvPT5_SB_PT3_PKSC_PT1_PKSG_PT2_PKSK_T4_iiT6__param_9];
	shfl.sync.idx.b32	%r1044|%p173, %r2154, %r203, 31, -1;
	add.s32 	%r207, %r204, %r1044;
	setp.eq.s32 	%p174, %r2142, 2147483647;
	selp.b32 	%r1045, -2147483648, %r2142, %p174;
	shr.u32 	%r1046, %r1045, %r2054;
	and.b32  	%r1041, %r1046, %r171;
	mov.b32 	%r1021, 1;
	// begin inline asm
	{
    .reg .pred p;
    and.b32 %r1019, %r1041, %r1021;    setp.ne.u32 p, %r1019, 0;
    vote.ballot.sync.b32 %r1019, p, 0xffffffff;
    @!p not.b32 %r1019, %r1019;
}

	// end inline asm
	mov.b32 	%r1024, 2;
	// begin inline asm
	{
    .reg .pred p;
    and.b32 %r1022, %r1041, %r1024;    setp.ne.u32 p, %r1022, 0;
    vote.ballot.sync.b32 %r1022, p, 0xffffffff;
    @!p not.b32 %r1022, %r1022;
}

	// end inline asm
	and.b32  	%r1047, %r1022, %r1019;
	mov.b32 	%r1027, 4;
	// begin inline asm
	{
    .reg .pred p;
    and.b32 %r1025, %r1041, %r1027;    setp.ne.u32 p, %r1025, 0;
    vote.ballot.sync.b32 %r1025, p, 0xffffffff;
    @!p not.b32 %r1025, %r1025;
}

	// end inline asm
	and.b32  	%r1048, %r1025, %r1047;
	mov.b32 	%r1030, 8;
	// begin inline asm
	{
    .reg .pred p;
    and.b32 %r1028, %r1041, %r1030;    setp.ne.u32 p, %r1028, 0;
    vote.ballot.sync.b32 %r1028, p, 0xffffffff;
    @!p not.b32 %r1028, %r1028;
}

	// end inline asm
	and.b32  	%r1049, %r1028, %r1048;
	mov.b32 	%r1033, 16;
	// begin inline asm
	{
    .reg .pred p;
    and.b32 %r1031, %r1041, %r1033;    setp.ne.u32 p, %r1031, 0;
    vote.ballot.sync.b32 %r1031, p, 0xffffffff;
    @!p not.b32 %r1031, %r1031;
}

	// end inline asm
	and.b32  	%r1050, %r1031, %r1049;
	mov.b32 	%r1036, 32;
	// begin inline asm
	{
    .reg .pred p;
    and.b32 %r1034, %r1041, %r1036;    setp.ne.u32 p, %r1034, 0;
    vote.ballot.sync.b32 %r1034, p, 0xffffffff;
    @!p not.b32 %r1034, %r1034;
}

	// end inline asm
	and.b32  	%r1051, %r1034, %r1050;
	mov.b32 	%r1039, 64;
	// begin inline asm
	{
    .reg .pred p;
    and.b32 %r1037, %r1041, %r1039;    setp.ne.u32 p, %r1037, 0;
    vote.ballot.sync.b32 %r1037, p, 0xffffffff;
    @!p not.b32 %r1037, %r1037;
}

	// end inline asm
	and.b32  	%r1052, %r1037, %r1051;
	mov.b32 	%r1042, 128;
	// begin inline asm
	{
    .reg .pred p;
    and.b32 %r1040, %r1041, %r1042;    setp.ne.u32 p, %r1040, 0;
    vote.ballot.sync.b32 %r1040, p, 0xffffffff;
    @!p not.b32 %r1040, %r1040;
}

	// end inline asm
	and.b32  	%r1053, %r1040, %r1052;
	clz.b32 	%r1054, %r1053;
	sub.s32 	%r209, 31, %r1054;
	and.b32  	%r1055, %r780, %r1053;
	popc.b32 	%r210, %r1055;
	setp.ne.s32 	%p175, %r326, %r209;
	mov.b32 	%r2155, 0;
	@%p175 bra 	$L__BB28_193;
	shl.b32 	%r1056, %r1041, 2;
	add.s32 	%r1057, %r169, %r1056;
	atom.shared.add.u32 	%r2155, [%r1057], %r210;
$L__BB28_193:
	ld.param.u32 	%r2055, [_ZN3cub18CUB_300001_SM_10006detail10radix_sort29DeviceRadixSortOnesweepKernelINS1_5radix10policy_hubIffyE10Policy1000ELNS0_9SortOrderE0EffyiiNS1_21identity_decomposer_tEEEvPT5_SB_PT3_PKSC_PT1_PKSG_PT2_PKSK_T4_iiT6__param_9];
	shfl.sync.idx.b32	%r1083|%p176, %r2155, %r209, 31, -1;
	add.s32 	%r213, %r210, %r1083;
	setp.eq.s32 	%p177, %r2141, 2147483647;
	selp.b32 	%r1084, -2147483648, %r2141, %p177;
	shr.u32 	%r1085, %r1084, %r2055;
	and.b32  	%r1080, %r1085, %r171;
	mov.b32 	%r1060, 1;
	// begin inline asm
	{
    .reg .pred p;
    and.b32 %r1058, %r1080, %r1060;    setp.ne.u32 p, %r1058, 0;
    vote.ballot.sync.b32 %r1058, p, 0xffffffff;
    @!p not.b32 %r1058, %r1058;
}

	// end inline asm
	mov.b32 	%r1063, 2;
	// begin inline asm
	{
    .reg .pred p;
    and.b32 %r1061, %r1080, %r1063;    setp.ne.u32 p, %r1061, 0;
    vote.ballot.sync.b32 %r1061, p, 0xffffffff;
    @!p not.b32 %r1061, %r1061;
}

	// end inline asm
	and.b32  	%r1086, %r1061, %r1058;
	mov.b32 	%r1066, 4;
	// begin inline asm
	{
    .reg .pred p;
    and.b32 %r1064, %r1080, %r1066;    setp.ne.u32 p, %r1064, 0;
    vote.ballot.sync.b32 %r1064, p, 0xffffffff;
    @!p not.b32 %r1064, %r1064;
}

	// end inline asm
	and.b32  	%r1087, %r1064, %r1086;
	mov.b32 	%r1069, 8;
	// begin inline asm
	{
    .reg .pred p;
    and.b32 %r1067, %r1080, %r1069;    setp.ne.u32 p, %r1067, 0;
    vote.ballot.sync.b32 %r1067, p, 0xffffffff;
    @!p not.b32 %r1067, %r1067;
}

	// end inline asm
	and.b32  	%r1088, %r1067, %r1087;
	mov.b32 	%r1072, 16;
	// begin inline asm
	{
    .reg .pred p;
    and.b32 %r1070, %r1080, %r1072;    setp.ne.u32 p, %r1070, 0;
    vote.ballot.sync.b32 %r1070, p, 0xffffffff;
    @!p not.b32 %r1070, %r1070;
}

	// end inline asm
	and.b32  	%r1089, %r1070, %r1088;
	mov.b32 	%r1075, 32;
	// begin inline asm
	{
    .reg .pred p;
    and.b32 %r1073, %r1080, %r1075;    setp.ne.u32 p, %r1073, 0;
    vote.ballot.sync.b32 %r1073, p, 0xffffffff;
    @!p not.b32 %r1073, %r1073;
}

	// end inline asm
	and.b32  	%r1090, %r1073, %r1089;
	mov.b32 	%r1078, 64;
	// begin inline asm
	{
    .reg .pred p;
    and.b32 %r1076, %r1080, %r1078;    setp.ne.u32 p, %r1076, 0;
    vote.ballot.sync.b32 %r1076, p, 0xffffffff;
    @!p not.b32 %r1076, %r1076;
}

	// end inline asm
	and.b32  	%r1091, %r1076, %r1090;
	mov.b32 	%r1081, 128;
	// begin inline asm
	{
    .reg .pred p;
    and.b32 %r1079, %r1080, %r1081;    setp.ne.u32 p, %r1079, 0;
    vote.ballot.sync.b32 %r1079, p, 0xffffffff;
    @!p not.b32 %r1079, %r1079;
}

	// end inline asm
	and.b32  	%r1092, %r1079, %r1091;
	clz.b32 	%r1093, %r1092;
	sub.s32 	%r215, 31, %r1093;
	and.b32  	%r1094, %r780, %r1092;
	popc.b32 	%r216, %r1094;
	setp.ne.s32 	%p178, %r326, %r215;
	mov.b32 	%r2156, 0;
	@%p178 bra 	$L__BB28_195;
	shl.b32 	%r1095, %r1080, 2;
	add.s32 	%r1096, %r169, %r1095;
	atom.shared.add.u32 	%r2156, [%r1096], %r216;
$L__BB28_195:
	ld.param.u32 	%r2056, [_ZN3cub18CUB_300001_SM_10006detail10radix_sort29DeviceRadixSortOnesweepKernelINS1_5radix10policy_hubIffyE10Policy1000ELNS0_9SortOrderE0EffyiiNS1_21identity_decomposer_tEEEvPT5_SB_PT3_PKSC_PT1_PKSG_PT2_PKSK_T4_iiT6__param_9];
	shfl.sync.idx.b32	%r1122|%p179, %r2156, %r215, 31, -1;
	add.s32 	%r219, %r216, %r1122;
	setp.eq.s32 	%p180, %r2140, 2147483647;
	selp.b32 	%r1123, -2147483648, %r2140, %p180;
	shr.u32 	%r1124, %r1123, %r2056;
	and.b32  	%r1119, %r1124, %r171;
	mov.b32 	%r1099, 1;
	// begin inline asm
	{
    .reg .pred p;
    and.b32 %r1097, %r1119, %r1099;    setp.ne.u32 p, %r1097, 0;
    vote.ballot.sync.b32 %r1097, p, 0xffffffff;
    @!p not.b32 %r1097, %r1097;
}

	// end inline asm
	mov.b32 	%r1102, 2;
	// begin inline asm
	{
    .reg .pred p;
    and.b32 %r1100, %r1119, %r1102;    setp.ne.u32 p, %r1100, 0;
    vote.ballot.sync.b32 %r1100, p, 0xffffffff;
    @!p not.b32 %r1100, %r1100;
}

	// end inline asm
	and.b32  	%r1125, %r1100, %r1097;
	mov.b32 	%r1105, 4;
	// begin inline asm
	{
    .reg .pred p;
    and.b32 %r1103, %r1119, %r1105;    setp.ne.u32 p, %r1103, 0;
    vote.ballot.sync.b32 %r1103, p, 0xffffffff;
    @!p not.b32 %r1103, %r1103;
}

	// end inline asm
	and.b32  	%r1126, %r1103, %r1125;
	mov.b32 	%r1108, 8;
	// begin inline asm
	{
    .reg .pred p;
    and.b32 %r1106, %r1119, %r1108;    setp.ne.u32 p, %r1106, 0;
    vote.ballot.sync.b32 %r1106, p, 0xffffffff;
    @!p not.b32 %r1106, %r1106;
}

	// end inline asm
	and.b32  	%r1127, %r1106, %r1126;
	mov.b32 	%r1111, 16;
	// begin inline asm
	{
    .reg .pred p;
    and.b32 %r1109, %r1119, %r1111;    setp.ne.u32 p, %r1109, 0;
    vote.ballot.sync.b32 %r1109, p, 0xffffffff;
    @!p not.b32 %r1109, %r1109;
}

	// end inline asm
	and.b32  	%r1128, %r1109, %r1127;
	mov.b32 	%r1114, 32;
	// begin inline asm
	{
    .reg .pred p;
    and.b32 %r1112, %r1119, %r1114;    setp.ne.u32 p, %r1112, 0;
    vote.ballot.sync.b32 %r1112, p, 0xffffffff;
    @!p not.b32 %r1112, %r1112;
}

	// end inline asm
	and.b32  	%r1129, %r1112, %r1128;
	mov.b32 	%r1117, 64;
	// begin inline asm
	{
    .reg .pred p;
    and.b32 %r1115, %r1119, %r1117;    setp.ne.u32 p, %r1115, 0;
    vote.ballot.sync.b32 %r1115, p, 0xffffffff;
    @!p not.b32 %r1115, %r1115;
}

	// end inline asm
	and.b32  	%r1130, %r1115, %r1129;
	mov.b32 	%r1120, 128;
	// begin inline asm
	{
    .reg .pred p;
    and.b32 %r1118, %r1119, %r1120;    setp.ne.u32 p, %r1118, 0;
    vote.ballot.sync.b32 %r1118, p, 0xffffffff;
    @!p not.b32 %r1118, %r1118;
}

	// end inline asm
	and.b32  	%r1131, %r1118, %r1130;
	clz.b32 	%r1132, %r1131;
	sub.s32 	%r221, 31, %r1132;
	and.b32  	%r1133, %r780, %r1131;
	popc.b32 	%r222, %r1133;
	setp.ne.s32 	%p181, %r326, %r221;
	mov.b32 	%r2157, 0;
	@%p181 bra 	$L__BB28_197;
	shl.b32 	%r1134, %r1119, 2;
	add.s32 	%r1135, %r169, %r1134;
	atom.shared.add.u32 	%r2157, [%r1135], %r222;
$L__BB28_197:
	ld.param.u32 	%r2057, [_ZN3cub18CUB_300001_SM_10006detail10radix_sort29DeviceRadixSortOnesweepKernelINS1_5radix10policy_hubIffyE10Policy1000ELNS0_9SortOrderE0EffyiiNS1_21identity_decomposer_tEEEvPT5_SB_PT3_PKSC_PT1_PKSG_PT2_PKSK_T4_iiT6__param_9];
	shfl.sync.idx.b32	%r1161|%p182, %r2157, %r221, 31, -1;
	add.s32 	%r225, %r222, %r1161;
	setp.eq.s32 	%p183, %r2139, 2147483647;
	selp.b32 	%r1162, -2147483648, %r2139, %p183;
	shr.u32 	%r1163, %r1162, %r2057;
	and.b32  	%r1158, %r1163, %r171;
	mov.b32 	%r1138, 1;
	// begin inline asm
	{
    .reg .pred p;
    and.b32 %r1136, %r1158, %r1138;    setp.ne.u32 p, %r1136, 0;
    vote.ballot.sync.b32 %r1136, p, 0xffffffff;
    @!p not.b32 %r1136, %r1136;
}

	// end inline asm
	mov.b32 	%r1141, 2;
	// begin inline asm
	{
    .reg .pred p;
    and.b32 %r1139, %r1158, %r1141;    setp.ne.u32 p, %r1139, 0;
    vote.ballot.sync.b32 %r1139, p, 0xffffffff;
    @!p not.b32 %r1139, %r1139;
}

	// end inline asm
	and.b32  	%r1164, %r1139, %r1136;
	mov.b32 	%r1144, 4;
	// begin inline asm
	{
    .reg .pred p;
    and.b32 %r1142, %r1158, %r1144;    setp.ne.u32 p, %r1142, 0;
    vote.ballot.sync.b32 %r1142, p, 0xffffffff;
    @!p not.b32 %r1142, %r1142;
}

	// end inline asm
	and.b32  	%r1165, %r1142, %r1164;
	mov.b32 	%r1147, 8;
	// begin inline asm
	{
    .reg .pred p;
    and.b32 %r1145, %r1158, %r1147;    setp.ne.u32 p, %r1145, 0;
    vote.ballot.sync.b32 %r1145, p, 0xffffffff;
    @!p not.b32 %r1145, %r1145;
}

	// end inline asm
	and.b32  	%r1166, %r1145, %r1165;
	mov.b32 	%r1150, 16;
	// begin inline asm
	{
    .reg .pred p;
    and.b32 %r1148, %r1158, %r1150;    setp.ne.u32 p, %r1148, 0;
    vote.ballot.sync.b32 %r1148, p, 0xffffffff;
    @!p not.b32 %r1148, %r1148;
}

	// end inline asm
	and.b32  	%r1167, %r1148, %r1166;
	mov.b32 	%r1153, 32;
	// begin inline asm
	{
    .reg .pred p;
    and.b32 %r1151, %r1158, %r1153;    setp.ne.u32 p, %r1151, 0;
    vote.ballot.sync.b32 %r1151, p, 0xffffffff;
    @!p not.b32 %r1151, %r1151;
}

	// end inline asm
	and.b32  	%r1168, %r1151, %r1167;
	mov.b32 	%r1156, 64;
	// begin inline asm
	{
    .reg .pred p;
    and.b32 %r1154, %r1158, %r1156;    setp.ne.u32 p, %r1154, 0;
    vote.ballot.sync.b32 %r1154, p, 0xffffffff;
    @!p not.b32 %r1154, %r1154;
}

	// end inline asm
	and.b32  	%r1169, %r1154, %r1168;
	mov.b32 	%r1159, 128;
	// begin inline asm
	{
    .reg .pred p;
    and.b32 %r1157, %r1158, %r1159;    setp.ne.u32 p, %r1157, 0;
    vote.ballot.sync.b32 %r1157, p, 0xffffffff;
    @!p not.b32 %r1157, %r1157;
}

	// end inline asm
	and.b32  	%r1170, %r1157, %r1169;
	clz.b32 	%r1171, %r1170;
	sub.s32 	%r227, 31, %r1171;
	and.b32  	%r1172, %r780, %r1170;
	popc.b32 	%r228, %r1172;
	setp.ne.s32 	%p184, %r326, %r227;
	mov.b32 	%r2158, 0;
	@%p184 bra 	$L__BB28_199;
	shl.b32 	%r1177, %r1158, 2;
	add.s32 	%r1178, %r169, %r1177;
	atom.shared.add.u32 	%r2158, [%r1178], %r228;
$L__BB28_199:
	ld.param.u32 	%r2058, [_ZN3cub18CUB_300001_SM_10006detail10radix_sort29DeviceRadixSortOnesweepKernelINS1_5radix10policy_hubIffyE10Policy1000ELNS0_9SortOrderE0EffyiiNS1_21identity_decomposer_tEEEvPT5_SB_PT3_PKSC_PT1_PKSG_PT2_PKSK_T4_iiT6__param_9];
	shfl.sync.idx.b32	%r1204|%p185, %r2158, %r227, 31, -1;
	add.s32 	%r231, %r228, %r1204;
	setp.eq.s32 	%p186, %r2138, 2147483647;
	selp.b32 	%r1205, -2147483648, %r2138, %p186;
	shr.u32 	%r1206, %r1205, %r2058;
	and.b32  	%r1201, %r1206, %r171;
	mov.b32 	%r1181, 1;
	// begin inline asm
	{
    .reg .pred p;
    and.b32 %r1179, %r1201, %r1181;    setp.ne.u32 p, %r1179, 0;
    vote.ballot.sync.b32 %r1179, p, 0xffffffff;
    @!p not.b32 %r1179, %r1179;
}

	// end inline asm
	mov.b32 	%r1184, 2;
	// begin inline asm
	{
    .reg .pred p;
    and.b32 %r1182, %r1201, %r1184;    setp.ne.u32 p, %r1182, 0;
    vote.ballot.sync.b32 %r1182, p, 0xffffffff;
    @!p not.b32 %r1182, %r1182;
}

	// end inline asm
	and.b32  	%r1207, %r1182, %r1179;
	mov.b32 	%r1187, 4;
	// begin inline asm
	{
    .reg .pred p;
    and.b32 %r1185, %r1201, %r1187;    setp.ne.u32 p, %r1185, 0;
    vote.ballot.sync.b32 %r1185, p, 0xffffffff;
    @!p not.b32 %r1185, %r1185;
}

	// end inline asm
	and.b32  	%r1208, %r1185, %r1207;
	mov.b32 	%r1190, 8;
	// begin inline asm
	{
    .reg .pred p;
    and.b32 %r1188, %r1201, %r1190;    setp.ne.u32 p, %r1188, 0;
    vote.ballot.sync.b32 %r1188, p, 0xffffffff;
    @!p not.b32 %r1188, %r1188;
}

	// end inline asm
	and.b32  	%r1209, %r1188, %r1208;
	mov.b32 	%r1193, 16;
	// begin inline asm
	{
    .reg .pred p;
    and.b32 %r1191, %r1201, %r1193;    setp.ne.u32 p, %r1191, 0;
    vote.ballot.sync.b32 %r1191, p, 0xffffffff;
    @!p not.b32 %r1191, %r1191;
}

	// end inline asm
	and.b32  	%r1210, %r1191, %r1209;
	mov.b32 	%r1196, 32;
	// begin inline asm
	{
    .reg .pred p;
    and.b32 %r1194, %r1201, %r1196;    setp.ne.u32 p, %r1194, 0;
    vote.ballot.sync.b32 %r1194, p, 0xffffffff;
    @!p not.b32 %r1194, %r1194;
}

	// end inline asm
	and.b32  	%r1211, %r1194, %r1210;
	mov.b32 	%r1199, 64;
	// begin inline asm
	{
    .reg .pred p;
    and.b32 %r1197, %r1201, %r1199;    setp.ne.u32 p, %r1197, 0;
    vote.ballot.sync.b32 %r1197, p, 0xffffffff;
    @!p not.b32 %r1197, %r1197;
}

	// end inline asm
	and.b32  	%r1212, %r1197, %r1211;
	mov.b32 	%r1202, 128;
	// begin inline asm
	{
    .reg .pred p;
    and.b32 %r1200, %r1201, %r1202;    setp.ne.u32 p, %r1200, 0;
    vote.ballot.sync.b32 %r1200, p, 0xffffffff;
    @!p not.b32 %r1200, %r1200;
}

	// end inline asm
	and.b32  	%r1213, %r1200, %r1212;
	clz.b32 	%r1214, %r1213;
	sub.s32 	%r233, 31, %r1214;
	and.b32  	%r1215, %r780, %r1213;
	popc.b32 	%r234, %r1215;
	setp.ne.s32 	%p187, %r326, %r233;
	mov.b32 	%r2159, 0;
	@%p187 bra 	$L__BB28_201;
	shl.b32 	%r1220, %r1201, 2;
	add.s32 	%r1221, %r169, %r1220;
	atom.shared.add.u32 	%r2159, [%r1221], %r234;
$L__BB28_201:
	ld.param.u32 	%r2059, [_ZN3cub18CUB_300001_SM_10006detail10radix_sort29DeviceRadixSortOnesweepKernelINS1_5radix10policy_hubIffyE10Policy1000ELNS0_9SortOrderE0EffyiiNS1_21identity_decomposer_tEEEvPT5_SB_PT3_PKSC_PT1_PKSG_PT2_PKSK_T4_iiT6__param_9];
	shfl.sync.idx.b32	%r1247|%p188, %r2159, %r233, 31, -1;
	add.s32 	%r237, %r234, %r1247;
	setp.eq.s32 	%p189, %r2137, 2147483647;
	selp.b32 	%r1248, -2147483648, %r2137, %p189;
	shr.u32 	%r1249, %r1248, %r2059;
	and.b32  	%r1244, %r1249, %r171;
	mov.b32 	%r1224, 1;
	// begin inline asm
	{
    .reg .pred p;
    and.b32 %r1222, %r1244, %r1224;    setp.ne.u32 p, %r1222, 0;
    vote.ballot.sync.b32 %r1222, p, 0xffffffff;
    @!p not.b32 %r1222, %r1222;
}

	// end inline asm
	mov.b32 	%r1227, 2;
	// begin inline asm
	{
    .reg .pred p;
    and.b32 %r1225, %r1244, %r1227;    setp.ne.u32 p, %r1225, 0;
    vote.ballot.sync.b32 %r1225, p, 0xffffffff;
    @!p not.b32 %r1225, %r1225;
}

	// end inline asm
	and.b32  	%r1250, %r1225, %r1222;
	mov.b32 	%r1230, 4;
	// begin inline asm
	{
    .reg .pred p;
    and.b32 %r1228, %r1244, %r1230;    setp.ne.u32 p, %r1228, 0;
    vote.ballot.sync.b32 %r1228, p, 0xffffffff;
    @!p not.b32 %r1228, %r1228;
}

	// end inline asm
	and.b32  	%r1251, %r1228, %r1250;
	mov.b32 	%r1233, 8;
	// begin inline asm
	{
    .reg .pred p;
    and.b32 %r1231, %r1244, %r1233;    setp.ne.u32 p, %r1231, 0;
    vote.ballot.sync.b32 %r1231, p, 0xffffffff;
    @!p not.b32 %r1231, %r1231;
}

	// end inline asm
	and.b32  	%r1252, %r1231, %r1251;
	mov.b32 	%r1236, 16;
	// begin inline asm
	{
    .reg .pred p;
    and.b32 %r1234, %r1244, %r1236;    setp.ne.u32 p, %r1234, 0;
    vote.ballot.sync.b32 %r1234, p, 0xffffffff;
    @!p not.b32 %r1234, %r1234;
}

	// end inline asm
	and.b32  	%r1253, %r1234, %r1252;
	mov.b32 	%r1239, 32;
	// begin inline asm
	{
    .reg .pred p;
    and.b32 %r1237, %r1244, %r1239;    setp.ne.u32 p, %r1237, 0;
    vote.ballot.sync.b32 %r1237, p, 0xffffffff;
    @!p not.b32 %r1237, %r1237;
}

	// end inline asm
	and.b32  	%r1254, %r1237, %r1253;
	mov.b32 	%r1242, 64;
	// begin inline asm
	{
    .reg .pred p;
    and.b32 %r1240, %r1244, %r1242;    setp.ne.u32 p, %r1240, 0;
    vote.ballot.sync.b32 %r1240, p, 0xffffffff;
    @!p not.b32 %r1240, %r1240;
}

	// end inline asm
	and.b32  	%r1255, %r1240, %r1254;
	mov.b32 	%r1245, 128;
	// begin inline asm
	{
    .reg .pred p;
    and.b32 %r1243, %r1244, %r1245;    setp.ne.u32 p, %r1243, 0;
    vote.ballot.sync.b32 %r1243, p, 0xffffffff;
    @!p not.b32 %r1243, %r1243;
}

	// end inline asm
	and.b32  	%r1256, %r1243, %r1255;
	clz.b32 	%r1257, %r1256;
	sub.s32 	%r239, 31, %r1257;
	and.b32  	%r1258, %r780, %r1256;
	popc.b32 	%r240, %r1258;
	setp.ne.s32 	%p190, %r326, %r239;
	mov.b32 	%r2160, 0;
	@%p190 bra 	$L__BB28_203;
	shl.b32 	%r1263, %r1244, 2;
	add.s32 	%r1264, %r169, %r1263;
	atom.shared.add.u32 	%r2160, [%r1264], %r240;
$L__BB28_203:
	ld.param.u32 	%r2060, [_ZN3cub18CUB_300001_SM_10006detail10radix_sort29DeviceRadixSortOnesweepKernelINS1_5radix10policy_hubIffyE10Policy1000ELNS0_9SortOrderE0EffyiiNS1_21identity_decomposer_tEEEvPT5_SB_PT3_PKSC_PT1_PKSG_PT2_PKSK_T4_iiT6__param_9];
	shfl.sync.idx.b32	%r1290|%p191, %r2160, %r239, 31, -1;
	add.s32 	%r243, %r240, %r1290;
	setp.eq.s32 	%p192, %r2136, 2147483647;
	selp.b32 	%r1291, -2147483648, %r2136, %p192;
	shr.u32 	%r1292, %r1291, %r2060;
	and.b32  	%r1287, %r1292, %r171;
	mov.b32 	%r1267, 1;
	// begin inline asm
	{
    .reg .pred p;
    and.b32 %r1265, %r1287, %r1267;    setp.ne.u32 p, %r1265, 0;
    vote.ballot.sync.b32 %r1265, p, 0xffffffff;
    @!p not.b32 %r1265, %r1265;
}

	// end inline asm
	mov.b32 	%r1270, 2;
	// begin inline asm
	{
    .reg .pred p;
    and.b32 %r1268, %r1287, %r1270;    setp.ne.u32 p, %r1268, 0;
    vote.ballot.sync.b32 %r1268, p, 0xffffffff;
    @!p not.b32 %r1268, %r1268;
}

	// end inline asm
	and.b32  	%r1293, %r1268, %r1265;
	mov.b32 	%r1273, 4;
	// begin inline asm
	{
    .reg .pred p;
    and.b32 %r1271, %r1287, %r1273;    setp.ne.u32 p, %r1271, 0;
    vote.ballot.sync.b32 %r1271, p, 0xffffffff;
    @!p not.b32 %r1271, %r1271;
}

	// end inline asm
	and.b32  	%r1294, %r1271, %r1293;
	mov.b32 	%r1276, 8;
	// begin inline asm
	{
    .reg .pred p;
    and.b32 %r1274, %r1287, %r1276;    setp.ne.u32 p, %r1274, 0;
    vote.ballot.sync.b32 %r1274, p, 0xffffffff;
    @!p not.b32 %r1274, %r1274;
}

	// end inline asm
	and.b32  	%r1295, %r1274, %r1294;
	mov.b32 	%r1279, 16;
	// begin inline asm
	{
    .reg .pred p;
    and.b32 %r1277, %r1287, %r1279;    setp.ne.u32 p, %r1277, 0;
    vote.ballot.sync.b32 %r1277, p, 0xffffffff;
    @!p not.b32 %r1277, %r1277;
}

	// end inline asm
	and.b32  	%r1296, %r1277, %r1295;
	mov.b32 	%r1282, 32;
	// begin inline asm
	{
    .reg .pred p;
    and.b32 %r1280, %r1287, %r1282;    setp.ne.u32 p, %r1280, 0;
    vote.ballot.sync.b32 %r1280, p, 0xffffffff;
    @!p not.b32 %r1280, %r1280;
}

	// end inline asm
	and.b32  	%r1297, %r1280, %r1296;
	mov.b32 	%r1285, 64;
	// begin inline asm
	{
    .reg .pred p;
    and.b32 %r1283, %r1287, %r1285;    setp.ne.u32 p, %r1283, 0;
    vote.ballot.sync.b32 %r1283, p, 0xffffffff;
    @!p not.b32 %r1283, %r1283;
}

	// end inline asm
	and.b32  	%r1298, %r1283, %r1297;
	mov.b32 	%r1288, 128;
	// begin inline asm
	{
    .reg .pred p;
    and.b32 %r1286, %r1287, %r1288;    setp.ne.u32 p, %r1286, 0;
    vote.ballot.sync.b32 %r1286, p, 0xffffffff;
    @!p not.b32 %r1286, %r1286;
}

	// end inline asm
	and.b32  	%r1299, %r1286, %r1298;
	clz.b32 	%r1300, %r1299;
	sub.s32 	%r245, 31, %r1300;
	and.b32  	%r1301, %r780, %r1299;
	popc.b32 	%r246, %r1301;
	setp.ne.s32 	%p193, %r326, %r245;
	mov.b32 	%r2161, 0;
	@%p193 bra 	$L__BB28_205;
	shl.b32 	%r1306, %r1287, 2;
	add.s32 	%r1307, %r169, %r1306;
	atom.shared.add.u32 	%r2161, [%r1307], %r246;
$L__BB28_205:
	ld.param.u32 	%r2061, [_ZN3cub18CUB_300001_SM_10006detail10radix_sort29DeviceRadixSortOnesweepKernelINS1_5radix10policy_hubIffyE10Policy1000ELNS0_9SortOrderE0EffyiiNS1_21identity_decomposer_tEEEvPT5_SB_PT3_PKSC_PT1_PKSG_PT2_PKSK_T4_iiT6__param_9];
	shfl.sync.idx.b32	%r1333|%p194, %r2161, %r245, 31, -1;
	add.s32 	%r249, %r246, %r1333;
	setp.eq.s32 	%p195, %r2135, 2147483647;
	selp.b32 	%r1334, -2147483648, %r2135, %p195;
	shr.u32 	%r1335, %r1334, %r2061;
	and.b32  	%r1330, %r1335, %r171;
	mov.b32 	%r1310, 1;
	// begin inline asm
	{
    .reg .pred p;
    and.b32 %r1308, %r1330, %r1310;    setp.ne.u32 p, %r1308, 0;
    vote.ballot.sync.b32 %r1308, p, 0xffffffff;
    @!p not.b32 %r1308, %r1308;
}

	// end inline asm
	mov.b32 	%r1313, 2;
	// begin inline asm
	{
    .reg .pred p;
    and.b32 %r1311, %r1330, %r1313;    setp.ne.u32 p, %r1311, 0;
    vote.ballot.sync.b32 %r1311, p, 0xffffffff;
    @!p not.b32 %r1311, %r1311;
}

	// end inline asm
	and.b32  	%r1336, %r1311, %r1308;
	mov.b32 	%r1316, 4;
	// begin inline asm
	{
    .reg .pred p;
    and.b32 %r1314, %r1330, %r1316;    setp.ne.u32 p, %r1314, 0;
    vote.ballot.sync.b32 %r1314, p, 0xffffffff;
    @!p not.b32 %r1314, %r1314;
}

	// end inline asm
	and.b32  	%r1337, %r1314, %r1336;
	mov.b32 	%r1319, 8;
	// begin inline asm
	{
    .reg .pred p;
    and.b32 %r1317, %r1330, %r1319;    setp.ne.u32 p, %r1317, 0;
    vote.ballot.sync.b32 %r1317, p, 0xffffffff;
    @!p not.b32 %r1317, %r1317;
}

	// end inline asm
	and.b32  	%r1338, %r1317, %r1337;
	mov.b32 	%r1322, 16;
	// begin inline asm
	{
    .reg .pred p;
    and.b32 %r1320, %r1330, %r1322;    setp.ne.u32 p, %r1320, 0;
    vote.ballot.sync.b32 %r1320, p, 0xffffffff;
    @!p not.b32 %r1320, %r1320;
}

	// end inline asm
	and.b32  	%r1339, %r1320, %r1338;
	mov.b32 	%r1325, 32;
	// begin inline asm
	{
    .reg .pred p;
    and.b32 %r1323, %r1330, %r1325;    setp.ne.u32 p, %r1323, 0;
    vote.ballot.sync.b32 %r1323, p, 0xffffffff;
    @!p not.b32 %r1323, %r1323;
}

	// end inline asm
	and.b32  	%r1340, %r1323, %r1339;
	mov.b32 	%r1328, 64;
	// begin inline asm
	{
    .reg .pred p;
    and.b32 %r1326, %r1330, %r1328;    setp.ne.u32 p, %r1326, 0;
    vote.ballot.sync.b32 %r1326, p, 0xffffffff;
    @!p not.b32 %r1326, %r1326;
}

	// end inline asm
	and.b32  	%r1341, %r1326, %r1340;
	mov.b32 	%r1331, 128;
	// begin inline asm
	{
    .reg .pred p;
    and.b32 %r1329, %r1330, %r1331;    setp.ne.u32 p, %r1329, 0;
    vote.ballot.sync.b32 %r1329, p, 0xffffffff;
    @!p not.b32 %r1329, %r1329;
}

	// end inline asm
	and.b32  	%r1342, %r1329, %r1341;
	clz.b32 	%r1343, %r1342;
	sub.s32 	%r251, 31, %r1343;
	and.b32  	%r1344, %r780, %r1342;
	popc.b32 	%r252, %r1344;
	setp.ne.s32 	%p196, %r326, %r251;
	mov.b32 	%r2162, 0;
	@%p196 bra 	$L__BB28_207;
	shl.b32 	%r1349, %r1330, 2;
	add.s32 	%r1350, %r169, %r1349;
	atom.shared.add.u32 	%r2162, [%r1350], %r252;
$L__BB28_207:
	ld.param.u32 	%r2062, [_ZN3cub18CUB_300001_SM_10006detail10radix_sort29DeviceRadixSortOnesweepKernelINS1_5radix10policy_hubIffyE10Policy1000ELNS0_9SortOrderE0EffyiiNS1_21identity_decomposer_tEEEvPT5_SB_PT3_PKSC_PT1_PKSG_PT2_PKSK_T4_iiT6__param_9];
	shfl.sync.idx.b32	%r1376|%p197, %r2162, %r251, 31, -1;
	add.s32 	%r255, %r252, %r1376;
	setp.eq.s32 	%p198, %r2134, 2147483647;
	selp.b32 	%r1377, -2147483648, %r2134, %p198;
	shr.u32 	%r1378, %r1377, %r2062;
	and.b32  	%r1373, %r1378, %r171;
	mov.b32 	%r1353, 1;
	// begin inline asm
	{
    .reg .pred p;
    and.b32 %r1351, %r1373, %r1353;    setp.ne.u32 p, %r1351, 0;
    vote.ballot.sync.b32 %r1351, p, 0xffffffff;
    @!p not.b32 %r1351, %r1351;
}

	// end inline asm
	mov.b32 	%r1356, 2;
	// begin inline asm
	{
    .reg .pred p;
    and.b32 %r1354, %r1373, %r1356;    setp.ne.u32 p, %r1354, 0;
    vote.ballot.sync.b32 %r1354, p, 0xffffffff;
    @!p not.b32 %r1354, %r1354;
}

	// end inline asm
	and.b32  	%r1379, %r1354, %r1351;
	mov.b32 	%r1359, 4;
	// begin inline asm
	{
    .reg .pred p;
    and.b32 %r1357, %r1373, %r1359;    setp.ne.u32 p, %r1357, 0;
    vote.ballot.sync.b32 %r1357, p, 0xffffffff;
    @!p not.b32 %r1357, %r1357;
}

	// end inline asm
	and.b32  	%r1380, %r1357, %r1379;
	mov.b32 	%r1362, 8;
	// begin inline asm
	{
    .reg .pred p;
    and.b32 %r1360, %r1373, %r1362;    setp.ne.u32 p, %r1360, 0;
    vote.ballot.sync.b32 %r1360, p, 0xffffffff;
    @!p not.b32 %r1360, %r1360;
}

	// end inline asm
	and.b32  	%r1381, %r1360, %r1380;
	mov.b32 	%r1365, 16;
	// begin inline asm
	{
    .reg .pred p;
    and.b32 %r1363, %r1373, %r1365;    setp.ne.u32 p, %r1363, 0;
    vote.ballot.sync.b32 %r1363, p, 0xffffffff;
    @!p not.b32 %r1363, %r1363;
}

	// end inline asm
	and.b32  	%r1382, %r1363, %r1381;
	mov.b32 	%r1368, 32;
	// begin inline asm
	{
    .reg .pred p;
    and.b32 %r1366, %r1373, %r1368;    setp.ne.u32 p, %r1366, 0;
    vote.ballot.sync.b32 %r1366, p, 0xffffffff;
    @!p not.b32 %r1366, %r1366;
}

	// end inline asm
	and.b32  	%r1383, %r1366, %r1382;
	mov.b32 	%r1371, 64;
	// begin inline asm
	{
    .reg .pred p;
    and.b32 %r1369, %r1373, %r1371;    setp.ne.u32 p, %r1369, 0;
    vote.ballot.sync.b32 %r1369, p, 0xffffffff;
    @!p not.b32 %r1369, %r1369;
}

	// end inline asm
	and.b32  	%r1384, %r1369, %r1383;
	mov.b32 	%r1374, 128;
	// begin inline asm
	{
    .reg .pred p;
    and.b32 %r1372, %r1373, %r1374;    setp.ne.u32 p, %r1372, 0;
    vote.ballot.sync.b32 %r1372, p, 0xffffffff;
    @!p not.b32 %r1372, %r1372;
}

	// end inline asm
	and.b32  	%r1385, %r1372, %r1384;
	clz.b32 	%r1386, %r1385;
	sub.s32 	%r257, 31, %r1386;
	and.b32  	%r1387, %r780, %r1385;
	popc.b32 	%r258, %r1387;
	setp.ne.s32 	%p199, %r326, %r257;
	mov.b32 	%r2163, 0;
	@%p199 bra 	$L__BB28_209;
	shl.b32 	%r1392, %r1373, 2;
	add.s32 	%r1393, %r169, %r1392;
	atom.shared.add.u32 	%r2163, [%r1393], %r258;
$L__BB28_209:
	ld.param.u32 	%r2063, [_ZN3cub18CUB_300001_SM_10006detail10radix_sort29DeviceRadixSortOnesweepKernelINS1_5radix10policy_hubIffyE10Policy1000ELNS0_9SortOrderE0EffyiiNS1_21identity_decomposer_tEEEvPT5_SB_PT3_PKSC_PT1_PKSG_PT2_PKSK_T4_iiT6__param_9];
	shfl.sync.idx.b32	%r1419|%p200, %r2163, %r257, 31, -1;
	add.s32 	%r261, %r258, %r1419;
	setp.eq.s32 	%p201, %r2133, 2147483647;
	selp.b32 	%r1420, -2147483648, %r2133, %p201;
	shr.u32 	%r1421, %r1420, %r2063;
	and.b32  	%r1416, %r1421, %r171;
	mov.b32 	%r1396, 1;
	// begin inline asm
	{
    .reg .pred p;
    and.b32 %r1394, %r1416, %r1396;    setp.ne.u32 p, %r1394, 0;
    vote.ballot.sync.b32 %r1394, p, 0xffffffff;
    @!p not.b32 %r1394, %r1394;
}

	// end inline asm
	mov.b32 	%r1399, 2;
	// begin inline asm
	{
    .reg .pred p;
    and.b32 %r1397, %r1416, %r1399;    setp.ne.u32 p, %r1397, 0;
    vote.ballot.sync.b32 %r1397, p, 0xffffffff;
    @!p not.b32 %r1397, %r1397;
}

	// end inline asm
	and.b32  	%r1422, %r1397, %r1394;
	mov.b32 	%r1402, 4;
	// begin inline asm
	{
    .reg .pred p;
    and.b32 %r1400, %r1416, %r1402;    setp.ne.u32 p, %r1400, 0;
    vote.ballot.sync.b32 %r1400, p, 0xffffffff;
    @!p not.b32 %r1400, %r1400;
}

	// end inline asm
	and.b32  	%r1423, %r1400, %r1422;
	mov.b32 	%r1405, 8;
	// begin inline asm
	{
    .reg .pred p;
    and.b32 %r1403, %r1416, %r1405;    setp.ne.u32 p, %r1403, 0;
    vote.ballot.sync.b32 %r1403, p, 0xffffffff;
    @!p not.b32 %r1403, %r1403;
}

	// end inline asm
	and.b32  	%r1424, %r1403, %r1423;
	mov.b32 	%r1408, 16;
	// begin inline asm
	{
    .reg .pred p;
    and.b32 %r1406, %r1416, %r1408;    setp.ne.u32 p, %r1406, 0;
    vote.ballot.sync.b32 %r1406, p, 0xffffffff;
    @!p not.b32 %r1406, %r1406;
}

	// end inline asm
	and.b32  	%r1425, %r1406, %r1424;
	mov.b32 	%r1411, 32;
	// begin inline asm
	{
    .reg .pred p;
    and.b32 %r1409, %r1416, %r1411;    setp.ne.u32 p, %r1409, 0;
    vote.ballot.sync.b32 %r1409, p, 0xffffffff;
    @!p not.b32 %r1409, %r1409;
}

	// end inline asm
	and.b32  	%r1426, %r1409, %r1425;
	mov.b32 	%r1414, 64;
	// begin inline asm
	{
    .reg .pred p;
    and.b32 %r1412, %r1416, %r1414;    setp.ne.u32 p, %r1412, 0;
    vote.ballot.sync.b32 %r1412, p, 0xffffffff;
    @!p not.b32 %r1412, %r1412;
}

	// end inline asm
	and.b32  	%r1427, %r1412, %r1426;
	mov.b32 	%r1417, 128;
	// begin inline asm
	{
    .reg .pred p;
    and.b32 %r1415, %r1416, %r1417;    setp.ne.u32 p, %r1415, 0;
    vote.ballot.sync.b32 %r1415, p, 0xffffffff;
    @!p not.b32 %r1415, %r1415;
}

	// end inline asm
	and.b32  	%r1428, %r1415, %r1427;
	clz.b32 	%r1429, %r1428;
	sub.s32 	%r263, 31, %r1429;
	and.b32  	%r1430, %r780, %r1428;
	popc.b32 	%r264, %r1430;
	setp.ne.s32 	%p202, %r326, %r263;
	mov.b32 	%r2164, 0;
	@%p202 bra 	$L__BB28_211;
	shl.b32 	%r1431, %r1, 5;
	and.b32  	%r1432, %r1431, 31744;
	add.s32 	%r1434, %r390, %r1432;
	shl.b32 	%r1435, %r1416, 2;
	add.s32 	%r1436, %r1434, %r1435;
	atom.shared.add.u32 	%r2164, [%r1436], %r264;
$L__BB28_211:
	ld.param.u32 	%r2064, [_ZN3cub18CUB_300001_SM_10006detail10radix_sort29DeviceRadixSortOnesweepKernelINS1_5radix10policy_hubIffyE10Policy1000ELNS0_9SortOrderE0EffyiiNS1_21identity_decomposer_tEEEvPT5_SB_PT3_PKSC_PT1_PKSG_PT2_PKSK_T4_iiT6__param_9];
	shfl.sync.idx.b32	%r1462|%p203, %r2164, %r263, 31, -1;
	add.s32 	%r267, %r264, %r1462;
	setp.eq.s32 	%p204, %r2132, 2147483647;
	selp.b32 	%r1463, -2147483648, %r2132, %p204;
	shr.u32 	%r1464, %r1463, %r2064;
	and.b32  	%r1459, %r1464, %r171;
	mov.b32 	%r1439, 1;
	// begin inline asm
	{
    .reg .pred p;
    and.b32 %r1437, %r1459, %r1439;    setp.ne.u32 p, %r1437, 0;
    vote.ballot.sync.b32 %r1437, p, 0xffffffff;
    @!p not.b32 %r1437, %r1437;
}

	// end inline asm
	mov.b32 	%r1442, 2;
	// begin inline asm
	{
    .reg .pred p;
    and.b32 %r1440, %r1459, %r1442;    setp.ne.u32 p, %r1440, 0;
    vote.ballot.sync.b32 %r1440, p, 0xffffffff;
    @!p not.b32 %r1440, %r1440;
}

	// end inline asm
	and.b32  	%r1465, %r1440, %r1437;
	mov.b32 	%r1445, 4;
	// begin inline asm
	{
    .reg .pred p;
    and.b32 %r1443, %r1459, %r1445;    setp.ne.u32 p, %r1443, 0;
    vote.ballot.sync.b32 %r1443, p, 0xffffffff;
    @!p not.b32 %r1443, %r1443;
}

	// end inline asm
	and.b32  	%r1466, %r1443, %r1465;
	mov.b32 	%r1448, 8;
	// begin inline asm
	{
    .reg .pred p;
    and.b32 %r1446, %r1459, %r1448;    setp.ne.u32 p, %r1446, 0;
    vote.ballot.sync.b32 %r1446, p, 0xffffffff;
    @!p not.b32 %r1446, %r1446;
}

	// end inline asm
	and.b32  	%r1467, %r1446, %r1466;
	mov.b32 	%r1451, 16;
	// begin inline asm
	{
    .reg .pred p;
    and.b32 %r1449, %r1459, %r1451;    setp.ne.u32 p, %r1449, 0;
    vote.ballot.sync.b32 %r1449, p, 0xffffffff;
    @!p not.b32 %r1449, %r1449;
}

	// end inline asm
	and.b32  	%r1468, %r1449, %r1467;
	mov.b32 	%r1454, 32;
	// begin inline asm
	{
    .reg .pred p;
    and.b32 %r1452, %r1459, %r1454;    setp.ne.u32 p, %r1452, 0;
    vote.ballot.sync.b32 %r1452, p, 0xffffffff;
    @!p not.b32 %r1452, %r1452;
}

	// end inline asm
	and.b32  	%r1469, %r1452, %r1468;
	mov.b32 	%r1457, 64;
	// begin inline asm
	{
    .reg .pred p;
    and.b32 %r1455, %r1459, %r1457;    setp.ne.u32 p, %r1455, 0;
    vote.ballot.sync.b32 %r1455, p, 0xffffffff;
    @!p not.b32 %r1455, %r1455;
}

	// end inline asm
	and.b32  	%r1470, %r1455, %r1469;
	mov.b32 	%r1460, 128;
	// begin inline asm
	{
    .reg .pred p;
    and.b32 %r1458, %r1459, %r1460;    setp.ne.u32 p, %r1458, 0;
    vote.ballot.sync.b32 %r1458, p, 0xffffffff;
    @!p not.b32 %r1458, %r1458;
}

	// end inline asm
	and.b32  	%r1471, %r1458, %r1470;
	clz.b32 	%r1472, %r1471;
	sub.s32 	%r269, 31, %r1472;
	and.b32  	%r1473, %r780, %r1471;
	popc.b32 	%r270, %r1473;
	setp.ne.s32 	%p205, %r326, %r269;
	mov.b32 	%r2165, 0;
	@%p205 bra 	$L__BB28_213;
	shl.b32 	%r1478, %r1459, 2;
	add.s32 	%r1479, %r169, %r1478;
	atom.shared.add.u32 	%r2165, [%r1479], %r270;
$L__BB28_213:
	setp.gt.u32 	%p206, %r1, 255;
	shfl.sync.idx.b32	%r1480|%p207, %r2165, %r269, 31, -1;
	add.s32 	%r1481, %r270, %r1480;
	bar.sync 	0;
	shl.b32 	%r1482, %r177, 2;
	add.s32 	%r273, %r390, %r1482;
	st.shared.u32 	[%r273+-4], %r2148;
	shl.b32 	%r1484, %r183, 2;
	add.s32 	%r274, %r390, %r1484;
	st.shared.u32 	[%r274+-4], %r2147;
	shl.b32 	%r1485, %r189, 2;
	add.s32 	%r275, %r390, %r1485;
	st.shared.u32 	[%r275+-4], %r2146;
	shl.b32 	%r1486, %r195, 2;
	add.s32 	%r276, %r390, %r1486;
	st.shared.u32 	[%r276+-4], %r2145;
	shl.b32 	%r1487, %r201, 2;
	add.s32 	%r277, %r390, %r1487;
	st.shared.u32 	[%r277+-4], %r2144;
	shl.b32 	%r1488, %r207, 2;
	add.s32 	%r278, %r390, %r1488;
	st.shared.u32 	[%r278+-4], %r2143;
	shl.b32 	%r1489, %r213, 2;
	add.s32 	%r279, %r390, %r1489;
	st.shared.u32 	[%r279+-4], %r2142;
	shl.b32 	%r1490, %r219, 2;
	add.s32 	%r280, %r390, %r1490;
	st.shared.u32 	[%r280+-4], %r2141;
	shl.b32 	%r1491, %r225, 2;
	add.s32 	%r281, %r390, %r1491;
	st.shared.u32 	[%r281+-4], %r2140;
	shl.b32 	%r1492, %r231, 2;
	add.s32 	%r282, %r390, %r1492;
	st.shared.u32 	[%r282+-4], %r2139;
	shl.b32 	%r1493, %r237, 2;
	add.s32 	%r283, %r390, %r1493;
	st.shared.u32 	[%r283+-4], %r2138;
	shl.b32 	%r1494, %r243, 2;
	add.s32 	%r284, %r390, %r1494;
	st.shared.u32 	[%r284+-4], %r2137;
	shl.b32 	%r1495, %r249, 2;
	add.s32 	%r285, %r390, %r1495;
	st.shared.u32 	[%r285+-4], %r2136;
	shl.b32 	%r1496, %r255, 2;
	add.s32 	%r286, %r390, %r1496;
	st.shared.u32 	[%r286+-4], %r2135;
	shl.b32 	%r1497, %r261, 2;
	add.s32 	%r287, %r390, %r1497;
	st.shared.u32 	[%r287+-4], %r2134;
	shl.b32 	%r1498, %r267, 2;
	add.s32 	%r288, %r390, %r1498;
	st.shared.u32 	[%r288+-4], %r2133;
	shl.b32 	%r1499, %r1481, 2;
	add.s32 	%r289, %r390, %r1499;
	st.shared.u32 	[%r289+-4], %r2132;
	shl.b32 	%r1500, %r1, 3;
	add.s32 	%r1501, %r390, %r1500;
	add.s32 	%r290, %r1501, 26112;
	@%p206 bra 	$L__BB28_221;
	ld.param.u64 	%rd437, [_ZN3cub18CUB_300001_SM_10006detail10radix_sort29DeviceRadixSortOnesweepKernelINS1_5radix10policy_hubIffyE10Policy1000ELNS0_9SortOrderE0EffyiiNS1_21identity_decomposer_tEEEvPT5_SB_PT3_PKSC_PT1_PKSG_PT2_PKSK_T4_iiT6__param_3];
	cvta.to.global.u64 	%rd94, %rd437;
	shl.b64 	%rd95, %rd9, 3;
	add.s64 	%rd96, %rd94, %rd95;
	ld.global.u64 	%rd97, [%rd96];
	cvt.s64.s32 	%rd98, %r168;
	sub.s64 	%rd456, %rd97, %rd98;
	st.shared.u64 	[%r290], %rd456;
	setp.lt.s32 	%p208, %r4, 1;
	mov.u32 	%r2169, %r2127;
	@%p208 bra 	$L__BB28_220;
	mov.b32 	%r2167, -1;
	mov.u32 	%r2166, %r4;
	mov.u32 	%r2169, %r2127;
$L__BB28_216:
	ld.param.u64 	%rd430, [_ZN3cub18CUB_300001_SM_10006detail10radix_sort29DeviceRadixSortOnesweepKernelINS1_5radix10policy_hubIffyE10Policy1000ELNS0_9SortOrderE0EffyiiNS1_21identity_decomposer_tEEEvPT5_SB_PT3_PKSC_PT1_PKSG_PT2_PKSK_T4_iiT6__param_0];
	add.s32 	%r294, %r2166, -1;
	shl.b32 	%r1503, %r294, 8;
	add.s32 	%r1504, %r1503, %r1;
	cvta.to.global.u64 	%rd99, %rd430;
	mul.wide.s32 	%rd100, %r1504, 4;
	add.s64 	%rd19, %rd99, %rd100;
$L__BB28_217:
	membar.cta;
	ld.volatile.global.u32 	%r295, [%rd19];
	setp.eq.s32 	%p209, %r295, 0;
	@%p209 bra 	$L__BB28_217;
	and.b32  	%r1505, %r295, 1073741823;
	add.s32 	%r2169, %r1505, %r2169;
	setp.gt.s32 	%p210, %r295, -1;
	vote.sync.ballot.b32 	%r2167, %p210, %r2167;
	setp.gt.u32 	%p212, %r2166, 1;
	and.pred  	%p213, %p210, %p212;
	mov.u32 	%r2166, %r294;
	@%p213 bra 	$L__BB28_216;
	ld.shared.u64 	%rd456, [%r290];
$L__BB28_220:
	ld.param.u64 	%rd431, [_ZN3cub18CUB_300001_SM_10006detail10radix_sort29DeviceRadixSortOnesweepKernelINS1_5radix10policy_hubIffyE10Policy1000ELNS0_9SortOrderE0EffyiiNS1_21identity_decomposer_tEEEvPT5_SB_PT3_PKSC_PT1_PKSG_PT2_PKSK_T4_iiT6__param_0];
	or.b32  	%r1506, %r2169, -2147483648;
	cvta.to.global.u64 	%rd101, %rd431;
	add.s64 	%rd103, %rd101, %rd59;
	st.volatile.global.u32 	[%rd103], %r1506;
	sub.s32 	%r1509, %r2169, %r2127;
	cvt.s64.s32 	%rd104, %r1509;
	add.s64 	%rd105, %rd456, %rd104;
	st.shared.u64 	[%r290], %rd105;
$L__BB28_221:
	ld.param.u32 	%r2040, [_ZN3cub18CUB_300001_SM_10006detail10radix_sort29DeviceRadixSortOnesweepKernelINS1_5radix10policy_hubIffyE10Policy1000ELNS0_9SortOrderE0EffyiiNS1_21identity_decomposer_tEEEvPT5_SB_PT3_PKSC_PT1_PKSG_PT2_PKSK_T4_iiT6__param_8];
	ld.param.u64 	%rd434, [_ZN3cub18CUB_300001_SM_10006detail10radix_sort29DeviceRadixSortOnesweepKernelINS1_5radix10policy_hubIffyE10Policy1000ELNS0_9SortOrderE0EffyiiNS1_21identity_decomposer_tEEEvPT5_SB_PT3_PKSC_PT1_PKSG_PT2_PKSK_T4_iiT6__param_2];
	setp.gt.u32 	%p214, %r1, 255;
	mad.lo.s32 	%r299, %r4, 6528, 6528;
	setp.lt.s32 	%p215, %r299, %r2040;
	setp.eq.s64 	%p216, %rd434, 0;
	or.pred  	%p217, %p216, %p215;
	or.pred  	%p218, %p214, %p217;
	@%p218 bra 	$L__BB28_223;
	ld.param.u64 	%rd435, [_ZN3cub18CUB_300001_SM_10006detail10radix_sort29DeviceRadixSortOnesweepKernelINS1_5radix10policy_hubIffyE10Policy1000ELNS0_9SortOrderE0EffyiiNS1_21identity_decomposer_tEEEvPT5_SB_PT3_PKSC_PT1_PKSG_PT2_PKSK_T4_iiT6__param_2];
	ld.shared.u64 	%rd106, [%r290];
	cvt.s64.s32 	%rd107, %r2127;
	cvt.s64.s32 	%rd108, %r168;
	add.s64 	%rd109, %rd108, %rd107;
	add.s64 	%rd110, %rd109, %rd106;
	cvta.to.global.u64 	%rd111, %rd435;
	shl.b64 	%rd112, %rd9, 3;
	add.s64 	%rd113, %rd111, %rd112;
	st.global.u64 	[%rd113], %rd110;
$L__BB28_223:
	ld.param.u32 	%r2041, [_ZN3cub18CUB_300001_SM_10006detail10radix_sort29DeviceRadixSortOnesweepKernelINS1_5radix10policy_hubIffyE10Policy1000ELNS0_9SortOrderE0EffyiiNS1_21identity_decomposer_tEEEvPT5_SB_PT3_PKSC_PT1_PKSG_PT2_PKSK_T4_iiT6__param_8];
	ld.param.u64 	%rd438, [_ZN3cub18CUB_300001_SM_10006detail10radix_sort29DeviceRadixSortOnesweepKernelINS1_5radix10policy_hubIffyE10Policy1000ELNS0_9SortOrderE0EffyiiNS1_21identity_decomposer_tEEEvPT5_SB_PT3_PKSC_PT1_PKSG_PT2_PKSK_T4_iiT6__param_4];
	cvta.to.global.u64 	%rd22, %rd438;
	setp.gt.s32 	%p219, %r299, %r2041;
	bar.sync 	0;
	@%p219 bra 	$L__BB28_225;
	ld.param.u32 	%r2065, [_ZN3cub18CUB_300001_SM_10006detail10radix_sort29DeviceRadixSortOnesweepKernelINS1_5radix10policy_hubIffyE10Policy1000ELNS0_9SortOrderE0EffyiiNS1_21identity_decomposer_tEEEvPT5_SB_PT3_PKSC_PT1_PKSG_PT2_PKSK_T4_iiT6__param_9];
	ld.shared.u32 	%r1512, [%r118];
	setp.eq.s32 	%p220, %r1512, 2147483647;
	selp.b32 	%r1513, -2147483648, %r1512, %p220;
	shr.u32 	%r1514, %r1513, %r2065;
	and.b32  	%r1515, %r1514, %r171;
	shl.b32 	%r1516, %r1515, 3;
	add.s32 	%r1518, %r390, 26112;
	add.s32 	%r1519, %r1518, %r1516;
	ld.shared.u64 	%rd114, [%r1519];
	add.s64 	%rd115, %rd114, %rd9;
	setp.gt.s32 	%p221, %r1512, -1;
	selp.b32 	%r1520, -1, -2147483648, %p221;
	xor.b32  	%r1521, %r1520, %r1512;
	shl.b64 	%rd116, %rd115, 2;
	add.s64 	%rd117, %rd22, %rd116;
	st.global.u32 	[%rd117], %r1521;
	bar.warp.sync 	-1;
	ld.shared.u32 	%r1522, [%r118+1536];
	setp.eq.s32 	%p222, %r1522, 2147483647;
	selp.b32 	%r1523, -2147483648, %r1522, %p222;
	shr.u32 	%r1524, %r1523, %r2065;
	and.b32  	%r1525, %r1524, %r171;
	shl.b32 	%r1526, %r1525, 3;
	add.s32 	%r1527, %r1518, %r1526;
	ld.shared.u64 	%rd118, [%r1527];
	add.s64 	%rd119, %rd118, %rd9;
	setp.gt.s32 	%p223, %r1522, -1;
	selp.b32 	%r1528, -1, -2147483648, %p223;
	xor.b32  	%r1529, %r1528, %r1522;
	shl.b64 	%rd120, %rd119, 2;
	add.s64 	%rd121, %rd22, %rd120;
	st.global.u32 	[%rd121+1536], %r1529;
	bar.warp.sync 	-1;
	ld.shared.u32 	%r1530, [%r118+3072];
	setp.eq.s32 	%p224, %r1530, 2147483647;
	selp.b32 	%r1531, -2147483648, %r1530, %p224;
	shr.u32 	%r1532, %r1531, %r2065;
	and.b32  	%r1533, %r1532, %r171;
	shl.b32 	%r1534, %r1533, 3;
	add.s32 	%r1535, %r1518, %r1534;
	ld.shared.u64 	%rd122, [%r1535];
	add.s64 	%rd123, %rd122, %rd9;
	setp.gt.s32 	%p225, %r1530, -1;
	selp.b32 	%r1536, -1, -2147483648, %p225;
	xor.b32  	%r1537, %r1536, %r1530;
	shl.b64 	%rd124, %rd123, 2;
	add.s64 	%rd125, %rd22, %rd124;
	st.global.u32 	[%rd125+3072], %r1537;
	bar.warp.sync 	-1;
	ld.shared.u32 	%r1538, [%r118+4608];
	setp.eq.s32 	%p226, %r1538, 2147483647;
	selp.b32 	%r1539, -2147483648, %r1538, %p226;
	shr.u32 	%r1540, %r1539, %r2065;
	and.b32  	%r1541, %r1540, %r171;
	shl.b32 	%r1542, %r1541, 3;
	add.s32 	%r1543, %r1518, %r1542;
	ld.shared.u64 	%rd126, [%r1543];
	add.s64 	%rd127, %rd126, %rd9;
	setp.gt.s32 	%p227, %r1538, -1;
	selp.b32 	%r1544, -1, -2147483648, %p227;
	xor.b32  	%r1545, %r1544, %r1538;
	shl.b64 	%rd128, %rd127, 2;
	add.s64 	%rd129, %rd22, %rd128;
	st.global.u32 	[%rd129+4608], %r1545;
	bar.warp.sync 	-1;
	ld.shared.u32 	%r1546, [%r118+6144];
	setp.eq.s32 	%p228, %r1546, 2147483647;
	selp.b32 	%r1547, -2147483648, %r1546, %p228;
	shr.u32 	%r1548, %r1547, %r2065;
	and.b32  	%r1549, %r1548, %r171;
	shl.b32 	%r1550, %r1549, 3;
	add.s32 	%r1551, %r1518, %r1550;
	ld.shared.u64 	%rd130, [%r1551];
	add.s64 	%rd131, %rd130, %rd9;
	setp.gt.s32 	%p229, %r1546, -1;
	selp.b32 	%r1552, -1, -2147483648, %p229;
	xor.b32  	%r1553, %r1552, %r1546;
	shl.b64 	%rd132, %rd131, 2;
	add.s64 	%rd133, %rd22, %rd132;
	st.global.u32 	[%rd133+6144], %r1553;
	bar.warp.sync 	-1;
	ld.shared.u32 	%r1554, [%r118+7680];
	setp.eq.s32 	%p230, %r1554, 2147483647;
	selp.b32 	%r1555, -2147483648, %r1554, %p230;
	shr.u32 	%r1556, %r1555, %r2065;
	and.b32  	%r1557, %r1556, %r171;
	shl.b32 	%r1558, %r1557, 3;
	add.s32 	%r1559, %r1518, %r1558;
	ld.shared.u64 	%rd134, [%r1559];
	add.s64 	%rd135, %rd134, %rd9;
	setp.gt.s32 	%p231, %r1554, -1;
	selp.b32 	%r1560, -1, -2147483648, %p231;
	xor.b32  	%r1561, %r1560, %r1554;
	shl.b64 	%rd136, %rd135, 2;
	add.s64 	%rd137, %rd22, %rd136;
	st.global.u32 	[%rd137+7680], %r1561;
	bar.warp.sync 	-1;
	ld.shared.u32 	%r1562, [%r118+9216];
	setp.eq.s32 	%p232, %r1562, 2147483647;
	selp.b32 	%r1563, -2147483648, %r1562, %p232;
	shr.u32 	%r1564, %r1563, %r2065;
	and.b32  	%r1565, %r1564, %r171;
	shl.b32 	%r1566, %r1565, 3;
	add.s32 	%r1567, %r1518, %r1566;
	ld.shared.u64 	%rd138, [%r1567];
	add.s64 	%rd139, %rd138, %rd9;
	setp.gt.s32 	%p233, %r1562, -1;
	selp.b32 	%r1568, -1, -2147483648, %p233;
	xor.b32  	%r1569, %r1568, %r1562;
	shl.b64 	%rd140, %rd139, 2;
	add.s64 	%rd141, %rd22, %rd140;
	st.global.u32 	[%rd141+9216], %r1569;
	bar.warp.sync 	-1;
	ld.shared.u32 	%r1570, [%r118+10752];
	setp.eq.s32 	%p234, %r1570, 2147483647;
	selp.b32 	%r1571, -2147483648, %r1570, %p234;
	shr.u32 	%r1572, %r1571, %r2065;
	and.b32  	%r1573, %r1572, %r171;
	shl.b32 	%r1574, %r1573, 3;
	add.s32 	%r1575, %r1518, %r1574;
	ld.shared.u64 	%rd142, [%r1575];
	add.s64 	%rd143, %rd142, %rd9;
	setp.gt.s32 	%p235, %r1570, -1;
	selp.b32 	%r1576, -1, -2147483648, %p235;
	xor.b32  	%r1577, %r1576, %r1570;
	shl.b64 	%rd144, %rd143, 2;
	add.s64 	%rd145, %rd22, %rd144;
	st.global.u32 	[%rd145+10752], %r1577;
	bar.warp.sync 	-1;
	ld.shared.u32 	%r1578, [%r118+12288];
	setp.eq.s32 	%p236, %r1578, 2147483647;
	selp.b32 	%r1579, -2147483648, %r1578, %p236;
	shr.u32 	%r1580, %r1579, %r2065;
	and.b32  	%r1581, %r1580, %r171;
	shl.b32 	%r1582, %r1581, 3;
	add.s32 	%r1583, %r1518, %r1582;
	ld.shared.u64 	%rd146, [%r1583];
	add.s64 	%rd147, %rd146, %rd9;
	setp.gt.s32 	%p237, %r1578, -1;
	selp.b32 	%r1584, -1, -2147483648, %p237;
	xor.b32  	%r1585, %r1584, %r1578;
	shl.b64 	%rd148, %rd147, 2;
	add.s64 	%rd149, %rd22, %rd148;
	st.global.u32 	[%rd149+12288], %r1585;
	bar.warp.sync 	-1;
	ld.shared.u32 	%r1586, [%r118+13824];
	setp.eq.s32 	%p238, %r1586, 2147483647;
	selp.b32 	%r1587, -2147483648, %r1586, %p238;
	shr.u32 	%r1588, %r1587, %r2065;
	and.b32  	%r1589, %r1588, %r171;
	shl.b32 	%r1590, %r1589, 3;
	add.s32 	%r1591, %r1518, %r1590;
	ld.shared.u64 	%rd150, [%r1591];
	add.s64 	%rd151, %rd150, %rd9;
	setp.gt.s32 	%p239, %r1586, -1;
	selp.b32 	%r1592, -1, -2147483648, %p239;
	xor.b32  	%r1593, %r1592, %r1586;
	shl.b64 	%rd152, %rd151, 2;
	add.s64 	%rd153, %rd22, %rd152;
	st.global.u32 	[%rd153+13824], %r1593;
	bar.warp.sync 	-1;
	ld.shared.u32 	%r1594, [%r118+15360];
	setp.eq.s32 	%p240, %r1594, 2147483647;
	selp.b32 	%r1595, -2147483648, %r1594, %p240;
	shr.u32 	%r1596, %r1595, %r2065;
	and.b32  	%r1597, %r1596, %r171;
	shl.b32 	%r1598, %r1597, 3;
	add.s32 	%r1599, %r1518, %r1598;
	ld.shared.u64 	%rd154, [%r1599];
	add.s64 	%rd155, %rd154, %rd9;
	setp.gt.s32 	%p241, %r1594, -1;
	selp.b32 	%r1600, -1, -2147483648, %p241;
	xor.b32  	%r1601, %r1600, %r1594;
	shl.b64 	%rd156, %rd155, 2;
	add.s64 	%rd157, %rd22, %rd156;
	st.global.u32 	[%rd157+15360], %r1601;
	bar.warp.sync 	-1;
	ld.shared.u32 	%r1602, [%r118+16896];
	setp.eq.s32 	%p242, %r1602, 2147483647;
	selp.b32 	%r1603, -2147483648, %r1602, %p242;
	shr.u32 	%r1604, %r1603, %r2065;
	and.b32  	%r1605, %r1604, %r171;
	shl.b32 	%r1606, %r1605, 3;
	add.s32 	%r1607, %r1518, %r1606;
	ld.shared.u64 	%rd158, [%r1607];
	add.s64 	%rd159, %rd158, %rd9;
	setp.gt.s32 	%p243, %r1602, -1;
	selp.b32 	%r1608, -1, -2147483648, %p243;
	xor.b32  	%r1609, %r1608, %r1602;
	shl.b64 	%rd160, %rd159, 2;
	add.s64 	%rd161, %rd22, %rd160;
	st.global.u32 	[%rd161+16896], %r1609;
	bar.warp.sync 	-1;
	ld.shared.u32 	%r1610, [%r118+18432];
	setp.eq.s32 	%p244, %r1610, 2147483647;
	selp.b32 	%r1611, -2147483648, %r1610, %p244;
	shr.u32 	%r1612, %r1611, %r2065;
	and.b32  	%r1613, %r1612, %r171;
	shl.b32 	%r1614, %r1613, 3;
	add.s32 	%r1615, %r1518, %r1614;
	ld.shared.u64 	%rd162, [%r1615];
	add.s64 	%rd163, %rd162, %rd9;
	setp.gt.s32 	%p245, %r1610, -1;
	selp.b32 	%r1616, -1, -2147483648, %p245;
	xor.b32  	%r1617, %r1616, %r1610;
	shl.b64 	%rd164, %rd163, 2;
	add.s64 	%rd165, %rd22, %rd164;
	st.global.u32 	[%rd165+18432], %r1617;
	bar.warp.sync 	-1;
	ld.shared.u32 	%r1618, [%r118+19968];
	setp.eq.s32 	%p246, %r1618, 2147483647;
	selp.b32 	%r1619, -2147483648, %r1618, %p246;
	shr.u32 	%r1620, %r1619, %r2065;
	and.b32  	%r1621, %r1620, %r171;
	shl.b32 	%r1622, %r1621, 3;
	add.s32 	%r1623, %r1518, %r1622;
	ld.shared.u64 	%rd166, [%r1623];
	add.s64 	%rd167, %rd166, %rd9;
	setp.gt.s32 	%p247, %r1618, -1;
	selp.b32 	%r1624, -1, -2147483648, %p247;
	xor.b32  	%r1625, %r1624, %r1618;
	shl.b64 	%rd168, %rd167, 2;
	add.s64 	%rd169, %rd22, %rd168;
	st.global.u32 	[%rd169+19968], %r1625;
	bar.warp.sync 	-1;
	ld.shared.u32 	%r1626, [%r118+21504];
	setp.eq.s32 	%p248, %r1626, 2147483647;
	selp.b32 	%r1627, -2147483648, %r1626, %p248;
	shr.u32 	%r1628, %r1627, %r2065;
	and.b32  	%r1629, %r1628, %r171;
	shl.b32 	%r1630, %r1629, 3;
	add.s32 	%r1631, %r1518, %r1630;
	ld.shared.u64 	%rd170, [%r1631];
	add.s64 	%rd171, %rd170, %rd9;
	setp.gt.s32 	%p249, %r1626, -1;
	selp.b32 	%r1632, -1, -2147483648, %p249;
	xor.b32  	%r1633, %r1632, %r1626;
	shl.b64 	%rd172, %rd171, 2;
	add.s64 	%rd173, %rd22, %rd172;
	st.global.u32 	[%rd173+21504], %r1633;
	bar.warp.sync 	-1;
	ld.shared.u32 	%r1634, [%r118+23040];
	setp.eq.s32 	%p250, %r1634, 2147483647;
	selp.b32 	%r1635, -2147483648, %r1634, %p250;
	shr.u32 	%r1636, %r1635, %r2065;
	and.b32  	%r1637, %r1636, %r171;
	shl.b32 	%r1638, %r1637, 3;
	add.s32 	%r1639, %r1518, %r1638;
	ld.shared.u64 	%rd174, [%r1639];
	add.s64 	%rd175, %rd174, %rd9;
	setp.gt.s32 	%p251, %r1634, -1;
	selp.b32 	%r1640, -1, -2147483648, %p251;
	xor.b32  	%r1641, %r1640, %r1634;
	shl.b64 	%rd176, %rd175, 2;
	add.s64 	%rd177, %rd22, %rd176;
	st.global.u32 	[%rd177+23040], %r1641;
	bar.warp.sync 	-1;
	ld.shared.u32 	%r1642, [%r118+24576];
	setp.eq.s32 	%p252, %r1642, 2147483647;
	selp.b32 	%r1643, -2147483648, %r1642, %p252;
	shr.u32 	%r1644, %r1643, %r2065;
	and.b32  	%r1645, %r1644, %r171;
	shl.b32 	%r1646, %r1645, 3;
	add.s32 	%r1647, %r1518, %r1646;
	ld.shared.u64 	%rd178, [%r1647];
	add.s64 	%rd179, %rd178, %rd9;
	setp.gt.s32 	%p253, %r1642, -1;
	selp.b32 	%r1648, -1, -2147483648, %p253;
	xor.b32  	%r1649, %r1648, %r1642;
	shl.b64 	%rd180, %rd179, 2;
	add.s64 	%rd181, %rd22, %rd180;
	st.global.u32 	[%rd181+24576], %r1649;
	bar.warp.sync 	-1;
	bra.uni 	$L__BB28_260;
$L__BB28_225:
	ld.param.u32 	%r2042, [_ZN3cub18CUB_300001_SM_10006detail10radix_sort29DeviceRadixSortOnesweepKernelINS1_5radix10policy_hubIffyE10Policy1000ELNS0_9SortOrderE0EffyiiNS1_21identity_decomposer_tEEEvPT5_SB_PT3_PKSC_PT1_PKSG_PT2_PKSK_T4_iiT6__param_8];
	mad.lo.s32 	%r301, %r4, -6528, %r2042;
	setp.ge.s32 	%p254, %r1, %r301;
	@%p254 bra 	$L__BB28_227;
	ld.param.u32 	%r2066, [_ZN3cub18CUB_300001_SM_10006detail10radix_sort29DeviceRadixSortOnesweepKernelINS1_5radix10policy_hubIffyE10Policy1000ELNS0_9SortOrderE0EffyiiNS1_21identity_decomposer_tEEEvPT5_SB_PT3_PKSC_PT1_PKSG_PT2_PKSK_T4_iiT6__param_9];
	ld.shared.u32 	%r1650, [%r118];
	setp.eq.s32 	%p255, %r1650, 2147483647;
	selp.b32 	%r1651, -2147483648, %r1650, %p255;
	shr.u32 	%r1652, %r1651, %r2066;
	and.b32  	%r1653, %r1652, %r171;
	shl.b32 	%r1654, %r1653, 3;
	add.s32 	%r1656, %r390, %r1654;
	ld.shared.u64 	%rd182, [%r1656+26112];
	setp.gt.s32 	%p256, %r1650, -1;
	selp.b32 	%r1657, -1, -2147483648, %p256;
	xor.b32  	%r1658, %r1657, %r1650;
	add.s64 	%rd183, %rd182, %rd9;
	shl.b64 	%rd184, %rd183, 2;
	add.s64 	%rd185, %rd22, %rd184;
	st.global.u32 	[%rd185], %r1658;
$L__BB28_227:
	bar.warp.sync 	-1;
	add.s32 	%r1659, %r1, 384;
	setp.ge.s32 	%p257, %r1659, %r301;
	@%p257 bra 	$L__BB28_229;
	ld.param.u32 	%r2067, [_ZN3cub18CUB_300001_SM_10006detail10radix_sort29DeviceRadixSortOnesweepKernelINS1_5radix10policy_hubIffyE10Policy1000ELNS0_9SortOrderE0EffyiiNS1_21identity_decomposer_tEEEvPT5_SB_PT3_PKSC_PT1_PKSG_PT2_PKSK_T4_iiT6__param_9];
	ld.shared.u32 	%r1660, [%r118+1536];
	setp.eq.s32 	%p258, %r1660, 2147483647;
	selp.b32 	%r1661, -2147483648, %r1660, %p258;
	shr.u32 	%r1662, %r1661, %r2067;
	and.b32  	%r1663, %r1662, %r171;
	shl.b32 	%r1664, %r1663, 3;
	add.s32 	%r1666, %r390, %r1664;
	ld.shared.u64 	%rd186, [%r1666+26112];
	setp.gt.s32 	%p259, %r1660, -1;
	selp.b32 	%r1667, -1, -2147483648, %p259;
	xor.b32  	%r1668, %r1667, %r1660;
	add.s64 	%rd187, %rd186, %rd9;
	shl.b64 	%rd188, %rd187, 2;
	add.s64 	%rd189, %rd22, %rd188;
	st.global.u32 	[%rd189+1536], %r1668;
$L__BB28_229:
	bar.warp.sync 	-1;
	add.s32 	%r1669, %r1, 768;
	setp.ge.s32 	%p260, %r1669, %r301;
	@%p260 bra 	$L__BB28_231;
	ld.param.u32 	%r2068, [_ZN3cub18CUB_300001_SM_10006detail10radix_sort29DeviceRadixSortOnesweepKernelINS1_5radix10policy_hubIffyE10Policy1000ELNS0_9SortOrderE0EffyiiNS1_21identity_decomposer_tEEEvPT5_SB_PT3_PKSC_PT1_PKSG_PT2_PKSK_T4_iiT6__param_9];
	ld.shared.u32 	%r1670, [%r118+3072];
	setp.eq.s32 	%p261, %r1670, 2147483647;
	selp.b32 	%r1671, -2147483648, %r1670, %p261;
	shr.u32 	%r1672, %r1671, %r2068;
	and.b32  	%r1673, %r1672, %r171;
	shl.b32 	%r1674, %r1673, 3;
	add.s32 	%r1676, %r390, %r1674;
	ld.shared.u64 	%rd190, [%r1676+26112];
	setp.gt.s32 	%p262, %r1670, -1;
	selp.b32 	%r1677, -1, -2147483648, %p262;
	xor.b32  	%r1678, %r1677, %r1670;
	add.s64 	%rd191, %rd190, %rd9;
	shl.b64 	%rd192, %rd191, 2;
	add.s64 	%rd193, %rd22, %rd192;
	st.global.u32 	[%rd193+3072], %r1678;
$L__BB28_231:
	bar.warp.sync 	-1;
	add.s32 	%r1679, %r1, 1152;
	setp.ge.s32 	%p263, %r1679, %r301;
	@%p263 bra 	$L__BB28_233;
	ld.param.u32 	%r2069, [_ZN3cub18CUB_300001_SM_10006detail10radix_sort29DeviceRadixSortOnesweepKernelINS1_5radix10policy_hubIffyE10Policy1000ELNS0_9SortOrderE0EffyiiNS1_21identity_decomposer_tEEEvPT5_SB_PT3_PKSC_PT1_PKSG_PT2_PKSK_T4_iiT6__param_9];
	ld.shared.u32 	%r1680, [%r118+4608];
	setp.eq.s32 	%p264, %r1680, 2147483647;
	selp.b32 	%r1681, -2147483648, %r1680, %p264;
	shr.u32 	%r1682, %r1681, %r2069;
	and.b32  	%r1683, %r1682, %r171;
	shl.b32 	%r1684, %r1683, 3;
	add.s32 	%r1686, %r390, %r1684;
	ld.shared.u64 	%rd194, [%r1686+26112];
	setp.gt.s32 	%p265, %r1680, -1;
	selp.b32 	%r1687, -1, -2147483648, %p265;
	xor.b32  	%r1688, %r1687, %r1680;
	add.s64 	%rd195, %rd194, %rd9;
	shl.b64 	%rd196, %rd195, 2;
	add.s64 	%rd197, %rd22, %rd196;
	st.global.u32 	[%rd197+4608], %r1688;
$L__BB28_233:
	bar.warp.sync 	-1;
	add.s32 	%r1689, %r1, 1536;
	setp.ge.s32 	%p266, %r1689, %r301;
	@%p266 bra 	$L__BB28_235;
	ld.param.u32 	%r2070, [_ZN3cub18CUB_300001_SM_10006detail10radix_sort29DeviceRadixSortOnesweepKernelINS1_5radix10policy_hubIffyE10Policy1000ELNS0_9SortOrderE0EffyiiNS1_21identity_decomposer_tEEEvPT5_SB_PT3_PKSC_PT1_PKSG_PT2_PKSK_T4_iiT6__param_9];
	ld.shared.u32 	%r1690, [%r118+6144];
	setp.eq.s32 	%p267, %r1690, 2147483647;
	selp.b32 	%r1691, -2147483648, %r1690, %p267;
	shr.u32 	%r1692, %r1691, %r2070;
	and.b32  	%r1693, %r1692, %r171;
	shl.b32 	%r1694, %r1693, 3;
	add.s32 	%r1696, %r390, %r1694;
	ld.shared.u64 	%rd198, [%r1696+26112];
	setp.gt.s32 	%p268, %r1690, -1;
	selp.b32 	%r1697, -1, -2147483648, %p268;
	xor.b32  	%r1698, %r1697, %r1690;
	add.s64 	%rd199, %rd198, %rd9;
	shl.b64 	%rd200, %rd199, 2;
	add.s64 	%rd201, %rd22, %rd200;
	st.global.u32 	[%rd201+6144], %r1698;
$L__BB28_235:
	bar.warp.sync 	-1;
	add.s32 	%r1699, %r1, 1920;
	setp.ge.s32 	%p269, %r1699, %r301;
	@%p269 bra 	$L__BB28_237;
	ld.param.u32 	%r2071, [_ZN3cub18CUB_300001_SM_10006detail10radix_sort29DeviceRadixSortOnesweepKernelINS1_5radix10policy_hubIffyE10Policy1000ELNS0_9SortOrderE0EffyiiNS1_21identity_decomposer_tEEEvPT5_SB_PT3_PKSC_PT1_PKSG_PT2_PKSK_T4_iiT6__param_9];
	ld.shared.u32 	%r1700, [%r118+7680];
	setp.eq.s32 	%p270, %r1700, 2147483647;
	selp.b32 	%r1701, -2147483648, %r1700, %p270;
	shr.u32 	%r1702, %r1701, %r2071;
	and.b32  	%r1703, %r1702, %r171;
	shl.b32 	%r1704, %r1703, 3;
	add.s32 	%r1706, %r390, %r1704;
	ld.shared.u64 	%rd202, [%r1706+26112];
	setp.gt.s32 	%p271, %r1700, -1;
	selp.b32 	%r1707, -1, -2147483648, %p271;
	xor.b32  	%r1708, %r1707, %r1700;
	add.s64 	%rd203, %rd202, %rd9;
	shl.b64 	%rd204, %rd203, 2;
	add.s64 	%rd205, %rd22, %rd204;
	st.global.u32 	[%rd205+7680], %r1708;
$L__BB28_237:
	bar.warp.sync 	-1;
	add.s32 	%r1709, %r1, 2304;
	setp.ge.s32 	%p272, %r1709, %r301;
	@%p272 bra 	$L__BB28_239;
	ld.param.u32 	%r2072, [_ZN3cub18CUB_300001_SM_10006detail10radix_sort29DeviceRadixSortOnesweepKernelINS1_5radix10policy_hubIffyE10Policy1000ELNS0_9SortOrderE0EffyiiNS1_21identity_decomposer_tEEEvPT5_SB_PT3_PKSC_PT1_PKSG_PT2_PKSK_T4_iiT6__param_9];
	ld.shared.u32 	%r1710, [%r118+9216];
	setp.eq.s32 	%p273, %r1710, 2147483647;
	selp.b32 	%r1711, -2147483648, %r1710, %p273;
	shr.u32 	%r1712, %r1711, %r2072;
	and.b32  	%r1713, %r1712, %r171;
	shl.b32 	%r1714, %r1713, 3;
	add.s32 	%r1716, %r390, %r1714;
	ld.shared.u64 	%rd206, [%r1716+26112];
	setp.gt.s32 	%p274, %r1710, -1;
	selp.b32 	%r1717, -1, -2147483648, %p274;
	xor.b32  	%r1718, %r1717, %r1710;
	add.s64 	%rd207, %rd206, %rd9;
	shl.b64 	%rd208, %rd207, 2;
	add.s64 	%rd209, %rd22, %rd208;
	st.global.u32 	[%rd209+9216], %r1718;
$L__BB28_239:
	bar.warp.sync 	-1;
	add.s32 	%r1719, %r1, 2688;
	setp.ge.s32 	%p275, %r1719, %r301;
	@%p275 bra 	$L__BB28_241;
	ld.param.u32 	%r2073, [_ZN3cub18CUB_300001_SM_10006detail10radix_sort29DeviceRadixSortOnesweepKernelINS1_5radix10policy_hubIffyE10Policy1000ELNS0_9SortOrderE0EffyiiNS1_21identity_decomposer_tEEEvPT5_SB_PT3_PKSC_PT1_PKSG_PT2_PKSK_T4_iiT6__param_9];
	ld.shared.u32 	%r1720, [%r118+10752];
	setp.eq.s32 	%p276, %r1720, 2147483647;
	selp.b32 	%r1721, -2147483648, %r1720, %p276;
	shr.u32 	%r1722, %r1721, %r2073;
	and.b32  	%r1723, %r1722, %r171;
	shl.b32 	%r1724, %r1723, 3;
	add.s32 	%r1726, %r390, %r1724;
	ld.shared.u64 	%rd210, [%r1726+26112];
	setp.gt.s32 	%p277, %r1720, -1;
	selp.b32 	%r1727, -1, -2147483648, %p277;
	xor.b32  	%r1728, %r1727, %r1720;
	add.s64 	%rd211, %rd210, %rd9;
	shl.b64 	%rd212, %rd211, 2;
	add.s64 	%rd213, %rd22, %rd212;
	st.global.u32 	[%rd213+10752], %r1728;
$L__BB28_241:
	bar.warp.sync 	-1;
	or.b32  	%r1729, %r1, 3072;
	setp.ge.s32 	%p278, %r1729, %r301;
	@%p278 bra 	$L__BB28_243;
	ld.param.u32 	%r2074, [_ZN3cub18CUB_300001_SM_10006detail10radix_sort29DeviceRadixSortOnesweepKernelINS1_5radix10policy_hubIffyE10Policy1000ELNS0_9SortOrderE0EffyiiNS1_21identity_decomposer_tEEEvPT5_SB_PT3_PKSC_PT1_PKSG_PT2_PKSK_T4_iiT6__param_9];
	ld.shared.u32 	%r1730, [%r118+12288];
	setp.eq.s32 	%p279, %r1730, 2147483647;
	selp.b32 	%r1731, -2147483648, %r1730, %p279;
	shr.u32 	%r1732, %r1731, %r2074;
	and.b32  	%r1733, %r1732, %r171;
	shl.b32 	%r1734, %r1733, 3;
	add.s32 	%r1736, %r390, %r1734;
	ld.shared.u64 	%rd214, [%r1736+26112];
	setp.gt.s32 	%p280, %r1730, -1;
	selp.b32 	%r1737, -1, -2147483648, %p280;
	xor.b32  	%r1738, %r1737, %r1730;
	add.s64 	%rd215, %rd214, %rd9;
	shl.b64 	%rd216, %rd215, 2;
	add.s64 	%rd217, %rd22, %rd216;
	st.global.u32 	[%rd217+12288], %r1738;
$L__BB28_243:
	bar.warp.sync 	-1;
	add.s32 	%r1739, %r1, 3456;
	setp.ge.s32 	%p281, %r1739, %r301;
	@%p281 bra 	$L__BB28_245;
	ld.param.u32 	%r2075, [_ZN3cub18CUB_300001_SM_10006detail10radix_sort29DeviceRadixSortOnesweepKernelINS1_5radix10policy_hubIffyE10Policy1000ELNS0_9SortOrderE0EffyiiNS1_21identity_decomposer_tEEEvPT5_SB_PT3_PKSC_PT1_PKSG_PT2_PKSK_T4_iiT6__param_9];
	ld.shared.u32 	%r1740, [%r118+13824];
	setp.eq.s32 	%p282, %r1740, 2147483647;
	selp.b32 	%r1741, -2147483648, %r1740, %p282;
	shr.u32 	%r1742, %r1741, %r2075;
	and.b32  	%r1743, %r1742, %r171;
	shl.b32 	%r1744, %r1743, 3;
	add.s32 	%r1746, %r390, %r1744;
	ld.shared.u64 	%rd218, [%r1746+26112];
	setp.gt.s32 	%p283, %r1740, -1;
	selp.b32 	%r1747, -1, -2147483648, %p283;
	xor.b32  	%r1748, %r1747, %r1740;
	add.s64 	%rd219, %rd218, %rd9;
	shl.b64 	%rd220, %rd219, 2;
	add.s64 	%rd221, %rd22, %rd220;
	st.global.u32 	[%rd221+13824], %r1748;
$L__BB28_245:
	bar.warp.sync 	-1;
	add.s32 	%r1749, %r1, 3840;
	setp.ge.s32 	%p284, %r1749, %r301;
	@%p284 bra 	$L__BB28_247;
	ld.param.u32 	%r2076, [_ZN3cub18CUB_300001_SM_10006detail10radix_sort29DeviceRadixSortOnesweepKernelINS1_5radix10policy_hubIffyE10Policy1000ELNS0_9SortOrderE0EffyiiNS1_21identity_decomposer_tEEEvPT5_SB_PT3_PKSC_PT1_PKSG_PT2_PKSK_T4_iiT6__param_9];
	ld.shared.u32 	%r1750, [%r118+15360];
	setp.eq.s32 	%p285, %r1750, 2147483647;
	selp.b32 	%r1751, -2147483648, %r1750, %p285;
	shr.u32 	%r1752, %r1751, %r2076;
	and.b32  	%r1753, %r1752, %r171;
	shl.b32 	%r1754, %r1753, 3;
	add.s32 	%r1756, %r390, %r1754;
	ld.shared.u64 	%rd222, [%r1756+26112];
	setp.gt.s32 	%p286, %r1750, -1;
	selp.b32 	%r1757, -1, -2147483648, %p286;
	xor.b32  	%r1758, %r1757, %r1750;
	add.s64 	%rd223, %rd222, %rd9;
	shl.b64 	%rd224, %rd223, 2;
	add.s64 	%rd225, %rd22, %rd224;
	st.global.u32 	[%rd225+15360], %r1758;
$L__BB28_247:
	bar.warp.sync 	-1;
	add.s32 	%r1759, %r1, 4224;
	setp.ge.s32 	%p287, %r1759, %r301;
	@%p287 bra 	$L__BB28_249;
	ld.param.u32 	%r2077, [_ZN3cub18CUB_300001_SM_10006detail10radix_sort29DeviceRadixSortOnesweepKernelINS1_5radix10policy_hubIffyE10Policy1000ELNS0_9SortOrderE0EffyiiNS1_21identity_decomposer_tEEEvPT5_SB_PT3_PKSC_PT1_PKSG_PT2_PKSK_T4_iiT6__param_9];
	ld.shared.u32 	%r1760, [%r118+16896];
	setp.eq.s32 	%p288, %r1760, 2147483647;
	selp.b32 	%r1761, -2147483648, %r1760, %p288;
	shr.u32 	%r1762, %r1761, %r2077;
	and.b32  	%r1763, %r1762, %r171;
	shl.b32 	%r1764, %r1763, 3;
	add.s32 	%r1766, %r390, %r1764;
	ld.shared.u64 	%rd226, [%r1766+26112];
	setp.gt.s32 	%p289, %r1760, -1;
	selp.b32 	%r1767, -1, -2147483648, %p289;
	xor.b32  	%r1768, %r1767, %r1760;
	add.s64 	%rd227, %rd226, %rd9;
	shl.b64 	%rd228, %rd227, 2;
	add.s64 	%rd229, %rd22, %rd228;
	st.global.u32 	[%rd229+16896], %r1768;
$L__BB28_249:
	bar.warp.sync 	-1;
	add.s32 	%r1769, %r1, 4608;
	setp.ge.s32 	%p290, %r1769, %r301;
	@%p290 bra 	$L__BB28_251;
	ld.param.u32 	%r2078, [_ZN3cub18CUB_300001_SM_10006detail10radix_sort29DeviceRadixSortOnesweepKernelINS1_5radix10policy_hubIffyE10Policy1000ELNS0_9SortOrderE0EffyiiNS1_21identity_decomposer_tEEEvPT5_SB_PT3_PKSC_PT1_PKSG_PT2_PKSK_T4_iiT6__param_9];
	ld.shared.u32 	%r1770, [%r118+18432];
	setp.eq.s32 	%p291, %r1770, 2147483647;
	selp.b32 	%r1771, -2147483648, %r1770, %p291;
	shr.u32 	%r1772, %r1771, %r2078;
	and.b32  	%r1773, %r1772, %r171;
	shl.b32 	%r1774, %r1773, 3;
	add.s32 	%r1776, %r390, %r1774;
	ld.shared.u64 	%rd230, [%r1776+26112];
	setp.gt.s32 	%p292, %r1770, -1;
	selp.b32 	%r1777, -1, -2147483648, %p292;
	xor.b32  	%r1778, %r1777, %r1770;
	add.s64 	%rd231, %rd230, %rd9;
	shl.b64 	%rd232, %rd231, 2;
	add.s64 	%rd233, %rd22, %rd232;
	st.global.u32 	[%rd233+18432], %r1778;
$L__BB28_251:
	bar.warp.sync 	-1;
	add.s32 	%r1779, %r1, 4992;
	setp.ge.s32 	%p293, %r1779, %r301;
	@%p293 bra 	$L__BB28_253;
	ld.param.u32 	%r2079, [_ZN3cub18CUB_300001_SM_10006detail10radix_sort29DeviceRadixSortOnesweepKernelINS1_5radix10policy_hubIffyE10Policy1000ELNS0_9SortOrderE0EffyiiNS1_21identity_decomposer_tEEEvPT5_SB_PT3_PKSC_PT1_PKSG_PT2_PKSK_T4_iiT6__param_9];
	ld.shared.u32 	%r1780, [%r118+19968];
	setp.eq.s32 	%p294, %r1780, 2147483647;
	selp.b32 	%r1781, -2147483648, %r1780, %p294;
	shr.u32 	%r1782, %r1781, %r2079;
	and.b32  	%r1783, %r1782, %r171;
	shl.b32 	%r1784, %r1783, 3;
	add.s32 	%r1786, %r390, %r1784;
	ld.shared.u64 	%rd234, [%r1786+26112];
	setp.gt.s32 	%p295, %r1780, -1;
	selp.b32 	%r1787, -1, -2147483648, %p295;
	xor.b32  	%r1788, %r1787, %r1780;
	add.s64 	%rd235, %rd234, %rd9;
	shl.b64 	%rd236, %rd235, 2;
	add.s64 	%rd237, %rd22, %rd236;
	st.global.u32 	[%rd237+19968], %r1788;
$L__BB28_253:
	bar.warp.sync 	-1;
	add.s32 	%r1789, %r1, 5376;
	setp.ge.s32 	%p296, %r1789, %r301;
	@%p296 bra 	$L__BB28_255;
	ld.param.u32 	%r2080, [_ZN3cub18CUB_300001_SM_10006detail10radix_sort29DeviceRadixSortOnesweepKernelINS1_5radix10policy_hubIffyE10Policy1000ELNS0_9SortOrderE0EffyiiNS1_21identity_decomposer_tEEEvPT5_SB_PT3_PKSC_PT1_PKSG_PT2_PKSK_T4_iiT6__param_9];
	ld.shared.u32 	%r1790, [%r118+21504];
	setp.eq.s32 	%p297, %r1790, 2147483647;
	selp.b32 	%r1791, -2147483648, %r1790, %p297;
	shr.u32 	%r1792, %r1791, %r2080;
	and.b32  	%r1793, %r1792, %r171;
	shl.b32 	%r1794, %r1793, 3;
	add.s32 	%r1796, %r390, %r1794;
	ld.shared.u64 	%rd238, [%r1796+26112];
	setp.gt.s32 	%p298, %r1790, -1;
	selp.b32 	%r1797, -1, -2147483648, %p298;
	xor.b32  	%r1798, %r1797, %r1790;
	add.s64 	%rd239, %rd238, %rd9;
	shl.b64 	%rd240, %rd239, 2;
	add.s64 	%rd241, %rd22, %rd240;
	st.global.u32 	[%rd241+21504], %r1798;
$L__BB28_255:
	bar.warp.sync 	-1;
	add.s32 	%r1799, %r1, 5760;
	setp.ge.s32 	%p299, %r1799, %r301;
	@%p299 bra 	$L__BB28_257;
	ld.param.u32 	%r2081, [_ZN3cub18CUB_300001_SM_10006detail10radix_sort29DeviceRadixSortOnesweepKernelINS1_5radix10policy_hubIffyE10Policy1000ELNS0_9SortOrderE0EffyiiNS1_21identity_decomposer_tEEEvPT5_SB_PT3_PKSC_PT1_PKSG_PT2_PKSK_T4_iiT6__param_9];
	ld.shared.u32 	%r1800, [%r118+23040];
	setp.eq.s32 	%p300, %r1800, 2147483647;
	selp.b32 	%r1801, -2147483648, %r1800, %p300;
	shr.u32 	%r1802, %r1801, %r2081;
	and.b32  	%r1803, %r1802, %r171;
	shl.b32 	%r1804, %r1803, 3;
	add.s32 	%r1806, %r390, %r1804;
	ld.shared.u64 	%rd242, [%r1806+26112];
	setp.gt.s32 	%p301, %r1800, -1;
	selp.b32 	%r1807, -1, -2147483648, %p301;
	xor.b32  	%r1808, %r1807, %r1800;
	add.s64 	%rd243, %rd242, %rd9;
	shl.b64 	%rd244, %rd243, 2;
	add.s64 	%rd245, %rd22, %rd244;
	st.global.u32 	[%rd245+23040], %r1808;
$L__BB28_257:
	bar.warp.sync 	-1;
	or.b32  	%r1809, %r1, 6144;
	setp.ge.s32 	%p302, %r1809, %r301;
	@%p302 bra 	$L__BB28_259;
	ld.param.u32 	%r2082, [_ZN3cub18CUB_300001_SM_10006detail10radix_sort29DeviceRadixSortOnesweepKernelINS1_5radix10policy_hubIffyE10Policy1000ELNS0_9SortOrderE0EffyiiNS1_21identity_decomposer_tEEEvPT5_SB_PT3_PKSC_PT1_PKSG_PT2_PKSK_T4_iiT6__param_9];
	ld.shared.u32 	%r1810, [%r118+24576];
	setp.eq.s32 	%p303, %r1810, 2147483647;
	selp.b32 	%r1811, -2147483648, %r1810, %p303;
	shr.u32 	%r1812, %r1811, %r2082;
	and.b32  	%r1813, %r1812, %r171;
	shl.b32 	%r1814, %r1813, 3;
	add.s32 	%r1816, %r390, %r1814;
	ld.shared.u64 	%rd246, [%r1816+26112];
	setp.gt.s32 	%p304, %r1810, -1;
	selp.b32 	%r1817, -1, -2147483648, %p304;
	xor.b32  	%r1818, %r1817, %r1810;
	add.s64 	%rd247, %rd246, %rd9;
	shl.b64 	%rd248, %rd247, 2;
	add.s64 	%rd249, %rd22, %rd248;
	st.global.u32 	[%rd249+24576], %r1818;
$L__BB28_259:
	bar.warp.sync 	-1;
$L__BB28_260:
	ld.param.u32 	%r2083, [_ZN3cub18CUB_300001_SM_10006detail10radix_sort29DeviceRadixSortOnesweepKernelINS1_5radix10policy_hubIffyE10Policy1000ELNS0_9SortOrderE0EffyiiNS1_21identity_decomposer_tEEEvPT5_SB_PT3_PKSC_PT1_PKSG_PT2_PKSK_T4_iiT6__param_9];
	ld.param.u32 	%r2043, [_ZN3cub18CUB_300001_SM_10006detail10radix_sort29DeviceRadixSortOnesweepKernelINS1_5radix10policy_hubIffyE10Policy1000ELNS0_9SortOrderE0EffyiiNS1_21identity_decomposer_tEEEvPT5_SB_PT3_PKSC_PT1_PKSG_PT2_PKSK_T4_iiT6__param_8];
	setp.gt.s32 	%p305, %r299, %r2043;
	ld.shared.u32 	%r1819, [%r118];
	setp.eq.s32 	%p306, %r1819, 2147483647;
	selp.b32 	%r1820, -2147483648, %r1819, %p306;
	shr.u32 	%r1821, %r1820, %r2083;
	and.b32  	%r302, %r1821, %r171;
	ld.shared.u32 	%r1822, [%r118+1536];
	setp.eq.s32 	%p307, %r1822, 2147483647;
	selp.b32 	%r1823, -2147483648, %r1822, %p307;
	shr.u32 	%r1824, %r1823, %r2083;
	and.b32  	%r303, %r1824, %r171;
	ld.shared.u32 	%r1825, [%r118+3072];
	setp.eq.s32 	%p308, %r1825, 2147483647;
	selp.b32 	%r1826, -2147483648, %r1825, %p308;
	shr.u32 	%r1827, %r1826, %r2083;
	and.b32  	%r304, %r1827, %r171;
	ld.shared.u32 	%r1828, [%r118+4608];
	setp.eq.s32 	%p309, %r1828, 2147483647;
	selp.b32 	%r1829, -2147483648, %r1828, %p309;
	shr.u32 	%r1830, %r1829, %r2083;
	and.b32  	%r305, %r1830, %r171;
	ld.shared.u32 	%r1831, [%r118+6144];
	setp.eq.s32 	%p310, %r1831, 2147483647;
	selp.b32 	%r1832, -2147483648, %r1831, %p310;
	shr.u32 	%r1833, %r1832, %r2083;
	and.b32  	%r306, %r1833, %r171;
	ld.shared.u32 	%r1834, [%r118+7680];
	setp.eq.s32 	%p311, %r1834, 2147483647;
	selp.b32 	%r1835, -2147483648, %r1834, %p311;
	shr.u32 	%r1836, %r1835, %r2083;
	and.b32  	%r307, %r1836, %r171;
	ld.shared.u32 	%r1837, [%r118+9216];
	setp.eq.s32 	%p312, %r1837, 2147483647;
	selp.b32 	%r1838, -2147483648, %r1837, %p312;
	shr.u32 	%r1839, %r1838, %r2083;
	and.b32  	%r308, %r1839, %r171;
	ld.shared.u32 	%r1840, [%r118+10752];
	setp.eq.s32 	%p313, %r1840, 2147483647;
	selp.b32 	%r1841, -2147483648, %r1840, %p313;
	shr.u32 	%r1842, %r1841, %r2083;
	and.b32  	%r309, %r1842, %r171;
	ld.shared.u32 	%r1843, [%r118+12288];
	setp.eq.s32 	%p314, %r1843, 2147483647;
	selp.b32 	%r1844, -2147483648, %r1843, %p314;
	shr.u32 	%r1845, %r1844, %r2083;
	and.b32  	%r310, %r1845, %r171;
	ld.shared.u32 	%r1846, [%r118+13824];
	setp.eq.s32 	%p315, %r1846, 2147483647;
	selp.b32 	%r1847, -2147483648, %r1846, %p315;
	shr.u32 	%r1848, %r1847, %r2083;
	and.b32  	%r311, %r1848, %r171;
	ld.shared.u32 	%r1849, [%r118+15360];
	setp.eq.s32 	%p316, %r1849, 2147483647;
	selp.b32 	%r1850, -2147483648, %r1849, %p316;
	shr.u32 	%r1851, %r1850, %r2083;
	and.b32  	%r312, %r1851, %r171;
	ld.shared.u32 	%r1852, [%r118+16896];
	setp.eq.s32 	%p317, %r1852, 2147483647;
	selp.b32 	%r1853, -2147483648, %r1852, %p317;
	shr.u32 	%r1854, %r1853, %r2083;
	and.b32  	%r313, %r1854, %r171;
	ld.shared.u32 	%r1855, [%r118+18432];
	setp.eq.s32 	%p318, %r1855, 2147483647;
	selp.b32 	%r1856, -2147483648, %r1855, %p318;
	shr.u32 	%r1857, %r1856, %r2083;
	and.b32  	%r314, %r1857, %r171;
	ld.shared.u32 	%r1858, [%r118+19968];
	setp.eq.s32 	%p319, %r1858, 2147483647;
	selp.b32 	%r1859, -2147483648, %r1858, %p319;
	shr.u32 	%r1860, %r1859, %r2083;
	and.b32  	%r315, %r1860, %r171;
	ld.shared.u32 	%r1861, [%r118+21504];
	setp.eq.s32 	%p320, %r1861, 2147483647;
	selp.b32 	%r1862, -2147483648, %r1861, %p320;
	shr.u32 	%r1863, %r1862, %r2083;
	and.b32  	%r316, %r1863, %r171;
	ld.shared.u32 	%r1864, [%r118+23040];
	setp.eq.s32 	%p321, %r1864, 2147483647;
	selp.b32 	%r1865, -2147483648, %r1864, %p321;
	shr.u32 	%r1866, %r1865, %r2083;
	and.b32  	%r317, %r1866, %r171;
	ld.shared.u32 	%r1867, [%r118+24576];
	setp.eq.s32 	%p322, %r1867, 2147483647;
	selp.b32 	%r1868, -2147483648, %r1867, %p322;
	shr.u32 	%r1869, %r1868, %r2083;
	and.b32  	%r318, %r1869, %r171;
	@%p305 bra 	$L__BB28_262;
	ld.param.u64 	%rd443, [_ZN3cub18CUB_300001_SM_10006detail10radix_sort29DeviceRadixSortOnesweepKernelINS1_5radix10policy_hubIffyE10Policy1000ELNS0_9SortOrderE0EffyiiNS1_21identity_decomposer_tEEEvPT5_SB_PT3_PKSC_PT1_PKSG_PT2_PKSK_T4_iiT6__param_7];
	cvta.to.global.u64 	%rd250, %rd443;
	and.b32  	%r1873, %r1, 31;
	or.b32  	%r1874, %r547, %r1873;
	cvt.u64.u32 	%rd251, %r1874;
	mul.lo.s32 	%r1875, %r4, 6528;
	cvt.s64.s32 	%rd252, %r1875;
	add.s64 	%rd253, %rd251, %rd252;
	shl.b64 	%rd254, %rd253, 2;
	add.s64 	%rd255, %rd250, %rd254;
	ld.global.f32 	%f252, [%rd255];
	ld.global.f32 	%f253, [%rd255+128];
	ld.global.f32 	%f254, [%rd255+256];
	ld.global.f32 	%f255, [%rd255+384];
	ld.global.f32 	%f256, [%rd255+512];
	ld.global.f32 	%f257, [%rd255+640];
	ld.global.f32 	%f258, [%rd255+768];
	ld.global.f32 	%f259, [%rd255+896];
	ld.global.f32 	%f260, [%rd255+1024];
	ld.global.f32 	%f261, [%rd255+1152];
	ld.global.f32 	%f262, [%rd255+1280];
	ld.global.f32 	%f263, [%rd255+1408];
	ld.global.f32 	%f264, [%rd255+1536];
	ld.global.f32 	%f265, [%rd255+1664];
	ld.global.f32 	%f266, [%rd255+1792];
	ld.global.f32 	%f267, [%rd255+1920];
	ld.global.f32 	%f268, [%rd255+2048];
	bra.uni 	$L__BB28_296;
$L__BB28_262:
	ld.param.u32 	%r2044, [_ZN3cub18CUB_300001_SM_10006detail10radix_sort29DeviceRadixSortOnesweepKernelINS1_5radix10policy_hubIffyE10Policy1000ELNS0_9SortOrderE0EffyiiNS1_21identity_decomposer_tEEEvPT5_SB_PT3_PKSC_PT1_PKSG_PT2_PKSK_T4_iiT6__param_8];
	ld.param.u64 	%rd444, [_ZN3cub18CUB_300001_SM_10006detail10radix_sort29DeviceRadixSortOnesweepKernelINS1_5radix10policy_hubIffyE10Policy1000ELNS0_9SortOrderE0EffyiiNS1_21identity_decomposer_tEEEvPT5_SB_PT3_PKSC_PT1_PKSG_PT2_PKSK_T4_iiT6__param_7];
	cvta.to.global.u64 	%rd256, %rd444;
	cvt.s64.s32 	%rd257, %r328;
	add.s64 	%rd258, %rd7, %rd257;
	shl.b64 	%rd259, %rd258, 2;
	add.s64 	%rd23, %rd256, %rd259;
	cvt.u32.u64 	%r1877, %rd7;
	sub.s32 	%r319, %r2044, %r328;
	setp.ge.s32 	%p323, %r1877, %r319;
	@%p323 bra 	$L__BB28_264;
	ld.global.f32 	%f252, [%rd23];
$L__BB28_264:
	add.s32 	%r1879, %r1877, 32;
	setp.ge.s32 	%p324, %r1879, %r319;
	@%p324 bra 	$L__BB28_266;
	ld.global.f32 	%f253, [%rd23+128];
$L__BB28_266:
	add.s32 	%r1881, %r1877, 64;
	setp.ge.s32 	%p325, %r1881, %r319;
	@%p325 bra 	$L__BB28_268;
	ld.global.f32 	%f254, [%rd23+256];
$L__BB28_268:
	add.s32 	%r1883, %r1877, 96;
	setp.ge.s32 	%p326, %r1883, %r319;
	@%p326 bra 	$L__BB28_270;
	ld.global.f32 	%f255, [%rd23+384];
$L__BB28_270:
	add.s32 	%r1885, %r1877, 128;
	setp.ge.s32 	%p327, %r1885, %r319;
	@%p327 bra 	$L__BB28_272;
	ld.global.f32 	%f256, [%rd23+512];
$L__BB28_272:
	add.s32 	%r1887, %r1877, 160;
	setp.ge.s32 	%p328, %r1887, %r319;
	@%p328 bra 	$L__BB28_274;
	ld.global.f32 	%f257, [%rd23+640];
$L__BB28_274:
	add.s32 	%r1889, %r1877, 192;
	setp.ge.s32 	%p329, %r1889, %r319;
	@%p329 bra 	$L__BB28_276;
	ld.global.f32 	%f258, [%rd23+768];
$L__BB28_276:
	add.s32 	%r1891, %r1877, 224;
	setp.ge.s32 	%p330, %r1891, %r319;
	@%p330 bra 	$L__BB28_278;
	ld.param.u64 	%rd445, [_ZN3cub18CUB_300001_SM_10006detail10radix_sort29DeviceRadixSortOnesweepKernelINS1_5radix10policy_hubIffyE10Policy1000ELNS0_9SortOrderE0EffyiiNS1_21identity_decomposer_tEEEvPT5_SB_PT3_PKSC_PT1_PKSG_PT2_PKSK_T4_iiT6__param_7];
	cvta.to.global.u64 	%rd260, %rd445;
	add.s64 	%rd264, %rd260, %rd259;
	ld.global.f32 	%f259, [%rd264+896];
$L__BB28_278:
	add.s32 	%r1894, %r1877, 256;
	setp.ge.s32 	%p331, %r1894, %r319;
	@%p331 bra 	$L__BB28_280;
	ld.param.u64 	%rd446, [_ZN3cub18CUB_300001_SM_10006detail10radix_sort29DeviceRadixSortOnesweepKernelINS1_5radix10policy_hubIffyE10Policy1000ELNS0_9SortOrderE0EffyiiNS1_21identity_decomposer_tEEEvPT5_SB_PT3_PKSC_PT1_PKSG_PT2_PKSK_T4_iiT6__param_7];
	cvta.to.global.u64 	%rd265, %rd446;
	cvt.s64.s32 	%rd266, %r328;
	add.s64 	%rd267, %rd7, %rd266;
	shl.b64 	%rd268, %rd267, 2;
	add.s64 	%rd269, %rd265, %rd268;
	ld.global.f32 	%f260, [%rd269+1024];
$L__BB28_280:
	add.s32 	%r1897, %r1877, 288;
	setp.ge.s32 	%p332, %r1897, %r319;
	@%p332 bra 	$L__BB28_282;
	ld.param.u64 	%rd447, [_ZN3cub18CUB_300001_SM_10006detail10radix_sort29DeviceRadixSortOnesweepKernelINS1_5radix10policy_hubIffyE10Policy1000ELNS0_9SortOrderE0EffyiiNS1_21identity_decomposer_tEEEvPT5_SB_PT3_PKSC_PT1_PKSG_PT2_PKSK_T4_iiT6__param_7];
	cvta.to.global.u64 	%rd270, %rd447;
	cvt.s64.s32 	%rd271, %r328;
	add.s64 	%rd272, %rd7, %rd271;
	shl.b64 	%rd273, %rd272, 2;
	add.s64 	%rd274, %rd270, %rd273;
	ld.global.f32 	%f261, [%rd274+1152];
$L__BB28_282:
	add.s32 	%r1900, %r1877, 320;
	setp.ge.s32 	%p333, %r1900, %r319;
	@%p333 bra 	$L__BB28_284;
	ld.param.u64 	%rd448, [_ZN3cub18CUB_300001_SM_10006detail10radix_sort29DeviceRadixSortOnesweepKernelINS1_5radix10policy_hubIffyE10Policy1000ELNS0_9SortOrderE0EffyiiNS1_21identity_decomposer_tEEEvPT5_SB_PT3_PKSC_PT1_PKSG_PT2_PKSK_T4_iiT6__param_7];
	cvta.to.global.u64 	%rd275, %rd448;
	cvt.s64.s32 	%rd276, %r328;
	add.s64 	%rd277, %rd7, %rd276;
	shl.b64 	%rd278, %rd277, 2;
	add.s64 	%rd279, %rd275, %rd278;
	ld.global.f32 	%f262, [%rd279+1280];
$L__BB28_284:
	add.s32 	%r1903, %r1877, 352;
	setp.ge.s32 	%p334, %r1903, %r319;
	@%p334 bra 	$L__BB28_286;
	ld.param.u64 	%rd449, [_ZN3cub18CUB_300001_SM_10006detail10radix_sort29DeviceRadixSortOnesweepKernelINS1_5radix10policy_hubIffyE10Policy1000ELNS0_9SortOrderE0EffyiiNS1_21identity_decomposer_tEEEvPT5_SB_PT3_PKSC_PT1_PKSG_PT2_PKSK_T4_iiT6__param_7];
	cvta.to.global.u64 	%rd280, %rd449;
	mul.lo.s32 	%r1904, %r4, 6528;
	cvt.s64.s32 	%rd281, %r1904;
	add.s64 	%rd282, %rd7, %rd281;
	shl.b64 	%rd283, %rd282, 2;
	add.s64 	%rd284, %rd280, %rd283;
	ld.global.f32 	%f263, [%rd284+1408];
$L__BB28_286:
	add.s32 	%r1906, %r1877, 384;
	setp.ge.s32 	%p335, %r1906, %r319;
	@%p335 bra 	$L__BB28_288;
	ld.param.u64 	%rd450, [_ZN3cub18CUB_300001_SM_10006detail10radix_sort29DeviceRadixSortOnesweepKernelINS1_5radix10policy_hubIffyE10Policy1000ELNS0_9SortOrderE0EffyiiNS1_21identity_decomposer_tEEEvPT5_SB_PT3_PKSC_PT1_PKSG_PT2_PKSK_T4_iiT6__param_7];
	cvta.to.global.u64 	%rd285, %rd450;
	mul.lo.s32 	%r1907, %r4, 6528;
	cvt.s64.s32 	%rd286, %r1907;
	add.s64 	%rd287, %rd7, %rd286;
	shl.b64 	%rd288, %rd287, 2;
	add.s64 	%rd289, %rd285, %rd288;
	ld.global.f32 	%f264, [%rd289+1536];
$L__BB28_288:
	cvt.u32.u64 	%r1908, %rd7;
	add.s32 	%r1909, %r1908, 416;
	setp.ge.s32 	%p336, %r1909, %r319;
	@%p336 bra 	$L__BB28_290;
	ld.param.u64 	%rd451, [_ZN3cub18CUB_300001_SM_10006detail10radix_sort29DeviceRadixSortOnesweepKernelINS1_5radix10policy_hubIffyE10Policy1000ELNS0_9SortOrderE0EffyiiNS1_21identity_decomposer_tEEEvPT5_SB_PT3_PKSC_PT1_PKSG_PT2_PKSK_T4_iiT6__param_7];
	cvta.to.global.u64 	%rd290, %rd451;
	mul.lo.s32 	%r1910, %r4, 6528;
	cvt.s64.s32 	%rd291, %r1910;
	add.s64 	%rd292, %rd7, %rd291;
	shl.b64 	%rd293, %rd292, 2;
	add.s64 	%rd294, %rd290, %rd293;
	ld.global.f32 	%f265, [%rd294+1664];
$L__BB28_290:
	cvt.u32.u64 	%r1911, %rd7;
	add.s32 	%r1912, %r1911, 448;
	setp.ge.s32 	%p337, %r1912, %r319;
	@%p337 bra 	$L__BB28_292;
	ld.param.u64 	%rd452, [_ZN3cub18CUB_300001_SM_10006detail10radix_sort29DeviceRadixSortOnesweepKernelINS1_5radix10policy_hubIffyE10Policy1000ELNS0_9SortOrderE0EffyiiNS1_21identity_decomposer_tEEEvPT5_SB_PT3_PKSC_PT1_PKSG_PT2_PKSK_T4_iiT6__param_7];
	cvta.to.global.u64 	%rd295, %rd452;
	mul.lo.s32 	%r1913, %r4, 6528;
	cvt.s64.s32 	%rd296, %r1913;
	add.s64 	%rd297, %rd7, %rd296;
	shl.b64 	%rd298, %rd297, 2;
	add.s64 	%rd299, %rd295, %rd298;
	ld.global.f32 	%f266, [%rd299+1792];
$L__BB28_292:
	cvt.u32.u64 	%r1914, %rd7;
	add.s32 	%r1915, %r1914, 480;
	setp.ge.s32 	%p338, %r1915, %r319;
	@%p338 bra 	$L__BB28_294;
	ld.param.u64 	%rd453, [_ZN3cub18CUB_300001_SM_10006detail10radix_sort29DeviceRadixSortOnesweepKernelINS1_5radix10policy_hubIffyE10Policy1000ELNS0_9SortOrderE0EffyiiNS1_21identity_decomposer_tEEEvPT5_SB_PT3_PKSC_PT1_PKSG_PT2_PKSK_T4_iiT6__param_7];
	cvta.to.global.u64 	%rd300, %rd453;
	mul.lo.s32 	%r1916, %r4, 6528;
	cvt.s64.s32 	%rd301, %r1916;
	add.s64 	%rd302, %rd7, %rd301;
	shl.b64 	%rd303, %rd302, 2;
	add.s64 	%rd304, %rd300, %rd303;
	ld.global.f32 	%f267, [%rd304+1920];
$L__BB28_294:
	cvt.u32.u64 	%r1917, %rd7;
	add.s32 	%r1918, %r1917, 512;
	setp.ge.s32 	%p339, %r1918, %r319;
	@%p339 bra 	$L__BB28_296;
	ld.param.u64 	%rd454, [_ZN3cub18CUB_300001_SM_10006detail10radix_sort29DeviceRadixSortOnesweepKernelINS1_5radix10policy_hubIffyE10Policy1000ELNS0_9SortOrderE0EffyiiNS1_21identity_decomposer_tEEEvPT5_SB_PT3_PKSC_PT1_PKSG_PT2_PKSK_T4_iiT6__param_7];
	cvta.to.global.u64 	%rd305, %rd454;
	mov.u32 	%r1919, %tid.x;
	and.b32  	%r1920, %r1919, 992;
	mul.lo.s32 	%r1921, %r1920, 17;
	and.b32  	%r1922, %r1919, 31;
	or.b32  	%r1923, %r1921, %r1922;
	cvt.u64.u32 	%rd306, %r1923;
	mul.lo.s32 	%r1924, %r4, 6528;
	cvt.s64.s32 	%rd307, %r1924;
	add.s64 	%rd308, %rd306, %rd307;
	shl.b64 	%rd309, %rd308, 2;
	add.s64 	%rd310, %rd305, %rd309;
	ld.global.f32 	%f268, [%rd310+2048];
$L__BB28_296:
	ld.param.u32 	%r2045, [_ZN3cub18CUB_300001_SM_10006detail10radix_sort29DeviceRadixSortOnesweepKernelINS1_5radix10policy_hubIffyE10Policy1000ELNS0_9SortOrderE0EffyiiNS1_21identity_decomposer_tEEEvPT5_SB_PT3_PKSC_PT1_PKSG_PT2_PKSK_T4_iiT6__param_8];
	ld.param.u64 	%rd441, [_ZN3cub18CUB_300001_SM_10006detail10radix_sort29DeviceRadixSortOnesweepKernelINS1_5radix10policy_hubIffyE10Policy1000ELNS0_9SortOrderE0EffyiiNS1_21identity_decomposer_tEEEvPT5_SB_PT3_PKSC_PT1_PKSG_PT2_PKSK_T4_iiT6__param_6];
	cvta.to.global.u64 	%rd24, %rd441;
	mov.u32 	%r320, %tid.x;
	shl.b32 	%r1925, %r320, 2;
	mov.u32 	%r1926, _ZZN3cub18CUB_300001_SM_10006detail10radix_sort29DeviceRadixSortOnesweepKernelINS1_5radix10policy_hubIffyE10Policy1000ELNS0_9SortOrderE0EffyiiNS1_21identity_decomposer_tEEEvPT5_SB_PT3_PKSC_PT1_PKSG_PT2_PKSK_T4_iiT6_E1s;
	add.s32 	%r321, %r1926, %r1925;
	cvt.u64.u32 	%rd25, %r320;
	mad.lo.s32 	%r1927, %r4, 6528, 6528;
	setp.gt.s32 	%p340, %r1927, %r2045;
	bar.sync 	0;
	st.shared.f32 	[%r273+-4], %f252;
	st.shared.f32 	[%r274+-4], %f253;
	st.shared.f32 	[%r275+-4], %f254;
	st.shared.f32 	[%r276+-4], %f255;
	st.shared.f32 	[%r277+-4], %f256;
	st.shared.f32 	[%r278+-4], %f257;
	st.shared.f32 	[%r279+-4], %f258;
	st.shared.f32 	[%r280+-4], %f259;
	st.shared.f32 	[%r281+-4], %f260;
	st.shared.f32 	[%r282+-4], %f261;
	st.shared.f32 	[%r283+-4], %f262;
	st.shared.f32 	[%r284+-4], %f263;
	st.shared.f32 	[%r285+-4], %f264;
	st.shared.f32 	[%r286+-4], %f265;
	st.shared.f32 	[%r287+-4], %f266;
	st.shared.f32 	[%r288+-4], %f267;
	st.shared.f32 	[%r289+-4], %f268;
	bar.sync 	0;
	@%p340 bra 	$L__BB28_298;
	ld.shared.f32 	%f169, [%r321];
	shl.b32 	%r1928, %r302, 3;
	add.s32 	%r1930, %r1926, 26112;
	add.s32 	%r1931, %r1930, %r1928;
	ld.shared.u64 	%rd311, [%r1931];
	add.s64 	%rd312, %rd311, %rd25;
	shl.b64 	%rd313, %rd312, 2;
	add.s64 	%rd314, %rd24, %rd313;
	st.global.f32 	[%rd314], %f169;
	bar.warp.sync 	-1;
	ld.shared.f32 	%f170, [%r321+1536];
	shl.b32 	%r1932, %r303, 3;
	add.s32 	%r1933, %r1930, %r1932;
	ld.shared.u64 	%rd315, [%r1933];
	add.s64 	%rd316, %rd315, %rd25;
	shl.b64 	%rd317, %rd316, 2;
	add.s64 	%rd318, %rd24, %rd317;
	st.global.f32 	[%rd318+1536], %f170;
	bar.warp.sync 	-1;
	ld.shared.f32 	%f171, [%r321+3072];
	shl.b32 	%r1934, %r304, 3;
	add.s32 	%r1935, %r1930, %r1934;
	ld.shared.u64 	%rd319, [%r1935];
	add.s64 	%rd320, %rd319, %rd25;
	shl.b64 	%rd321, %rd320, 2;
	add.s64 	%rd322, %rd24, %rd321;
	st.global.f32 	[%rd322+3072], %f171;
	bar.warp.sync 	-1;
	ld.shared.f32 	%f172, [%r321+4608];
	shl.b32 	%r1936, %r305, 3;
	add.s32 	%r1937, %r1930, %r1936;
	ld.shared.u64 	%rd323, [%r1937];
	add.s64 	%rd324, %rd323, %rd25;
	shl.b64 	%rd325, %rd324, 2;
	add.s64 	%rd326, %rd24, %rd325;
	st.global.f32 	[%rd326+4608], %f172;
	bar.warp.sync 	-1;
	ld.shared.f32 	%f173, [%r321+6144];
	shl.b32 	%r1938, %r306, 3;
	add.s32 	%r1939, %r1930, %r1938;
	ld.shared.u64 	%rd327, [%r1939];
	add.s64 	%rd328, %rd327, %rd25;
	shl.b64 	%rd329, %rd328, 2;
	add.s64 	%rd330, %rd24, %rd329;
	st.global.f32 	[%rd330+6144], %f173;
	bar.warp.sync 	-1;
	ld.shared.f32 	%f174, [%r321+7680];
	shl.b32 	%r1940, %r307, 3;
	add.s32 	%r1941, %r1930, %r1940;
	ld.shared.u64 	%rd331, [%r1941];
	add.s64 	%rd332, %rd331, %rd25;
	shl.b64 	%rd333, %rd332, 2;
	add.s64 	%rd334, %rd24, %rd333;
	st.global.f32 	[%rd334+7680], %f174;
	bar.warp.sync 	-1;
	ld.shared.f32 	%f175, [%r321+9216];
	shl.b32 	%r1942, %r308, 3;
	add.s32 	%r1943, %r1930, %r1942;
	ld.shared.u64 	%rd335, [%r1943];
	add.s64 	%rd336, %rd335, %rd25;
	shl.b64 	%rd337, %rd336, 2;
	add.s64 	%rd338, %rd24, %rd337;
	st.global.f32 	[%rd338+9216], %f175;
	bar.warp.sync 	-1;
	ld.shared.f32 	%f176, [%r321+10752];
	shl.b32 	%r1944, %r309, 3;
	add.s32 	%r1945, %r1930, %r1944;
	ld.shared.u64 	%rd339, [%r1945];
	add.s64 	%rd340, %rd339, %rd25;
	shl.b64 	%rd341, %rd340, 2;
	add.s64 	%rd342, %rd24, %rd341;
	st.global.f32 	[%rd342+10752], %f176;
	bar.warp.sync 	-1;
	ld.shared.f32 	%f177, [%r321+12288];
	shl.b32 	%r1946, %r310, 3;
	add.s32 	%r1947, %r1930, %r1946;
	ld.shared.u64 	%rd343, [%r1947];
	add.s64 	%rd344, %rd343, %rd25;
	shl.b64 	%rd345, %rd344, 2;
	add.s64 	%rd346, %rd24, %rd345;
	st.global.f32 	[%rd346+12288], %f177;
	bar.warp.sync 	-1;
	ld.shared.f32 	%f178, [%r321+13824];
	shl.b32 	%r1948, %r311, 3;
	add.s32 	%r1949, %r1930, %r1948;
	ld.shared.u64 	%rd347, [%r1949];
	add.s64 	%rd348, %rd347, %rd25;
	shl.b64 	%rd349, %rd348, 2;
	add.s64 	%rd350, %rd24, %rd349;
	st.global.f32 	[%rd350+13824], %f178;
	bar.warp.sync 	-1;
	ld.shared.f32 	%f179, [%r321+15360];
	shl.b32 	%r1950, %r312, 3;
	add.s32 	%r1951, %r1930, %r1950;
	ld.shared.u64 	%rd351, [%r1951];
	add.s64 	%rd352, %rd351, %rd25;
	shl.b64 	%rd353, %rd352, 2;
	add.s64 	%rd354, %rd24, %rd353;
	st.global.f32 	[%rd354+15360], %f179;
	bar.warp.sync 	-1;
	ld.shared.f32 	%f180, [%r321+16896];
	shl.b32 	%r1952, %r313, 3;
	add.s32 	%r1953, %r1930, %r1952;
	ld.shared.u64 	%rd355, [%r1953];
	add.s64 	%rd356, %rd355, %rd25;
	shl.b64 	%rd357, %rd356, 2;
	add.s64 	%rd358, %rd24, %rd357;
	st.global.f32 	[%rd358+16896], %f180;
	bar.warp.sync 	-1;
	ld.shared.f32 	%f181, [%r321+18432];
	shl.b32 	%r1954, %r314, 3;
	add.s32 	%r1955, %r1930, %r1954;
	ld.shared.u64 	%rd359, [%r1955];
	add.s64 	%rd360, %rd359, %rd25;
	shl.b64 	%rd361, %rd360, 2;
	add.s64 	%rd362, %rd24, %rd361;
	st.global.f32 	[%rd362+18432], %f181;
	bar.warp.sync 	-1;
	ld.shared.f32 	%f182, [%r321+19968];
	shl.b32 	%r1956, %r315, 3;
	add.s32 	%r1957, %r1930, %r1956;
	ld.shared.u64 	%rd363, [%r1957];
	add.s64 	%rd364, %rd363, %rd25;
	shl.b64 	%rd365, %rd364, 2;
	add.s64 	%rd366, %rd24, %rd365;
	st.global.f32 	[%rd366+19968], %f182;
	bar.warp.sync 	-1;
	ld.shared.f32 	%f183, [%r321+21504];
	shl.b32 	%r1958, %r316, 3;
	add.s32 	%r1959, %r1930, %r1958;
	ld.shared.u64 	%rd367, [%r1959];
	add.s64 	%rd368, %rd367, %rd25;
	shl.b64 	%rd369, %rd368, 2;
	add.s64 	%rd370, %rd24, %rd369;
	st.global.f32 	[%rd370+21504], %f183;
	bar.warp.sync 	-1;
	ld.shared.f32 	%f184, [%r321+23040];
	shl.b32 	%r1960, %r317, 3;
	add.s32 	%r1961, %r1930, %r1960;
	ld.shared.u64 	%rd371, [%r1961];
	add.s64 	%rd372, %rd371, %rd25;
	shl.b64 	%rd373, %rd372, 2;
	add.s64 	%rd374, %rd24, %rd373;
	st.global.f32 	[%rd374+23040], %f184;
	bar.warp.sync 	-1;
	ld.shared.f32 	%f185, [%r321+24576];
	shl.b32 	%r1962, %r318, 3;
	add.s32 	%r1963, %r1930, %r1962;
	ld.shared.u64 	%rd375, [%r1963];
	add.s64 	%rd376, %rd375, %rd25;
	shl.b64 	%rd377, %rd376, 2;
	add.s64 	%rd378, %rd24, %rd377;
	st.global.f32 	[%rd378+24576], %f185;
	bar.warp.sync 	-1;
	bra.uni 	$L__BB28_333;
$L__BB28_298:
	ld.param.u32 	%r2046, [_ZN3cub18CUB_300001_SM_10006detail10radix_sort29DeviceRadixSortOnesweepKernelINS1_5radix10policy_hubIffyE10Policy1000ELNS0_9SortOrderE0EffyiiNS1_21identity_decomposer_tEEEvPT5_SB_PT3_PKSC_PT1_PKSG_PT2_PKSK_T4_iiT6__param_8];
	mad.lo.s32 	%r322, %r4, -6528, %r2046;
	shl.b32 	%r1964, %r302, 3;
	add.s32 	%r1966, %r1926, %r1964;
	ld.shared.u64 	%rd26, [%r1966+26112];
	setp.ge.s32 	%p341, %r320, %r322;
	@%p341 bra 	$L__BB28_300;
	ld.shared.f32 	%f186, [%r321];
	add.s64 	%rd379, %rd26, %rd25;
	shl.b64 	%rd380, %rd379, 2;
	add.s64 	%rd381, %rd24, %rd380;
	st.global.f32 	[%rd381], %f186;
$L__BB28_300:
	bar.warp.sync 	-1;
	shl.b32 	%r1967, %r303, 3;
	add.s32 	%r1969, %r1926, %r1967;
	ld.shared.u64 	%rd27, [%r1969+26112];
	add.s32 	%r1970, %r320, 384;
	setp.ge.s32 	%p342, %r1970, %r322;
	@%p342 bra 	$L__BB28_302;
	ld.shared.f32 	%f187, [%r321+1536];
	add.s64 	%rd382, %rd27, %rd25;
	shl.b64 	%rd383, %rd382, 2;
	add.s64 	%rd384, %rd24, %rd383;
	st.global.f32 	[%rd384+1536], %f187;
$L__BB28_302:
	bar.warp.sync 	-1;
	shl.b32 	%r1971, %r304, 3;
	add.s32 	%r1973, %r1926, %r1971;
	ld.shared.u64 	%rd28, [%r1973+26112];
	add.s32 	%r1974, %r320, 768;
	setp.ge.s32 	%p343, %r1974, %r322;
	@%p343 bra 	$L__BB28_304;
	ld.shared.f32 	%f188, [%r321+3072];
	add.s64 	%rd385, %rd28, %rd25;
	shl.b64 	%rd386, %rd385, 2;
	add.s64 	%rd387, %rd24, %rd386;
	st.global.f32 	[%rd387+3072], %f188;
$L__BB28_304:
	bar.warp.sync 	-1;
	shl.b32 	%r1975, %r305, 3;
	add.s32 	%r1977, %r1926, %r1975;
	ld.shared.u64 	%rd29, [%r1977+26112];
	add.s32 	%r1978, %r320, 1152;
	setp.ge.s32 	%p344, %r1978, %r322;
	@%p344 bra 	$L__BB28_306;
	ld.shared.f32 	%f189, [%r321+4608];
	add.s64 	%rd388, %rd29, %rd25;
	shl.b64 	%rd389, %rd388, 2;
	add.s64 	%rd390, %rd24, %rd389;
	st.global.f32 	[%rd390+4608], %f189;
$L__BB28_306:
	bar.warp.sync 	-1;
	shl.b32 	%r1979, %r306, 3;
	add.s32 	%r1981, %r1926, %r1979;
	ld.shared.u64 	%rd30, [%r1981+26112];
	add.s32 	%r1982, %r320, 1536;
	setp.ge.s32 	%p345, %r1982, %r322;
	@%p345 bra 	$L__BB28_308;
	ld.shared.f32 	%f190, [%r321+6144];
	add.s64 	%rd391, %rd30, %rd25;
	shl.b64 	%rd392, %rd391, 2;
	add.s64 	%rd393, %rd24, %rd392;
	st.global.f32 	[%rd393+6144], %f190;
$L__BB28_308:
	bar.warp.sync 	-1;
	shl.b32 	%r1983, %r307, 3;
	add.s32 	%r1985, %r1926, %r1983;
	ld.shared.u64 	%rd31, [%r1985+26112];
	add.s32 	%r1986, %r320, 1920;
	setp.ge.s32 	%p346, %r1986, %r322;
	@%p346 bra 	$L__BB28_310;
	ld.shared.f32 	%f191, [%r321+7680];
	add.s64 	%rd394, %rd31, %rd25;
	shl.b64 	%rd395, %rd394, 2;
	add.s64 	%rd396, %rd24, %rd395;
	st.global.f32 	[%rd396+7680], %f191;
$L__BB28_310:
	bar.warp.sync 	-1;
	shl.b32 	%r1987, %r308, 3;
	add.s32 	%r1989, %r1926, %r1987;
	ld.shared.u64 	%rd32, [%r1989+26112];
	add.s32 	%r1990, %r320, 2304;
	setp.ge.s32 	%p347, %r1990, %r322;
	@%p347 bra 	$L__BB28_312;
	ld.shared.f32 	%f192, [%r321+9216];
	add.s64 	%rd397, %rd32, %rd25;
	shl.b64 	%rd398, %rd397, 2;
	add.s64 	%rd399, %rd24, %rd398;
	st.global.f32 	[%rd399+9216], %f192;
$L__BB28_312:
	bar.warp.sync 	-1;
	shl.b32 	%r1991, %r309, 3;
	add.s32 	%r1993, %r1926, %r1991;
	ld.shared.u64 	%rd33, [%r1993+26112];
	add.s32 	%r1994, %r320, 2688;
	setp.ge.s32 	%p348, %r1994, %r322;
	@%p348 bra 	$L__BB28_314;
	ld.shared.f32 	%f193, [%r321+10752];
	add.s64 	%rd400, %rd33, %rd25;
	shl.b64 	%rd401, %rd400, 2;
	add.s64 	%rd402, %rd24, %rd401;
	st.global.f32 	[%rd402+10752], %f193;
$L__BB28_314:
	bar.warp.sync 	-1;
	shl.b32 	%r1995, %r310, 3;
	add.s32 	%r1997, %r1926, %r1995;
	ld.shared.u64 	%rd34, [%r1997+26112];
	or.b32  	%r1998, %r320, 3072;
	setp.ge.s32 	%p349, %r1998, %r322;
	@%p349 bra 	$L__BB28_316;
	ld.shared.f32 	%f194, [%r321+12288];
	add.s64 	%rd403, %rd34, %rd25;
	shl.b64 	%rd404, %rd403, 2;
	add.s64 	%rd405, %rd24, %rd404;
	st.global.f32 	[%rd405+12288], %f194;
$L__BB28_316:
	bar.warp.sync 	-1;
	shl.b32 	%r1999, %r311, 3;
	add.s32 	%r2001, %r1926, %r1999;
	ld.shared.u64 	%rd35, [%r2001+26112];
	add.s32 	%r2002, %r320, 3456;
	setp.ge.s32 	%p350, %r2002, %r322;
	@%p350 bra 	$L__BB28_318;
	ld.shared.f32 	%f195, [%r321+13824];
	add.s64 	%rd406, %rd35, %rd25;
	shl.b64 	%rd407, %rd406, 2;
	add.s64 	%rd408, %rd24, %rd407;
	st.global.f32 	[%rd408+13824], %f195;
$L__BB28_318:
	bar.warp.sync 	-1;
	shl.b32 	%r2003, %r312, 3;
	add.s32 	%r2005, %r1926, %r2003;
	ld.shared.u64 	%rd36, [%r2005+26112];
	add.s32 	%r2006, %r320, 3840;
	setp.ge.s32 	%p351, %r2006, %r322;
	@%p351 bra 	$L__BB28_320;
	ld.shared.f32 	%f196, [%r321+15360];
	add.s64 	%rd409, %rd36, %rd25;
	shl.b64 	%rd410, %rd409, 2;
	add.s64 	%rd411, %rd24, %rd410;
	st.global.f32 	[%rd411+15360], %f196;
$L__BB28_320:
	bar.warp.sync 	-1;
	shl.b32 	%r2007, %r313, 3;
	add.s32 	%r2009, %r1926, %r2007;
	ld.shared.u64 	%rd37, [%r2009+26112];
	add.s32 	%r2010, %r320, 4224;
	setp.ge.s32 	%p352, %r2010, %r322;
	@%p352 bra 	$L__BB28_322;
	ld.shared.f32 	%f197, [%r321+16896];
	add.s64 	%rd412, %rd37, %rd25;
	shl.b64 	%rd413, %rd412, 2;
	add.s64 	%rd414, %rd24, %rd413;
	st.global.f32 	[%rd414+16896], %f197;
$L__BB28_322:
	bar.warp.sync 	-1;
	shl.b32 	%r2011, %r314, 3;
	add.s32 	%r2013, %r1926, %r2011;
	ld.shared.u64 	%rd38, [%r2013+26112];
	add.s32 	%r2014, %r320, 4608;
	setp.ge.s32 	%p353, %r2014, %r322;
	@%p353 bra 	$L__BB28_324;
	ld.shared.f32 	%f198, [%r321+18432];
	add.s64 	%rd415, %rd38, %rd25;
	shl.b64 	%rd416, %rd415, 2;
	add.s64 	%rd417, %rd24, %rd416;
	st.global.f32 	[%rd417+18432], %f198;
$L__BB28_324:
	bar.warp.sync 	-1;
	shl.b32 	%r2015, %r315, 3;
	add.s32 	%r2017, %r1926, %r2015;
	ld.shared.u64 	%rd39, [%r2017+26112];
	add.s32 	%r2018, %r320, 4992;
	setp.ge.s32 	%p354, %r2018, %r322;
	@%p354 bra 	$L__BB28_326;
	ld.shared.f32 	%f199, [%r321+19968];
	add.s64 	%rd418, %rd39, %rd25;
	shl.b64 	%rd419, %rd418, 2;
	add.s64 	%rd420, %rd24, %rd419;
	st.global.f32 	[%rd420+19968], %f199;
$L__BB28_326:
	bar.warp.sync 	-1;
	shl.b32 	%r2019, %r316, 3;
	add.s32 	%r2021, %r1926, %r2019;
	ld.shared.u64 	%rd40, [%r2021+26112];
	add.s32 	%r2022, %r320, 5376;
	setp.ge.s32 	%p355, %r2022, %r322;
	@%p355 bra 	$L__BB28_328;
	ld.shared.f32 	%f200, [%r321+21504];
	add.s64 	%rd421, %rd40, %rd25;
	shl.b64 	%rd422, %rd421, 2;
	add.s64 	%rd423, %rd24, %rd422;
	st.global.f32 	[%rd423+21504], %f200;
$L__BB28_328:
	bar.warp.sync 	-1;
	shl.b32 	%r2023, %r317, 3;
	add.s32 	%r2025, %r1926, %r2023;
	ld.shared.u64 	%rd41, [%r2025+26112];
	add.s32 	%r2026, %r320, 5760;
	setp.ge.s32 	%p356, %r2026, %r322;
	@%p356 bra 	$L__BB28_330;
	ld.shared.f32 	%f201, [%r321+23040];
	add.s64 	%rd424, %rd41, %rd25;
	shl.b64 	%rd425, %rd424, 2;
	add.s64 	%rd426, %rd24, %rd425;
	st.global.f32 	[%rd426+23040], %f201;
$L__BB28_330:
	bar.warp.sync 	-1;
	shl.b32 	%r2027, %r318, 3;
	add.s32 	%r2029, %r1926, %r2027;
	ld.shared.u64 	%rd427, [%r2029+26112];
	add.s64 	%rd42, %rd427, %rd25;
	or.b32  	%r2030, %r320, 6144;
	setp.ge.s32 	%p357, %r2030, %r322;
	@%p357 bra 	$L__BB28_332;
	ld.shared.f32 	%f202, [%r321+24576];
	shl.b64 	%rd428, %rd42, 2;
	add.s64 	%rd429, %rd24, %rd428;
	st.global.f32 	[%rd429+24576], %f202;
$L__BB28_332:
	bar.warp.sync 	-1;
$L__BB28_333:
	ret;

}


// ===== COMPILED SASS (sm_100) =====

	.target	sm_100

	.elftype	@"ET_EXEC"


//--------------------- .note.nv.tkinfo           --------------------------
	.section	.note.nv.tkinfo,"",@"SHT_NOTE"
	.sectionflags	@"SHF_NOTE_NV_TKINFO"
	.tkinfo
        /*0018*/ 	.word	0x00000002
        /*0030*/ 	.string	""
        /*0030*/ 	.string	"ptxas"
        /*0030*/ 	.string	"Cuda compilation tools, release 13.0, V13.0.88"
        /*0030*/ 	.string	"Build cuda_13.0.r13.0/compiler.36424714_0"
        /*0030*/ 	.string	"-arch sm_100 -m 64 "



//--------------------- .note.nv.cuinfo           --------------------------
	.section	.note.nv.cuinfo,"",@"SHT_NOTE"
	.sectionflags	@"SHF_NOTE_NV_CUINFO"
        /*0018*/ 	.short	0x0002
        /*001a*/ 	.short	0x0064
        /*001c*/ 	.short	0x0082
	.zero		2


//--------------------- .nv.info                  --------------------------
	.section	.nv.info,"",@"SHT_CUDA_INFO"
	.align	4


	//----- nvinfo : EIATTR_REGCOUNT
	.align		4
        /*0000*/ 	.byte	0x04, 0x2f
        /*0002*/ 	.short	(.L_46 - .L_45)
	.align		4
.L_45:
        /*0004*/ 	.word	index@(_Z13mapping_floatPiPfS0_i)
        /*0008*/ 	.word	0x0000000c


	//----- nvinfo : EIATTR_FRAME_SIZE
	.align		4
.L_46:
        /*000c*/ 	.byte	0x04, 0x11
        /*000e*/ 	.short	(.L_48 - .L_47)
	.align		4
.L_47:
        /*0010*/ 	.word	index@(_Z13mapping_floatPiPfS0_i)
        /*0014*/ 	.word	0x00000000


	//----- nvinfo : EIATTR_REGCOUNT
	.align		4
.L_48:
        /*0018*/ 	.byte	0x04, 0x2f
        /*001a*/ 	.short	(.L_50 - .L_49)
	.align		4
.L_49:
        /*001c*/ 	.word	index@(_Z11mapping_intPiS_S_i)
        /*0020*/ 	.word	0x0000000c


	//----- nvinfo : EIATTR_FRAME_SIZE
	.align		4
.L_50:
        /*0024*/ 	.byte	0x04, 0x11
        /*0026*/ 	.short	(.L_52 - .L_51)
	.align		4
.L_51:
        /*0028*/ 	.word	index@(_Z11mapping_intPiS_S_i)
        /*002c*/ 	.word	0x00000000


	//----- nvinfo : EIATTR_REGCOUNT
	.align		4
.L_52:
        /*0030*/ 	.byte	0x04, 0x2f
        /*0032*/ 	.short	(.L_54 - .L_53)
	.align		4
.L_53:
        /*0034*/ 	.word	index@(_ZN6thrust24THRUST_300001_SM_1000_NS8cuda_cub4core6detail13_kernel_agentINS1_8__reduce11ReduceAgentINS0_12zip_iteratorIN4cuda3std3__45tupleIJNS0_6detail15normal_iteratorINS0_10device_ptrIfEEEENS0_17counting_iteratorIlNS0_11use_defaultESI_SI_EEEEEEEPNSB_IJflEEESM_iNS1_9__extrema9arg_min_fIflNSA_4lessIfEEEEEEJSL_SN_iSS_EEEvDpT0_)
        /*0038*/ 	.word	0x0000001e


	//----- nvinfo : EIATTR_FRAME_SIZE
	.align		4
.L_54:
        /*003c*/ 	.byte	0x04, 0x11
        /*003e*/ 	.short	(.L_56 - .L_55)
	.align		4
.L_55:
        /*0040*/ 	.word	index@(_ZN6thrust24THRUST_300001_SM_1000_NS8cuda_cub4core6detail13_kernel_agentINS1_8__reduce11ReduceAgentINS0_12zip_iteratorIN4cuda3std3__45tupleIJNS0_6detail15normal_iteratorINS0_10device_ptrIfEEEENS0_17counting_iteratorIlNS0_11use_defaultESI_SI_EEEEEEEPNSB_IJflEEESM_iNS1_9__extrema9arg_min_fIflNSA_4lessIfEEEEEEJSL_SN_iSS_EEEvDpT0_)
        /*0044*/ 	.word	0x00000000


	//----- nvinfo : EIATTR_REGCOUNT
	.align		4
.L_56:
        /*0048*/ 	.byte	0x04, 0x2f
        /*004a*/ 	.short	(.L_58 - .L_57)
	.align		4
.L_57:
        /*004c*/ 	.word	index@(_ZN6thrust24THRUST_300001_SM_1000_NS8cuda_cub4core6detail13_kernel_agentINS1_8__reduce11ReduceAgentINS0_12zip_iteratorIN4cuda3std3__45tupleIJNS0_6detail15normal_iteratorINS0_10device_ptrIfEEEENS0_17counting_iteratorIlNS0_11use_defaultESI_SI_EEEEEEEPNSB_IJflEEESM_iNS1_9__extrema9arg_min_fIflNSA_4lessIfEEEEEEJSL_SN_iN3cub18CUB_300001_SM_100013GridEvenShareIiEENSV_9GridQueueIjEESS_EEEvDpT0_)
        /*0050*/ 	.word	0x0000001d


	//----- nvinfo : EIATTR_FRAME_SIZE
	.align		4
.L_58:
        /*0054*/ 	.byte	0x04, 0x11
        /*0056*/ 	.short	(.L_60 - .L_59)
	.align		4
.L_59:
        /*0058*/ 	.word	index@(_ZN6thrust24THRUST_300001_SM_1000_NS8cuda_cub4core6detail13_kernel_agentINS1_8__reduce11ReduceAgentINS0_12zip_iteratorIN4cuda3std3__45tupleIJNS0_6detail15normal_iteratorINS0_10device_ptrIfEEEENS0_17counting_iteratorIlNS0_11use_defaultESI_SI_EEEEEEEPNSB_IJflEEESM_iNS1_9__extrema9arg_min_fIflNSA_4lessIfEEEEEEJSL_SN_iN3cub18CUB_300001_SM_100013GridEvenShareIiEENSV_9GridQueueIjEESS_EEEvDpT0_)
        /*005c*/ 	.word	0x00000000


	//----- nvinfo : EIATTR_REGCOUNT
	.align		4
.L_60:
        /*0060*/ 	.byte	0x04, 0x2f
        /*0062*/ 	.short	(.L_62 - .L_61)
	.align		4
.L_61:
        /*0064*/ 	.word	index@(_ZN6thrust24THRUST_300001_SM_1000_NS8cuda_cub4core6detail13_kernel_agentINS1_8__reduce10DrainAgentIiEEJN3cub18CUB_300001_SM_10009GridQueueIjEEiEEEvDpT0_)
        /*0068*/ 	.word	0x00000008


	//----- nvinfo : EIATTR_FRAME_SIZE
	.align		4
.L_62:
        /*006c*/ 	.byte	0x04, 0x11
        /*006e*/ 	.short	(.L_64 - .L_63)
	.align		4
.L_63:
        /*0070*/ 	.word	index@(_ZN6thrust24THRUST_300001_SM_1000_NS8cuda_cub4core6detail13_kernel_agentINS1_8__reduce10DrainAgentIiEEJN3cub18CUB_300001_SM_10009GridQueueIjEEiEEEvDpT0_)
        /*0074*/ 	.word	0x00000000


	//----- nvinfo : EIATTR_REGCOUNT
	.align		4
.L_64:
        /*0078*/ 	.byte	0x04, 0x2f
        /*007a*/ 	.short	(.L_66 - .L_65)
	.align		4
.L_65:
        /*007c*/ 	.word	index@(_ZN6thrust24THRUST_300001_SM_1000_NS8cuda_cub4core6detail13_kernel_agentINS1_8__reduce11ReduceAgentIPN4cuda3std3__45tupleIJflEEESC_SB_iNS1_9__extrema9arg_min_fIflNS9_4lessIfEEEEEEJSC_SC_iSH_EEEvDpT0_)
        /*0080*/ 	.word	0x0000001e


	//----- nvinfo : EIATTR_FRAME_SIZE
	.align		4
.L_66:
        /*0084*/ 	.byte	0x04, 0x11
        /*0086*/ 	.short	(.L_68 - .L_67)
	.align		4
.L_67:
        /*0088*/ 	.word	index@(_ZN6thrust24THRUST_300001_SM_1000_NS8cuda_cub4core6detail13_kernel_agentINS1_8__reduce11ReduceAgentIPN4cuda3std3__45tupleIJflEEESC_SB_iNS1_9__extrema9arg_min_fIflNS9_4lessIfEEEEEEJSC_SC_iSH_EEEvDpT0_)
        /*008c*/ 	.word	0x00000000


	//----- nvinfo : EIATTR_REGCOUNT
	.align		4
.L_68:
        /*0090*/ 	.byte	0x04, 0x2f
        /*0092*/ 	.short	(.L_70 - .L_69)
	.align		4
.L_69:
        /*0094*/ 	.word	index@(_ZN6thrust24THRUST_300001_SM_1000_NS8cuda_cub4core6detail13_kernel_agentINS1_8__reduce11ReduceAgentINS0_12zip_iteratorIN4cuda3std3__45tupleIJNS0_6detail15normal_iteratorINS0_10device_ptrIfEEEENS0_17counting_iteratorIlNS0_11use_defaultESI_SI_EEEEEEEPNSB_IJflEEESM_lNS1_9__extrema9arg_min_fIflNSA_4lessIfEEEEEEJSL_SN_lSS_EEEvDpT0_)
        /*0098*/ 	.word	0x0000001c


	//----- nvinfo : EIATTR_FRAME_SIZE
	.align		4
.L_70:
        /*009c*/ 	.byte	0x04, 0x11
        /*009e*/ 	.short	(.L_72 - .L_71)
	.align		4
.L_71:
        /*00a0*/ 	.word	index@(_ZN6thrust24THRUST_300001_SM_1000_NS8cuda_cub4core6detail13_kernel_agentINS1_8__reduce11ReduceAgentINS0_12zip_iteratorIN4cuda3std3__45tupleIJNS0_6detail15normal_iteratorINS0_10device_ptrIfEEEENS0_17counting_iteratorIlNS0_11use_defaultESI_SI_EEEEEEEPNSB_IJflEEESM_lNS1_9__extrema9arg_min_fIflNSA_4lessIfEEEEEEJSL_SN_lSS_EEEvDpT0_)
        /*00a4*/ 	.word	0x00000000


	//----- nvinfo : EIATTR_REGCOUNT
	.align		4
.L_72:
        /*00a8*/ 	.byte	0x04, 0x2f
        /*00aa*/ 	.short	(.L_74 - .L_73)
	.align		4
.L_73:
        /*00ac*/ 	.word	index@(_ZN6thrust24THRUST_300001_SM_1000_NS8cuda_cub4core6detail13_kernel_agentINS1_8__reduce11ReduceAgentINS0_12zip_iteratorIN4cuda3std3__45tupleIJNS0_6detail15normal_iteratorINS0_10device_ptrIfEEEENS0_17counting_iteratorIlNS0_11use_defaultESI_SI_EEEEEEEPNSB_IJflEEESM_lNS1_9__extrema9arg_min_fIflNSA_4lessIfEEEEEEJSL_SN_lN3cub18CUB_300001_SM_100013GridEvenShareIlEENSV_9GridQueueIyEESS_EEEvDpT0_)
        /*00b0*/ 	.word	0x0000001e


	//----- nvinfo : EIATTR_FRAME_SIZE
	.align		4
.L_74:
        /*00b4*/ 	.byte	0x04, 0x11
        /*00b6*/ 	.short	(.L_76 - .L_75)
	.align		4
.L_75:
        /*00b8*/ 	.word	index@(_ZN6thrust24THRUST_300001_SM_1000_NS8cuda_cub4core6detail13_kernel_agentINS1_8__reduce11ReduceAgentINS0_12zip_iteratorIN4cuda3std3__45tupleIJNS0_6detail15normal_iteratorINS0_10device_ptrIfEEEENS0_17counting_iteratorIlNS0_11use_defaultESI_SI_EEEEEEEPNSB_IJflEEESM_lNS1_9__extrema9arg_min_fIflNSA_4lessIfEEEEEEJSL_SN_lN3cub18CUB_300001_SM_100013GridEvenShareIlEENSV_9GridQueueIyEESS_EEEvDpT0_)
        /*00bc*/ 	.word	0x00000000


	//----- nvinfo : EIATTR_REGCOUNT
	.align		4
.L_76:
        /*00c0*/ 	.byte	0x04, 0x2f
        /*00c2*/ 	.short	(.L_78 - .L_77)
	.align		4
.L_77:
        /*00c4*/ 	.word	index@(_ZN6thrust24THRUST_300001_SM_1000_NS8cuda_cub4core6detail13_kernel_agentINS1_8__reduce10DrainAgentIlEEJN3cub18CUB_300001_SM_10009GridQueueIyEElEEEvDpT0_)
        /*00c8*/ 	.word	0x00000008


	//----- nvinfo : EIATTR_FRAME_SIZE
	.align		4
.L_78:
        /*00cc*/ 	.byte	0x04, 0x11
        /*00ce*/ 	.short	(.L_80 - .L_79)
	.align		4
.L_79:
        /*00d0*/ 	.word	index@(_ZN6thrust24THRUST_300001_SM_1000_NS8cuda_cub4core6detail13_kernel_agentINS1_8__reduce10DrainAgentIlEEJN3cub18CUB_300001_SM_10009GridQueueIyEElEEEvDpT0_)
        /*00d4*/ 	.word	0x00000000


	//----- nvinfo : EIATTR_REGCOUNT
	.align		4
.L_80:
        /*00d8*/ 	.byte	0x04, 0x2f
        /*00da*/ 	.short	(.L_82 - .L_81)
	.align		4
.L_81:
        /*00dc*/ 	.word	index@(_ZN6thrust24THRUST_300001_SM_1000_NS8cuda_cub4core6detail13_kernel_agentINS1_8__reduce11ReduceAgentIPN4cuda3std3__45tupleIJflEEESC_SB_lNS1_9__extrema9arg_min_fIflNS9_4lessIfEEEEEEJSC_SC_iSH_EEEvDpT0_)
        /*00e0*/ 	.word	0x00000020


	//----- nvinfo : EIATTR_FRAME_SIZE
	.align		4
.L_82:
        /*00e4*/ 	.byte	0x04, 0x11
        /*00e6*/ 	.short	(.L_84 - .L_83)
	.align		4
.L_83:
        /*00e8*/ 	.word	index@(_ZN6thrust24THRUST_300001_SM_1000_NS8cuda_cub4core6detail13_kernel_agentINS1_8__reduce11ReduceAgentIPN4cuda3std3__45tupleIJflEEESC_SB_lNS1_9__extrema9arg_min_fIflNS9_4lessIfEEEEEEJSC_SC_iSH_EEEvDpT0_)
        /*00ec*/ 	.word	0x00000000


	//----- nvinfo : EIATTR_REGCOUNT
	.align		4
.L_84:
        /*00f0*/ 	.byte	0x04, 0x2f
        /*00f2*/ 	.short	(.L_86 - .L_85)
	.align		4
.L_85:
        /*00f4*/ 	.word	index@(_ZN3cub18CUB_300001_SM_10006detail11EmptyKernelIvEEvv)
        /*00f8*/ 	.word	0x00000004


	//----- nvinfo : EIATTR_FRAME_SIZE
	.align		4
.L_86:
        /*00fc*/ 	.byte	0x04, 0x11
        /*00fe*/ 	.short	(.L_88 - .L_87)
	.align		4
.L_87:
        /*0100*/ 	.word	index@(_ZN3cub18CUB_300001_SM_10006detail11EmptyKernelIvEEvv)
        /*0104*/ 	.word	0x00000000


	//----- nvinfo : EIATTR_REGCOUNT
	.align		4
.L_88:
        /*0108*/ 	.byte	0x04, 0x2f
        /*010a*/ 	.short	(.L_90 - .L_89)
	.align		4
.L_89:
        /*010c*/ 	.word	index@(_ZN3cub18CUB_300001_SM_10006detail8for_each13static_kernelINS2_12policy_hub_t12policy_500_tEmN6thrust24THRUST_300001_SM_1000_NS8cuda_cub20__uninitialized_fill7functorINS7_10device_ptrIiEEiEEEEvT0_T1_)
        /*0110*/ 	.word	0x00000008


	//----- nvinfo : EIATTR_FRAME_SIZE
	.align		4
.L_90:
        /*0114*/ 	.byte	0x04, 0x11
        /*0116*/ 	.short	(.L_92 - .L_91)
	.align		4
.L_91:
        /*0118*/ 	.word	index@(_ZN3cub18CUB_300001_SM_10006detail8for_each13static_kernelINS2_12policy_hub_t12policy_500_tEmN6thrust24THRUST_300001_SM_1000_NS8cuda_cub20__uninitialized_fill7functorINS7_10device_ptrIiEEiEEEEvT0_T1_)
        /*011c*/ 	.word	0x00000000


	//----- nvinfo : EIATTR_REGCOUNT
	.align		4
.L_92:
        /*0120*/ 	.byte	0x04, 0x2f
        /*0122*/ 	.short	(.L_94 - .L_93)
	.align		4
.L_93:
        /*0124*/ 	.word	index@(_ZN3cub18CUB_300001_SM_10006detail8for_each13static_kernelINS2_12policy_hub_t12policy_500_tEmN6thrust24THRUST_300001_SM_1000_NS8cuda_cub20__uninitialized_fill7functorINS7_10device_ptrIfEEfEEEEvT0_T1_)
        /*0128*/ 	.word	0x00000008


	//----- nvinfo : EIATTR_FRAME_SIZE
	.align		4
.L_94:
        /*012c*/ 	.byte	0x04, 0x11
        /*012e*/ 	.short	(.L_96 - .L_95)
	.align		4
.L_95:
        /*0130*/ 	.word	index@(_ZN3cub18CUB_300001_SM_10006detail8for_each13static_kernelINS2_12policy_hub_t12policy_500_tEmN6thrust24THRUST_300001_SM_1000_NS8cuda_cub20__uninitialized_fill7functorINS7_10device_ptrIfEEfEEEEvT0_T1_)
        /*0134*/ 	.word	0x00000000


	//----- nvinfo : EIATTR_REGCOUNT
	.align		4
.L_96:
        /*0138*/ 	.byte	0x04, 0x2f
        /*013a*/ 	.short	(.L_98 - .L_97)
	.align		4
.L_97:
        /*013c*/ 	.word	index@(_ZN3cub18CUB_300001_SM_10006detail8for_each13static_kernelINS2_12policy_hub_t12policy_500_tElN6thrust24THRUST_300001_SM_1000_NS8cuda_cub10__tabulate7functorINS7_6detail15normal_iteratorINS7_10device_ptrIiEEEENS7_6system6detail7generic6detail22compute_sequence_valueIivEElEEEEvT0_T1_)
        /*0140*/ 	.word	0x0000000a


	//----- nvinfo : EIATTR_FRAME_SIZE
	.align		4
.L_98:
        /*0144*/ 	.byte	0x04, 0x11
        /*0146*/ 	.short	(.L_100 - .L_99)
	.align		4
.L_99:
        /*0148*/ 	.word	index@(_ZN3cub18CUB_300001_SM_10006detail8for_each13static_kernelINS2_12policy_hub_t12policy_500_tElN6thrust24THRUST_300001_SM_1000_NS8cuda_cub10__tabulate7functorINS7_6detail15normal_iteratorINS7_10device_ptrIiEEEENS7_6system6detail7generic6detail22compute_sequence_valueIivEElEEEEvT0_T1_)
        /*014c*/ 	.word	0x00000000


	//----- nvinfo : EIATTR_REGCOUNT
	.align		4
.L_100:
        /*0150*/ 	.byte	0x04, 0x2f
        /*0152*/ 	.short	(.L_102 - .L_101)
	.align		4
.L_101:
        /*0154*/ 	.word	index@(_ZN3cub18CUB_300001_SM_10006detail9transform16transform_kernelINS2_10policy_hubILb1EN4cuda3std3__45tupleIJN6thrust24THRUST_300001_SM_1000_NS6detail15normal_iteratorINSA_10device_ptrIfEEEENSC_INSD_IiEEEEEEEE10policy1000Ei13calculate_errSF_JPfPiEEEvT0_iT1_T2_DpNS2_10kernel_argIT3_EE)
        /*0158*/ 	.word	0x00000020


	//----- nvinfo : EIATTR_FRAME_SIZE
	.align		4
.L_102:
        /*015c*/ 	.byte	0x04, 0x11
        /*015e*/ 	.short	(.L_104 - .L_103)
	.align		4
.L_103:
        /*0160*/ 	.word	index@($__internal_1_$__cuda_sm3x_div_rn_noftz_f32_slowpath)
        /*0164*/ 	.word	0x00000000


	//----- nvinfo : EIATTR_FRAME_SIZE
	.align		4
.L_104:
        /*0168*/ 	.byte	0x04, 0x11
        /*016a*/ 	.short	(.L_106 - .L_105)
	.align		4
.L_105:
        /*016c*/ 	.word	index@(_ZN3cub18CUB_300001_SM_10006detail9transform16transform_kernelINS2_10policy_hubILb1EN4cuda3std3__45tupleIJN6thrust24THRUST_300001_SM_1000_NS6detail15normal_iteratorINSA_10device_ptrIfEEEENSC_INSD_IiEEEEEEEE10policy1000Ei13calculate_errSF_JPfPiEEEvT0_iT1_T2_DpNS2_10kernel_argIT3_EE)
        /*0170*/ 	.word	0x00000000


	//----- nvinfo : EIATTR_REGCOUNT
	.align		4
.L_106:
        /*0174*/ 	.byte	0x04, 0x2f
        /*0176*/ 	.short	(.L_108 - .L_107)
	.align		4
.L_107:
        /*0178*/ 	.word	index@(_ZN3cub18CUB_300001_SM_10006detail9transform16transform_kernelINS2_10policy_hubILb1EN4cuda3std3__45tupleIJN6thrust24THRUST_300001_SM_1000_NS6detail15normal_iteratorINSA_10device_ptrIfEEEENSC_INSD_IiEEEEEEEE10policy1000El13calculate_errSF_JPfPiEEEvT0_iT1_T2_DpNS2_10kernel_argIT3_EE)
        /*017c*/ 	.word	0x00000020


	//----- nvinfo : EIATTR_FRAME_SIZE
	.align		4
.L_108:
        /*0180*/ 	.byte	0x04, 0x11
        /*0182*/ 	.short	(.L_110 - .L_109)
	.align		4
.L_109:
        /*0184*/ 	.word	index@($__internal_0_$__cuda_sm3x_div_rn_noftz_f32_slowpath)
        /*0188*/ 	.word	0x00000000


	//----- nvinfo : EIATTR_FRAME_SIZE
	.align		4
.L_110:
        /*018c*/ 	.byte	0x04, 0x11
        /*018e*/ 	.short	(.L_112 - .L_111)
	.align		4
.L_111:
        /*0190*/ 	.word	index@(_ZN3cub18CUB_300001_SM_10006detail9transform16transform_kernelINS2_10policy_hubILb1EN4cuda3std3__45tupleIJN6thrust24THRUST_300001_SM_1000_NS6detail15normal_iteratorINSA_10device_ptrIfEEEENSC_INSD_IiEEEEEEEE10policy1000El13calculate_errSF_JPfPiEEEvT0_iT1_T2_DpNS2_10kernel_argIT3_EE)
        /*0194*/ 	.word	0x00000000


	//----- nvinfo : EIATTR_REGCOUNT
	.align		4
.L_112:
        /*0198*/ 	.byte	0x04, 0x2f
        /*019a*/ 	.short	(.L_114 - .L_113)
	.align		4
.L_113:
        /*019c*/ 	.word	index@(_ZN3cub18CUB_300001_SM_10006detail4scan23DeviceCompactInitKernelINS0_13ScanTileStateIiLb1EEEPlEEvT_iT0_)
        /*01a0*/ 	.word	0x0000000a


	//----- nvinfo : EIATTR_FRAME_SIZE
	.align		4
.L_114:
        /*01a4*/ 	.byte	0x04, 0x11
        /*01a6*/ 	.short	(.L_116 - .L_115)
	.align		4
.L_115:
        /*01a8*/ 	.word	index@(_ZN3cub18CUB_300001_SM_10006detail4scan23DeviceCompactInitKernelINS0_13ScanTileStateIiLb1EEEPlEEvT_iT0_)
        /*01ac*/ 	.word	0x00000000


	//----- nvinfo : EIATTR_REGCOUNT
	.align		4
.L_116:
        /*01b0*/ 	.byte	0x04, 0x2f
        /*01b2*/ 	.short	(.L_118 - .L_117)
	.align		4
.L_117:
        /*01b4*/ 	.word	index@(_ZN3cub18CUB_300001_SM_10006detail4scan20DeviceScanInitKernelINS0_13ScanTileStateIfLb1EEEEEvT_i)
        /*01b8*/ 	.word	0x00000008


	//----- nvinfo : EIATTR_FRAME_SIZE
	.align		4
.L_118:
        /*01bc*/ 	.byte	0x04, 0x11
        /*01be*/ 	.short	(.L_120 - .L_119)
	.align		4
.L_119:
        /*01c0*/ 	.word	index@(_ZN3cub18CUB_300001_SM_10006detail4scan20DeviceScanInitKernelINS0_13ScanTileStateIfLb1EEEEEvT_i)
        /*01c4*/ 	.word	0x00000000


	//----- nvinfo : EIATTR_REGCOUNT
	.align		4
.L_120:
        /*01c8*/ 	.byte	0x04, 0x2f
        /*01ca*/ 	.short	(.L_122 - .L_121)
	.align		4
.L_121:
        /*01cc*/ 	.word	index@(_ZN3cub18CUB_300001_SM_10006detail4scan16DeviceScanKernelINS2_10policy_hubIfffjN4cuda3std3__44plusIvEEE10Policy1000EN6thrust24THRUST_300001_SM_1000_NS6detail15normal_iteratorINSD_10device_ptrIfEEEESI_NS0_13ScanTileStateIfLb1EEES9_NS1_10InputValueIfPfEEjfLb0EfEEvT0_T1_T2_iT3_T4_T5_)
        /*01d0*/ 	.word	0x00000038


	//----- nvinfo : EIATTR_FRAME_SIZE
	.align		4
.L_122:
        /*01d4*/ 	.byte	0x04, 0x11
        /*01d6*/ 	.short	(.L_124 - .L_123)
	.align		4
.L_123:
        /*01d8*/ 	.word	index@(_ZN3cub18CUB_300001_SM_10006detail4scan16DeviceScanKernelINS2_10policy_hubIfffjN4cuda3std3__44plusIvEEE10Policy1000EN6thrust24THRUST_300001_SM_1000_NS6detail15normal_iteratorINSD_10device_ptrIfEEEESI_NS0_13ScanTileStateIfLb1EEES9_NS1_10InputValueIfPfEEjfLb0EfEEvT0_T1_T2_iT3_T4_T5_)
        /*01dc*/ 	.word	0x00000000


	//----- nvinfo : EIATTR_REGCOUNT
	.align		4
.L_124:
        /*01e0*/ 	.byte	0x04, 0x2f
        /*01e2*/ 	.short	(.L_126 - .L_125)
	.align		4
.L_125:
        /*01e4*/ 	.word	index@(_ZN3cub18CUB_300001_SM_10006detail4scan16DeviceScanKernelINS2_10policy_hubIfffmN4cuda3std3__44plusIvEEE10Policy1000EN6thrust24THRUST_300001_SM_1000_NS6detail15normal_iteratorINSD_10device_ptrIfEEEESI_NS0_13ScanTileStateIfLb1EEES9_NS1_10InputValueIfPfEEmfLb0EfEEvT0_T1_T2_iT3_T4_T5_)
        /*01e8*/ 	.word	0x00000030


	//----- nvinfo : EIATTR_FRAME_SIZE
	.align		4
.L_126:
        /*01ec*/ 	.byte	0x04, 0x11
        /*01ee*/ 	.short	(.L_128 - .L_127)
	.align		4
.L_127:
        /*01f0*/ 	.word	index@(_ZN3cub18CUB_300001_SM_10006detail4scan16DeviceScanKernelINS2_10policy_hubIfffmN4cuda3std3__44plusIvEEE10Policy1000EN6thrust24THRUST_300001_SM_1000_NS6detail15normal_iteratorINSD_10device_ptrIfEEEESI_NS0_13ScanTileStateIfLb1EEES9_NS1_10InputValueIfPfEEmfLb0EfEEvT0_T1_T2_iT3_T4_T5_)
        /*01f4*/ 	.word	0x00000000


	//----- nvinfo : EIATTR_REGCOUNT
	.align		4
.L_128:
        /*01f8*/ 	.byte	0x04, 0x2f
        /*01fa*/ 	.short	(.L_130 - .L_129)
	.align		4
.L_129:
        /*01fc*/ 	.word	index@(_ZN3cub18CUB_300001_SM_10006detail6select23DeviceSelectSweepKernelINS2_10policy_hubIfiiLb0ELNS0_10SelectImplE0EE10Policy1000EN6thrust24THRUST_300001_SM_1000_NS6detail15normal_iteratorINS9_10device_ptrIfEEEENSB_INSC_IiEEEESE_PlNS0_13ScanTileStateIiLb1EEE9is_targetNS0_8NullTypeEiNS2_19streaming_context_tIlLb1EEELS5_0EEEvT0_T1_T2_T3_T4_T5_T6_T7_iT8_NS1_7vsmem_tE)
        /*0200*/ 	.word	0x00000040


	//----- nvinfo : EIATTR_FRAME_SIZE
	.align		4
.L_130:
        /*0204*/ 	.byte	0x04, 0x11
        /*0206*/ 	.short	(.L_132 - .L_131)
	.align		4
.L_131:
        /*0208*/ 	.word	index@(_ZN3cub18CUB_300001_SM_10006detail6select23DeviceSelectSweepKernelINS2_10policy_hubIfiiLb0ELNS0_10SelectImplE0EE10Policy1000EN6thrust24THRUST_300001_SM_1000_NS6detail15normal_iteratorINS9_10device_ptrIfEEEENSB_INSC_IiEEEESE_PlNS0_13ScanTileStateIiLb1EEE9is_targetNS0_8NullTypeEiNS2_19streaming_context_tIlLb1EEELS5_0EEEvT0_T1_T2_T3_T4_T5_T6_T7_iT8_NS1_7vsmem_tE)
        /*020c*/ 	.word	0x00000008


	//----- nvinfo : EIATTR_REGCOUNT
	.align		4
.L_132:
        /*0210*/ 	.byte	0x04, 0x2f
        /*0212*/ 	.short	(.L_134 - .L_133)
	.align		4
.L_133:
        /*0214*/ 	.word	index@(_ZN3cub18CUB_300001_SM_10006detail10radix_sort31DeviceRadixSortSingleTileKernelINS1_5radix10policy_hubIfiyE10Policy1000ELNS0_9SortOrderE0EfiyNS1_21identity_decomposer_tEEEvPKT1_PSA_PKT2_PSE_T3_iiT4_)
        /*0218*/ 	.word	0x00000097


	//----- nvinfo : EIATTR_FRAME_SIZE
	.align		4
.L_134:
        /*021c*/ 	.byte	0x04, 0x11
        /*021e*/ 	.short	(.L_136 - .L_135)
	.align		4
.L_135:
        /*0220*/ 	.word	index@(_ZN3cub18CUB_300001_SM_10006detail10radix_sort31DeviceRadixSortSingleTileKernelINS1_5radix10policy_hubIfiyE10Policy1000ELNS0_9SortOrderE0EfiyNS1_21identity_decomposer_tEEEvPKT1_PSA_PKT2_PSE_T3_iiT4_)
        /*0224*/ 	.word	0x00000000


	//----- nvinfo : EIATTR_REGCOUNT
	.align		4
.L_136:
        /*0228*/ 	.byte	0x04, 0x2f
        /*022a*/ 	.short	(.L_138 - .L_137)
	.align		4
.L_137:
        /*022c*/ 	.word	index@(_ZN3cub18CUB_300001_SM_10006detail10radix_sort30DeviceRadixSortHistogramKernelINS1_5radix10policy_hubIfiyE10Policy1000ELNS0_9SortOrderE0EfyNS1_21identity_decomposer_tEEEvPT2_PKT1_SA_iiT3_)
        /*0230*/ 	.word	0x00000020


	//----- nvinfo : EIATTR_FRAME_SIZE
	.align		4
.L_138:
        /*0234*/ 	.byte	0x04, 0x11
        /*0236*/ 	.short	(.L_140 - .L_139)
	.align		4
.L_139:
        /*0238*/ 	.word	index@(_ZN3cub18CUB_300001_SM_10006detail10radix_sort30DeviceRadixSortHistogramKernelINS1_5radix10policy_hubIfiyE10Policy1000ELNS0_9SortOrderE0EfyNS1_21identity_decomposer_tEEEvPT2_PKT1_SA_iiT3_)
        /*023c*/ 	.word	0x00000000


	//----- nvinfo : EIATTR_REGCOUNT
	.align		4
.L_140:
        /*0240*/ 	.byte	0x04, 0x2f
        /*0242*/ 	.short	(.L_142 - .L_141)
	.align		4
.L_141:
        /*0244*/ 	.word	index@(_ZN3cub18CUB_300001_SM_10006detail10radix_sort33DeviceRadixSortExclusiveSumKernelINS1_5radix10policy_hubIfiyE10Policy1000EyEEvPT0_)
        /*0248*/ 	.word	0x00000020


	//----- nvinfo : EIATTR_FRAME_SIZE
	.align		4
.L_142:
        /*024c*/ 	.byte	0x04, 0x11
        /*024e*/ 	.short	(.L_144 - .L_143)
	.align		4
.L_143:
        /*0250*/ 	.word	index@(_ZN3cub18CUB_300001_SM_10006detail10radix_sort33DeviceRadixSortExclusiveSumKernelINS1_5radix10policy_hubIfiyE10Policy1000EyEEvPT0_)
        /*0254*/ 	.word	0x00000000


	//----- nvinfo : EIATTR_REGCOUNT
	.align		4
.L_144:
        /*0258*/ 	.byte	0x04, 0x2f
        /*025a*/ 	.short	(.L_146 - .L_145)
	.align		4
.L_145:
        /*025c*/ 	.word	index@(_ZN3cub18CUB_300001_SM_10006detail10radix_sort29DeviceRadixSortOnesweepKernelINS1_5radix10policy_hubIfiyE10Policy1000ELNS0_9SortOrderE0EfiyiiNS1_21identity_decomposer_tEEEvPT5_SB_PT3_PKSC_PT1_PKSG_PT2_PKSK_T4_iiT6_)
        /*0260*/ 	.word	0x0000004f


	//----- nvinfo : EIATTR_FRAME_SIZE
	.align		4
.L_146:
        /*0264*/ 	.byte	0x04, 0x11
        /*0266*/ 	.short	(.L_148 - .L_147)
	.align		4
.L_147:
        /*0268*/ 	.word	index@(_ZN3cub18CUB_300001_SM_10006detail10radix_sort29DeviceRadixSortOnesweepKernelINS1_5radix10policy_hubIfiyE10Policy1000ELNS0_9SortOrderE0EfiyiiNS1_21identity_decomposer_tEEEvPT5_SB_PT3_PKSC_PT1_PKSG_PT2_PKSK_T4_iiT6_)
        /*026c*/ 	.word	0x00000000


	//----- nvinfo : EIATTR_REGCOUNT
	.align		4
.L_148:
        /*0270*/ 	.byte	0x04, 0x2f
        /*0272*/ 	.short	(.L_150 - .L_149)
	.align		4
.L_149:
        /*0274*/ 	.word	index@(_ZN3cub18CUB_300001_SM_10006detail10radix_sort31DeviceRadixSortSingleTileKernelINS1_5radix10policy_hubIffyE10Policy1000ELNS0_9SortOrderE0EffyNS1_21identity_decomposer_tEEEvPKT1_PSA_PKT2_PSE_T3_iiT4_)
        /*0278*/ 	.word	0x00000097


	//----- nvinfo : EIATTR_FRAME_SIZE
	.align		4
.L_150:
        /*027c*/ 	.byte	0x04, 0x11
        /*027e*/ 	.short	(.L_152 - .L_151)
	.align		4
.L_151:
        /*0280*/ 	.word	index@(_ZN3cub18CUB_300001_SM_10006detail10radix_sort31DeviceRadixSortSingleTileKernelINS1_5radix10policy_hubIffyE10Policy1000ELNS0_9SortOrderE0EffyNS1_21identity_decomposer_tEEEvPKT1_PSA_PKT2_PSE_T3_iiT4_)
        /*0284*/ 	.word	0x00000000


	//----- nvinfo : EIATTR_REGCOUNT
	.align		4
.L_152:
        /*0288*/ 	.byte	0x04, 0x2f
        /*028a*/ 	.short	(.L_154 - .L_153)
	.align		4
.L_153:
        /*028c*/ 	.word	index@(_ZN3cub18CUB_300001_SM_10006detail10radix_sort30DeviceRadixSortHistogramKernelINS1_5radix10policy_hubIffyE10Policy1000ELNS0_9SortOrderE0EfyNS1_21identity_decomposer_tEEEvPT2_PKT1_SA_iiT3_)
        /*0290*/ 	.word	0x00000020


	//----- nvinfo : EIATTR_FRAME_SIZE
	.align		4
.L_154:
        /*0294*/ 	.byte	0x04, 0x11
        /*0296*/ 	.short	(.L_156 - .L_155)
	.align		4
.L_155:
        /*0298*/ 	.word	index@(_ZN3cub18CUB_300001_SM_10006detail10radix_sort30DeviceRadixSortHistogramKernelINS1_5radix10policy_hubIffyE10Policy1000ELNS0_9SortOrderE0EfyNS1_21identity_decomposer_tEEEvPT2_PKT1_SA_iiT3_)
        /*029c*/ 	.word	0x00000000


	//----- nvinfo : EIATTR_REGCOUNT
	.align		4
.L_156:
        /*02a0*/ 	.byte	0x04, 0x2f
        /*02a2*/ 	.short	(.L_158 - .L_157)
	.align		4
.L_157:
        /*02a4*/ 	.word	index@(_ZN3cub18CUB_300001_SM_10006detail10radix_sort33DeviceRadixSortExclusiveSumKernelINS1_5radix10policy_hubIffyE10Policy1000EyEEvPT0_)
        /*02a8*/ 	.word	0x00000020


	//----- nvinfo : EIATTR_FRAME_SIZE
	.align		4
.L_158:
        /*02ac*/ 	.byte	0x04, 0x11
        /*02ae*/ 	.short	(.L_160 - .L_159)
	.align		4
.L_159:
        /*02b0*/ 	.word	index@(_ZN3cub18CUB_300001_SM_10006detail10radix_sort33DeviceRadixSortExclusiveSumKernelINS1_5radix10policy_hubIffyE10Policy1000EyEEvPT0_)
        /*02b4*/ 	.word	0x00000000


	//----- nvinfo : EIATTR_REGCOUNT
	.align		4
.L_160:
        /*02b8*/ 	.byte	0x04, 0x2f
        /*02ba*/ 	.short	(.L_162 - .L_161)
	.align		4
.L_161:
        /*02bc*/ 	.word	index@(_ZN3cub18CUB_300001_SM_10006detail10radix_sort29DeviceRadixSortOnesweepKernelINS1_5radix10policy_hubIffyE10Policy1000ELNS0_9SortOrderE0EffyiiNS1_21identity_decomposer_tEEEvPT5_SB_PT3_PKSC_PT1_PKSG_PT2_PKSK_T4_iiT6_)
        /*02c0*/ 	.word	0x0000004f


	//----- nvinfo : EIATTR_FRAME_SIZE
	.align		4
.L_162:
        /*02c4*/ 	.byte	0x04, 0x11
        /*02c6*/ 	.short	(.L_164 - .L_163)
	.align		4
.L_163:
        /*02c8*/ 	.word	index@(_ZN3cub18CUB_300001_SM_10006detail10radix_sort29DeviceRadixSortOnesweepKernelINS1_5radix10policy_hubIffyE10Policy1000ELNS0_9SortOrderE0EffyiiNS1_21identity_decomposer_tEEEvPT5_SB_PT3_PKSC_PT1_PKSG_PT2_PKSK_T4_iiT6_)
        /*02cc*/ 	.word	0x00000000


	//----- nvinfo : EIATTR_MIN_STACK_SIZE
	.align		4
.L_164:
        /*02d0*/ 	.byte	0x04, 0x12
        /*02d2*/ 	.short	(.L_166 - .L_165)
	.align		4
.L_165:
        /*02d4*/ 	.word	index@(_ZN3cub18CUB_300001_SM_10006detail10radix_sort29DeviceRadixSortOnesweepKernelINS1_5radix10policy_hubIffyE10Policy1000ELNS0_9SortOrderE0EffyiiNS1_21identity_decomposer_tEEEvPT5_SB_PT3_PKSC_PT1_PKSG_PT2_PKSK_T4_iiT6_)
        /*02d8*/ 	.word	0x00000000


	//----- nvinfo : EIATTR_MIN_STACK_SIZE
	.align		4
.L_166:
        /*02dc*/ 	.byte	0x04, 0x12
        /*02de*/ 	.short	(.L_168 - .L_167)
	.align		4
.L_167:
        /*02e0*/ 	.word	index@(_ZN3cub18CUB_300001_SM_10006detail10radix_sort33DeviceRadixSortExclusiveSumKernelINS1_5radix10policy_hubIffyE10Policy1000EyEEvPT0_)
        /*02e4*/ 	.word	0x00000000


	//----- nvinfo : EIATTR_MIN_STACK_SIZE
	.align		4
.L_168:
        /*02e8*/ 	.byte	0x04, 0x12
        /*02ea*/ 	.short	(.L_170 - .L_169)
	.align		4
.L_169:
        /*02ec*/ 	.word	index@(_ZN3cub18CUB_300001_SM_10006detail10radix_sort30DeviceRadixSortHistogramKernelINS1_5radix10policy_hubIffyE10Policy1000ELNS0_9SortOrderE0EfyNS1_21identity_decomposer_tEEEvPT2_PKT1_SA_iiT3_)
        /*02f0*/ 	.word	0x00000000


	//----- nvinfo : EIATTR_MIN_STACK_SIZE
	.align		4
.L_170:
        /*02f4*/ 	.byte	0x04, 0x12
        /*02f6*/ 	.short	(.L_172 - .L_171)
	.align		4
.L_171:
        /*02f8*/ 	.word	index@(_ZN3cub18CUB_300001_SM_10006detail10radix_sort31DeviceRadixSortSingleTileKernelINS1_5radix10policy_hubIffyE10Policy1000ELNS0_9SortOrderE0EffyNS1_21identity_decomposer_tEEEvPKT1_PSA_PKT2_PSE_T3_iiT4_)
        /*02fc*/ 	.word	0x00000000


	//----- nvinfo : EIATTR_MIN_STACK_SIZE
	.align		4
.L_172:
        /*0300*/ 	.byte	0x04, 0x12
        /*0302*/ 	.short	(.L_174 - .L_173)
	.align		4
.L_173:
        /*0304*/ 	.word	index@(_ZN3cub18CUB_300001_SM_10006detail10radix_sort29DeviceRadixSortOnesweepKernelINS1_5radix10policy_hubIfiyE10Policy1000ELNS0_9SortOrderE0EfiyiiNS1_21identity_decomposer_tEEEvPT5_SB_PT3_PKSC_PT1_PKSG_PT2_PKSK_T4_iiT6_)
        /*0308*/ 	.word	0x00000000


	//----- nvinfo : EIATTR_MIN_STACK_SIZE
	.align		4
.L_174:
        /*030c*/ 	.byte	0x04, 0x12
        /*030e*/ 	.short	(.L_176 - .L_175)
	.align		4
.L_175:
        /*0310*/ 	.word	index@(_ZN3cub18CUB_300001_SM_10006detail10radix_sort33DeviceRadixSortExclusiveSumKernelINS1_5radix10policy_hubIfiyE10Policy1000EyEEvPT0_)
        /*0314*/ 	.word	0x00000000


	//----- nvinfo : EIATTR_MIN_STACK_SIZE
	.align		4
.L_176:
        /*0318*/ 	.byte	0x04, 0x12
        /*031a*/ 	.short	(.L_178 - .L_177)
	.align		4
.L_177:
        /*031c*/ 	.word	index@(_ZN3cub18CUB_300001_SM_10006detail10radix_sort30DeviceRadixSortHistogramKernelINS1_5radix10policy_hubIfiyE10Policy1000ELNS0_9SortOrderE0EfyNS1_21identity_decomposer_tEEEvPT2_PKT1_SA_iiT3_)
        /*0320*/ 	.word	0x00000000


	//----- nvinfo : EIATTR_MIN_STACK_SIZE
	.align		4
.L_178:
        /*0324*/ 	.byte	0x04, 0x12
        /*0326*/ 	.short	(.L_180 - .L_179)
	.align		4
.L_179:
        /*0328*/ 	.word	index@(_ZN3cub18CUB_300001_SM_10006detail10radix_sort31DeviceRadixSortSingleTileKernelINS1_5radix10policy_hubIfiyE10Policy1000ELNS0_9SortOrderE0EfiyNS1_21identity_decomposer_tEEEvPKT1_PSA_PKT2_PSE_T3_iiT4_)
        /*032c*/ 	.word	0x00000000


	//----- nvinfo : EIATTR_MIN_STACK_SIZE
	.align		4
.L_180:
        /*0330*/ 	.byte	0x04, 0x12
        /*0332*/ 	.short	(.L_182 - .L_181)
	.align		4
.L_181:
        /*0334*/ 	.word	index@(_ZN3cub18CUB_300001_SM_10006detail6select23DeviceSelectSweepKernelINS2_10policy_hubIfiiLb0ELNS0_10SelectImplE0EE10Policy1000EN6thrust24THRUST_300001_SM_1000_NS6detail15normal_iteratorINS9_10device_ptrIfEEEENSB_INSC_IiEEEESE_PlNS0_13ScanTileStateIiLb1EEE9is_targetNS0_8NullTypeEiNS2_19streaming_context_tIlLb1EEELS5_0EEEvT0_T1_T2_T3_T4_T5_T6_T7_iT8_NS1_7vsmem_tE)
        /*0338*/ 	.word	0x00000008


	//----- nvinfo : EIATTR_MIN_STACK_SIZE
	.align		4
.L_182:
        /*033c*/ 	.byte	0x04, 0x12
        /*033e*/ 	.short	(.L_184 - .L_183)
	.align		4
.L_183:
        /*0340*/ 	.word	index@(_ZN3cub18CUB_300001_SM_10006detail4scan16DeviceScanKernelINS2_10policy_hubIfffmN4cuda3std3__44plusIvEEE10Policy1000EN6thrust24THRUST_300001_SM_1000_NS6detail15normal_iteratorINSD_10device_ptrIfEEEESI_NS0_13ScanTileStateIfLb1EEES9_NS1_10InputValueIfPfEEmfLb0EfEEvT0_T1_T2_iT3_T4_T5_)
        /*0344*/ 	.word	0x00000000


	//----- nvinfo : EIATTR_MIN_STACK_SIZE
	.align		4
.L_184:
        /*0348*/ 	.byte	0x04, 0x12
        /*034a*/ 	.short	(.L_186 - .L_185)
	.align		4
.L_185:
        /*034c*/ 	.word	index@(_ZN3cub18CUB_300001_SM_10006detail4scan16DeviceScanKernelINS2_10policy_hubIfffjN4cuda3std3__44plusIvEEE10Policy1000EN6thrust24THRUST_300001_SM_1000_NS6detail15normal_iteratorINSD_10device_ptrIfEEEESI_NS0_13ScanTileStateIfLb1EEES9_NS1_10InputValueIfPfEEjfLb0EfEEvT0_T1_T2_iT3_T4_T5_)
        /*0350*/ 	.word	0x00000000


	//----- nvinfo : EIATTR_MIN_STACK_SIZE
	.align		4
.L_186:
        /*0354*/ 	.byte	0x04, 0x12
        /*0356*/ 	.short	(.L_188 - .L_187)
	.align		4
.L_187:
        /*0358*/ 	.word	index@(_ZN3cub18CUB_300001_SM_10006detail4scan20DeviceScanInitKernelINS0_13ScanTileStateIfLb1EEEEEvT_i)
        /*035c*/ 	.word	0x00000000


	//----- nvinfo : EIATTR_MIN_STACK_SIZE
	.align		4
.L_188:
        /*0360*/ 	.byte	0x04, 0x12
        /*0362*/ 	.short	(.L_190 - .L_189)
	.align		4
.L_189:
        /*0364*/ 	.word	index@(_ZN3cub18CUB_300001_SM_10006detail4scan23DeviceCompactInitKernelINS0_13ScanTileStateIiLb1EEEPlEEvT_iT0_)
        /*0368*/ 	.word	0x00000000


	//----- nvinfo : EIATTR_MIN_STACK_SIZE
	.align		4
.L_190:
        /*036c*/ 	.byte	0x04, 0x12
        /*036e*/ 	.short	(.L_192 - .L_191)
	.align		4
.L_191:
        /*0370*/ 	.word	index@(_ZN3cub18CUB_300001_SM_10006detail9transform16transform_kernelINS2_10policy_hubILb1EN4cuda3std3__45tupleIJN6thrust24THRUST_300001_SM_1000_NS6detail15normal_iteratorINSA_10device_ptrIfEEEENSC_INSD_IiEEEEEEEE10policy1000El13calculate_errSF_JPfPiEEEvT0_iT1_T2_DpNS2_10kernel_argIT3_EE)
        /*0374*/ 	.word	0x00000000


	//----- nvinfo : EIATTR_MIN_STACK_SIZE
	.align		4
.L_192:
        /*0378*/ 	.byte	0x04, 0x12
        /*037a*/ 	.short	(.L_194 - .L_193)
	.align		4
.L_193:
        /*037c*/ 	.word	index@(_ZN3cub18CUB_300001_SM_10006detail9transform16transform_kernelINS2_10policy_hubILb1EN4cuda3std3__45tupleIJN6thrust24THRUST_300001_SM_1000_NS6detail15normal_iteratorINSA_10device_ptrIfEEEENSC_INSD_IiEEEEEEEE10policy1000Ei13calculate_errSF_JPfPiEEEvT0_iT1_T2_DpNS2_10kernel_argIT3_EE)
        /*0380*/ 	.word	0x00000000


	//----- nvinfo : EIATTR_MIN_STACK_SIZE
	.align		4
.L_194:
        /*0384*/ 	.byte	0x04, 0x12
        /*0386*/ 	.short	(.L_196 - .L_195)
	.align		4
.L_195:
        /*0388*/ 	.word	index@(_ZN3cub18CUB_300001_SM_10006detail8for_each13static_kernelINS2_12policy_hub_t12policy_500_tElN6thrust24THRUST_300001_SM_1000_NS8cuda_cub10__tabulate7functorINS7_6detail15normal_iteratorINS7_10device_ptrIiEEEENS7_6system6detail7generic6detail22compute_sequence_valueIivEElEEEEvT0_T1_)
        /*038c*/ 	.word	0x00000000


	//----- nvinfo : EIATTR_MIN_STACK_SIZE
	.align		4
.L_196:
        /*0390*/ 	.byte	0x04, 0x12
        /*0392*/ 	.short	(.L_198 - .L_197)
	.align		4
.L_197:
        /*0394*/ 	.word	index@(_ZN3cub18CUB_300001_SM_10006detail8for_each13static_kernelINS2_12policy_hub_t12policy_500_tEmN6thrust24THRUST_300001_SM_1000_NS8cuda_cub20__uninitialized_fill7functorINS7_10device_ptrIfEEfEEEEvT0_T1_)
        /*0398*/ 	.word	0x00000000


	//----- nvinfo : EIATTR_MIN_STACK_SIZE
	.align		4
.L_198:
        /*039c*/ 	.byte	0x04, 0x12
        /*039e*/ 	.short	(.L_200 - .L_199)
	.align		4
.L_199:
        /*03a0*/ 	.word	index@(_ZN3cub18CUB_300001_SM_10006detail8for_each13static_kernelINS2_12policy_hub_t12policy_500_tEmN6thrust24THRUST_300001_SM_1000_NS8cuda_cub20__uninitialized_fill7functorINS7_10device_ptrIiEEiEEEEvT0_T1_)
        /*03a4*/ 	.word	0x00000000


	//----- nvinfo : EIATTR_MIN_STACK_SIZE
	.align		4
.L_200:
        /*03a8*/ 	.byte	0x04, 0x12
        /*03aa*/ 	.short	(.L_202 - .L_201)
	.align		4
.L_201:
        /*03ac*/ 	.word	index@(_ZN3cub18CUB_300001_SM_10006detail11EmptyKernelIvEEvv)
        /*03b0*/ 	.word	0x00000000


	//----- nvinfo : EIATTR_MIN_STACK_SIZE
	.align		4
.L_202:
        /*03b4*/ 	.byte	0x04, 0x12
        /*03b6*/ 	.short	(.L_204 - .L_203)
	.align		4
.L_203:
        /*03b8*/ 	.word	index@(_ZN6thrust24THRUST_300001_SM_1000_NS8cuda_cub4core6detail13_kernel_agentINS1_8__reduce11ReduceAgentIPN4cuda3std3__45tupleIJflEEESC_SB_lNS1_9__extrema9arg_min_fIflNS9_4lessIfEEEEEEJSC_SC_iSH_EEEvDpT0_)
        /*03bc*/ 	.word	0x00000000


	//----- nvinfo : EIATTR_MIN_STACK_SIZE
	.align		4
.L_204:
        /*03c0*/ 	.byte	0x04, 0x12
        /*03c2*/ 	.short	(.L_206 - .L_205)
	.align		4
.L_205:
        /*03c4*/ 	.word	index@(_ZN6thrust24THRUST_300001_SM_1000_NS8cuda_cub4core6detail13_kernel_agentINS1_8__reduce10DrainAgentIlEEJN3cub18CUB_300001_SM_10009GridQueueIyEElEEEvDpT0_)
        /*03c8*/ 	.word	0x00000000


	//----- nvinfo : EIATTR_MIN_STACK_SIZE
	.align		4
.L_206:
        /*03cc*/ 	.byte	0x04, 0x12
        /*03ce*/ 	.short	(.L_208 - .L_207)
	.align		4
.L_207:
        /*03d0*/ 	.word	index@(_ZN6thrust24THRUST_300001_SM_1000_NS8cuda_cub4core6detail13_kernel_agentINS1_8__reduce11ReduceAgentINS0_12zip_iteratorIN4cuda3std3__45tupleIJNS0_6detail15normal_iteratorINS0_10device_ptrIfEEEENS0_17counting_iteratorIlNS0_11use_defaultESI_SI_EEEEEEEPNSB_IJflEEESM_lNS1_9__extrema9arg_min_fIflNSA_4lessIfEEEEEEJSL_SN_lN3cub18CUB_300001_SM_100013GridEvenShareIlEENSV_9GridQueueIyEESS_EEEvDpT0_)
        /*03d4*/ 	.word	0x00000000


	//----- nvinfo : EIATTR_MIN_STACK_SIZE
	.align		4
.L_208:
        /*03d8*/ 	.byte	0x04, 0x12
        /*03da*/ 	.short	(.L_210 - .L_209)
	.align		4
.L_209:
        /*03dc*/ 	.word	index@(_ZN6thrust24THRUST_300001_SM_1000_NS8cuda_cub4core6detail13_kernel_agentINS1_8__reduce11ReduceAgentINS0_12zip_iteratorIN4cuda3std3__45tupleIJNS0_6detail15normal_iteratorINS0_10device_ptrIfEEEENS0_17counting_iteratorIlNS0_11use_defaultESI_SI_EEEEEEEPNSB_IJflEEESM_lNS1_9__extrema9arg_min_fIflNSA_4lessIfEEEEEEJSL_SN_lSS_EEEvDpT0_)
        /*03e0*/ 	.word	0x00000000


	//----- nvinfo : EIATTR_MIN_STACK_SIZE
	.align		4
.L_210:
        /*03e4*/ 	.byte	0x04, 0x12
        /*03e6*/ 	.short	(.L_212 - .L_211)
	.align		4
.L_211:
        /*03e8*/ 	.word	index@(_ZN6thrust24THRUST_300001_SM_1000_NS8cuda_cub4core6detail13_kernel_agentINS1_8__reduce11ReduceAgentIPN4cuda3std3__45tupleIJflEEESC_SB_iNS1_9__extrema9arg_min_fIflNS9_4lessIfEEEEEEJSC_SC_iSH_EEEvDpT0_)
        /*03ec*/ 	.word	0x00000000


	//----- nvinfo : EIATTR_MIN_STACK_SIZE
	.align		4
.L_212:
        /*03f0*/ 	.byte	0x04, 0x12
        /*03f2*/ 	.short	(.L_214 - .L_213)
	.align		4
.L_213:
        /*03f4*/ 	.word	index@(_ZN6thrust24THRUST_300001_SM_1000_NS8cuda_cub4core6detail13_kernel_agentINS1_8__reduce10DrainAgentIiEEJN3cub18CUB_300001_SM_10009GridQueueIjEEiEEEvDpT0_)
        /*03f8*/ 	.word	0x00000000


	//----- nvinfo : EIATTR_MIN_STACK_SIZE
	.align		4
.L_214:
        /*03fc*/ 	.byte	0x04, 0x12
        /*03fe*/ 	.short	(.L_216 - .L_215)
	.align		4
.L_215:
        /*0400*/ 	.word	index@(_ZN6thrust24THRUST_300001_SM_1000_NS8cuda_cub4core6detail13_kernel_agentINS1_8__reduce11ReduceAgentINS0_12zip_iteratorIN4cuda3std3__45tupleIJNS0_6detail15normal_iteratorINS0_10device_ptrIfEEEENS0_17counting_iteratorIlNS0_11use_defaultESI_SI_EEEEEEEPNSB_IJflEEESM_iNS1_9__extrema9arg_min_fIflNSA_4lessIfEEEEEEJSL_SN_iN3cub18CUB_300001_SM_100013GridEvenShareIiEENSV_9GridQueueIjEESS_EEEvDpT0_)
        /*0404*/ 	.word	0x00000000


	//----- nvinfo : EIATTR_MIN_STACK_SIZE
	.align		4
.L_216:
        /*0408*/ 	.byte	0x04, 0x12
        /*040a*/ 	.short	(.L_218 - .L_217)
	.align		4
.L_217:
        /*040c*/ 	.word	index@(_ZN6thrust24THRUST_300001_SM_1000_NS8cuda_cub4core6detail13_kernel_agentINS1_8__reduce11ReduceAgentINS0_12zip_iteratorIN4cuda3std3__45tupleIJNS0_6detail15normal_iteratorINS0_10device_ptrIfEEEENS0_17counting_iteratorIlNS0_11use_defaultESI_SI_EEEEEEEPNSB_IJflEEESM_iNS1_9__extrema9arg_min_fIflNSA_4lessIfEEEEEEJSL_SN_iSS_EEEvDpT0_)
        /*0410*/ 	.word	0x00000000


	//----- nvinfo : EIATTR_MIN_STACK_SIZE
	.align		4
.L_218:
        /*0414*/ 	.byte	0x04, 0x12
        /*0416*/ 	.short	(.L_220 - .L_219)
	.align		4
.L_219:
        /*0418*/ 	.word	index@(_Z11mapping_intPiS_S_i)
        /*041c*/ 	.word	0x00000000


	//----- nvinfo : EIATTR_MIN_STACK_SIZE
	.align		4
.L_220:
        /*0420*/ 	.byte	0x04, 0x12
        /*0422*/ 	.short	(.L_222 - .L_221)
	.align		4
.L_221:
        /*0424*/ 	.word	index@(_Z13mapping_floatPiPfS0_i)
        /*0428*/ 	.word	0x00000000
.L_222:


//--------------------- .nv.compat                --------------------------
	.section	.nv.compat,"",@"SHT_CUDA_COMPAT_INFO"
	.align	4
        /*0000*/ 	.byte	0x02, 0x09, 0x00, 0x00, 0x02, 0x02, 0x01, 0x00, 0x02, 0x05, 0x05, 0x00, 0x03, 0x07, 0x01, 0x01
        /*0010*/ 	.byte	0x02, 0x03, 0x00, 0x00, 0x02, 0x06, 0x01, 0x00, 0x04, 0x0b, 0x08, 0x00, 0x01, 0x00, 0x00, 0x00
        /*0020*/ 	.byte	0x00, 0x00, 0x00, 0x00


//--------------------- .nv.info._ZN3cub18CUB_300001_SM_10006detail10radix_sort29DeviceRadixSortOnesweepKernelINS1_5radix10policy_hubIffyE10Policy1000ELNS0_9SortOrderE0EffyiiNS1_21identity_decomposer_tEEEvPT5_SB_PT3_PKSC_PT1_PKSG_PT2_PKSK_T4_iiT6_ --------------------------
	.section	.nv.info._ZN3cub18CUB_300001_SM_10006detail10radix_sort29DeviceRadixSortOnesweepKernelINS1_5radix10policy_hubIffyE10Policy1000ELNS0_9SortOrderE0EffyiiNS1_21identity_decomposer_tEEEvPT5_SB_PT3_PKSC_PT1_PKSG_PT2_PKSK_T4_iiT6_,"",@"SHT_CUDA_INFO"
	.sectionflags	@""
	.align	4


	//----- nvinfo : EIATTR_CUDA_API_VERSION
	.align		4
        /*0000*/ 	.byte	0x04, 0x37
        /*0002*/ 	.short	(.L_224 - .L_223)
.L_223:
        /*0004*/ 	.word	0x00000082


	//----- nvinfo : EIATTR_KPARAM_INFO
	.align		4
.L_224:
        /*0008*/ 	.byte	0x04, 0x17
        /*000a*/ 	.short	(.L_226 - .L_225)
.L_225:
        /*000c*/ 	.word	0x00000000
        /*0010*/ 	.short	0x000b
        /*0012*/ 	.short	0x004c
        /*0014*/ 	.byte	0x00, 0xf0, 0x05, 0x00


	//----- nvinfo : EIATTR_KPARAM_INFO
	.align		4
.L_226:
        /*0018*/ 	.byte	0x04, 0x17
        /*001a*/ 	.short	(.L_228 - .L_227)
.L_227:
        /*001c*/ 	.word	0x00000000
        /*0020*/ 	.short	0x000a
        /*0022*/ 	.short	0x0048
        /*0024*/ 	.byte	0x00, 0xf0, 0x11, 0x00


	//----- nvinfo : EIATTR_KPARAM_INFO
	.align		4
.L_228:
        /*0028*/ 	.byte	0x04, 0x17
        /*002a*/ 	.short	(.L_230 - .L_229)
.L_229:
        /*002c*/ 	.word	0x00000000
        /*0030*/ 	.short	0x0009
        /*0032*/ 	.short	0x0044
        /*0034*/ 	.byte	0x00, 0xf0, 0x11, 0x00


	//----- nvinfo : EIATTR_KPARAM_INFO
	.align		4
.L_230:
        /*0038*/ 	.byte	0x04, 0x17
        /*003a*/ 	.short	(.L_232 - .L_231)
.L_231:
        /*003c*/ 	.word	0x00000000
        /*0040*/ 	.short	0x0008
        /*0042*/ 	.short	0x0040
        /*0044*/ 	.byte	0x00, 0xf0, 0x11, 0x00


	//----- nvinfo : EIATTR_KPARAM_INFO
	.align		4
.L_232:
        /*0048*/ 	.byte	0x04, 0x17
        /*004a*/ 	.short	(.L_234 - .L_233)
.L_233:
        /*004c*/ 	.word	0x00000000
        /*0050*/ 	.short	0x0007
        /*0052*/ 	.short	0x0038
        /*0054*/ 	.byte	0x00, 0xf5, 0x21, 0x00


	//----- nvinfo : EIATTR_KPARAM_INFO
	.align		4
.L_234:
        /*0058*/ 	.byte	0x04, 0x17
        /*005a*/ 	.short	(.L_236 - .L_235)
.L_235:
        /*005c*/ 	.word	0x00000000
        /*0060*/ 	.short	0x0006
        /*0062*/ 	.short	0x0030
        /*0064*/ 	.byte	0x00, 0xf5, 0x21, 0x00


	//----- nvinfo : EIATTR_KPARAM_INFO
	.align		4
.L_236:
        /*0068*/ 	.byte	0x04, 0x17
        /*006a*/ 	.short	(.L_238 - .L_237)
.L_237:
        /*006c*/ 	.word	0x00000000
        /*0070*/ 	.short	0x0005
        /*0072*/ 	.short	0x0028
        /*0074*/ 	.byte	0x00, 0xf5, 0x21, 0x00


	//----- nvinfo : EIATTR_KPARAM_INFO
	.align		4
.L_238:
        /*0078*/ 	.byte	0x04, 0x17
        /*007a*/ 	.short	(.L_240 - .L_239)
.L_239:
        /*007c*/ 	.word	0x00000000
        /*0080*/ 	.short	0x0004
        /*0082*/ 	.short	0x0020
        /*0084*/ 	.byte	0x00, 0xf5, 0x21, 0x00


	//----- nvinfo : EIATTR_KPARAM_INFO
	.align		4
.L_240:
        /*0088*/ 	.byte	0x04, 0x17
        /*008a*/ 	.short	(.L_242 - .L_241)
.L_241:
        /*008c*/ 	.word	0x00000000
        /*0090*/ 	.short	0x0003
        /*0092*/ 	.short	0x0018
        /*0094*/ 	.byte	0x00, 0xf5, 0x21, 0x00


	//----- nvinfo : EIATTR_KPARAM_INFO
	.align		4
.L_242:
        /*0098*/ 	.byte	0x04, 0x17
        /*009a*/ 	.short	(.L_244 - .L_243)
.L_243:
        /*009c*/ 	.word	0x00000000
        /*00a0*/ 	.short	0x0002
        /*00a2*/ 	.short	0x0010
        /*00a4*/ 	.byte	0x00, 0xf5, 0x21, 0x00


	//----- nvinfo : EIATTR_KPARAM_INFO
	.align		4
.L_244:
        /*00a8*/ 	.byte	0x04, 0x17
        /*00aa*/ 	.short	(.L_246 - .L_245)
.L_245:
        /*00ac*/ 	.word	0x00000000
        /*00b0*/ 	.short	0x0001
        /*00b2*/ 	.short	0x0008
        /*00b4*/ 	.byte	0x00, 0xf5, 0x21, 0x00


	//----- nvinfo : EIATTR_KPARAM_INFO
	.align		4
.L_246:
        /*00b8*/ 	.byte	0x04, 0x17
        /*00ba*/ 	.short	(.L_248 - .L_247)
.L_247:
        /*00bc*/ 	.word	0x00000000
        /*00c0*/ 	.short	0x0000
        /*00c2*/ 	.short	0x0000
        /*00c4*/ 	.byte	0x00, 0xf5, 0x21, 0x00


	//----- nvinfo : EIATTR_SPARSE_MMA_MASK
	.align		4
.L_248:
        /*00c8*/ 	.byte	0x03, 0x50
        /*00ca*/ 	.short	0x0000


	//----- nvinfo : EIATTR_MAXREG_COUNT
	.align		4
        /*00cc*/ 	.byte	0x03, 0x1b
        /*00ce*/ 	.short	0x00a8


	//----- nvinfo : EIATTR_NUM_BARRIERS
	.align		4
        /*00d0*/ 	.byte	0x02, 0x4c
        /*00d2*/ 	.byte	0x01
	.zero		1


	//----- nvinfo : EIATTR_MERCURY_ISA_VERSION
	.align		4
        /*00d4*/ 	.byte	0x03, 0x5f
        /*00d6*/ 	.short	0x0101


	//----- nvinfo : EIATTR_COOP_GROUP_MASK_REGIDS
	.align		4
        /*00d8*/ 	.byte	0x04, 0x29
        /*00da*/ 	.short	(.L_250 - .L_249)


	//   ....[0]....
.L_249:
        /*00dc*/ 	.word	0xffffffff


	//   ....[1]....
        /*00e0*/ 	.word	0x05000000


	//   ....[2]....
        /*00e4*/ 	.word	0xffffffff


	//   ....[3]....
        /*00e8*/ 	.word	0xffffffff


	//   ....[4]....
        /*00ec*/ 	.word	0xffffffff


	//   ....[5]....
        /*00f0*/ 	.word	0xffffffff


	//   ....[6]....
        /*00f4*/ 	.word	0xffffffff


	//   ....[7]....
        /*00f8*/ 	.word	0xffffffff


	//   ....[8]....
        /*00fc*/ 	.word	0xffffffff


	//   ....[9]....
        /*0100*/ 	.word	0xffffffff


	//   ....[10]....
        /*0104*/ 	.word	0xffffffff


	//   ....[11]....
        /*0108*/ 	.word	0xffffffff


	//   ....[12]....
        /*010c*/ 	.word	0xffffffff


	//   ....[13]....
        /*0110*/ 	.word	0xffffffff


	//   ....[14]....
        /*0114*/ 	.word	0xffffffff


	//   ....[15]....
        /*0118*/ 	.word	0xffffffff


	//   ....[16]....
        /*011c*/ 	.word	0xffffffff


	//   ....[17]....
        /*0120*/ 	.word	0xffffffff


	//   ....[18]....
        /*0124*/ 	.word	0xffffffff


	//   ....[19]....
        /*0128*/ 	.word	0xffffffff


	//   ....[20]....
        /*012c*/ 	.word	0xffffffff


	//   ....[21]....
        /*0130*/ 	.word	0xffffffff


	//   ....[22]....
        /*0134*/ 	.word	0xffffffff


	//   ....[23]....
        /*0138*/ 	.word	0xffffffff


	//   ....[24]....
        /*013c*/ 	.word	0xffffffff


	//   ....[25]....
        /*0140*/ 	.word	0xffffffff


	//   ....[26]....
        /*0144*/ 	.word	0xffffffff


	//   ....[27]....
        /*0148*/ 	.word	0xffffffff


	//   ....[28]....
        /*014c*/ 	.word	0xffffffff


	//   ....[29]....
        /*0150*/ 	.word	0xffffffff


	//   ....[30]....
        /*0154*/ 	.word	0xffffffff


	//   ....[31]....
        /*0158*/ 	.word	0xffffffff


	//   ....[32]....
        /*015c*/ 	.word	0xffffffff


	//   ....[33]....
        /*0160*/ 	.word	0xffffffff


	//   ....[34]....
        /*0164*/ 	.word	0xffffffff


	//   ....[35]....
        /*0168*/ 	.word	0xffffffff


	//   ....[36]....
        /*016c*/ 	.word	0xffffffff


	//   ....[37]....
        /*0170*/ 	.word	0xffffffff


	//   ....[38]....
        /*0174*/ 	.word	0xffffffff


	//   ....[39]....
        /*0178*/ 	.word	0xffffffff


	//   ....[40]....
        /*017c*/ 	.word	0xffffffff


	//   ....[41]....
        /*0180*/ 	.word	0xffffffff


	//   ....[42]....
        /*0184*/ 	.word	0xffffffff


	//   ....[43]....
        /*0188*/ 	.word	0xffffffff


	//   ....[44]....
        /*018c*/ 	.word	0xffffffff


	//   ....[45]....
        /*0190*/ 	.word	0xffffffff


	//   ....[46]....
        /*0194*/ 	.word	0xffffffff


	//   ....[47]....
        /*0198*/ 	.word	0xffffffff


	//   ....[48]....
        /*019c*/ 	.word	0xffffffff


	//   ....[49]....
        /*01a0*/ 	.word	0xffffffff


	//   ....[50]....
        /*01a4*/ 	.word	0xffffffff


	//   ....[51]....
        /*01a8*/ 	.word	0xffffffff


	//   ....[52]....
        /*01ac*/ 	.word	0xffffffff


	//   ....[53]....
        /*01b0*/ 	.word	0xffffffff


	//   ....[54]....
        /*01b4*/ 	.word	0xffffffff


	//   ....[55]....
        /*01b8*/ 	.word	0xffffffff


	//   ....[56]....
        /*01bc*/ 	.word	0xffffffff


	//   ....[57]....
        /*01c0*/ 	.word	0xffffffff


	//   ....[58]....
        /*01c4*/ 	.word	0xffffffff


	//   ....[59]....
        /*01c8*/ 	.word	0xffffffff


	//   ....[60]....
        /*01cc*/ 	.word	0xffffffff


	//   ....[61]....
        /*01d0*/ 	.word	0xffffffff


	//   ....[62]....
        /*01d4*/ 	.word	0xffffffff


	//   ....[63]....
        /*01d8*/ 	.word	0xffffffff


	//   ....[64]....
        /*01dc*/ 	.word	0xffffffff


	//   ....[65]....
        /*01e0*/ 	.word	0xffffffff


	//   ....[66]....
        /*01e4*/ 	.word	0xffffffff


	//   ....[67]....
        /*01e8*/ 	.word	0xffffffff


	//   ....[68]....
        /*01ec*/ 	.word	0xffffffff


	//   ....[69]....
        /*01f0*/ 	.word	0xffffffff


	//   ....[70]....
        /*01f4*/ 	.word	0xffffffff


	//   ....[71]....
        /*01f8*/ 	.word	0xffffffff


	//   ....[72]....
        /*01fc*/ 	.word	0xffffffff


	//   ....[73]....
        /*0200*/ 	.word	0xffffffff


	//   ....[74]....
        /*0204*/ 	.word	0xffffffff


	//   ....[75]....
        /*0208*/ 	.word	0xffffffff


	//   ....[76]....
        /*020c*/ 	.word	0xffffffff


	//   ....[77]....
        /*0210*/ 	.word	0xffffffff


	//   ....[78]....
        /*0214*/ 	.word	0xffffffff


	//   ....[79]....
        /*0218*/ 	.word	0xffffffff


	//   ....[80]....
        /*021c*/ 	.word	0xffffffff


	//   ....[81]....
        /*0220*/ 	.word	0xffffffff


	//   ....[82]....
        /*0224*/ 	.word	0xffffffff


	//   ....[83]....
        /*0228*/ 	.word	0xffffffff


	//   ....[84]....
        /*022c*/ 	.word	0xffffffff


	//   ....[85]....
        /*0230*/ 	.word	0xffffffff


	//   ....[86]....
        /*0234*/ 	.word	0xffffffff


	//   ....[87]....
        /*0238*/ 	.word	0xffffffff


	//   ....[88]....
        /*023c*/ 	.word	0xffffffff


	//   ....[89]....
        /*0240*/ 	.word	0xffffffff


	//   ....[90]....
        /*0244*/ 	.word	0xffffffff


	//   ....[91]....
        /*0248*/ 	.word	0xffffffff


	//   ....[92]....
        /*024c*/ 	.word	0xffffffff


	//   ....[93]....
        /*0250*/ 	.word	0xffffffff


	//   ....[94]....
        /*0254*/ 	.word	0xffffffff


	//   ....[95]....
        /*0258*/ 	.word	0xffffffff


	//   ....[96]....
        /*025c*/ 	.word	0xffffffff


	//   ....[97]....
        /*0260*/ 	.word	0xffffffff


	//   ....[98]....
        /*0264*/ 	.word	0xffffffff


	//   ....[99]....
        /*0268*/ 	.word	0xffffffff


	//   ....[100]....
        /*026c*/ 	.word	0xffffffff


	//   ....[101]....
        /*0270*/ 	.word	0xffffffff


	//   ....[102]....
        /*0274*/ 	.word	0xffffffff


	//   ....[103]....
        /*0278*/ 	.word	0xffffffff


	//   ....[104]....
        /*027c*/ 	.word	0xffffffff


	//   ....[105]....
        /*0280*/ 	.word	0xffffffff


	//   ....[106]....
        /*0284*/ 	.word	0xffffffff


	//   ....[107]....
        /*0288*/ 	.word	0xffffffff


	//   ....[108]....
        /*028c*/ 	.word	0xffffffff


	//   ....[109]....
        /*0290*/ 	.word	0xffffffff


	//   ....[110]....
        /*0294*/ 	.word	0xffffffff


	//   ....[111]....
        /*0298*/ 	.word	0xffffffff


	//   ....[112]....
        /*029c*/ 	.word	0xffffffff


	//   ....[113]....
        /*02a0*/ 	.word	0xffffffff


	//   ....[114]....
        /*02a4*/ 	.word	0xffffffff


	//   ....[115]....
        /*02a8*/ 	.word	0xffffffff


	//   ....[116]....
        /*02ac*/ 	.word	0xffffffff


	//   ....[117]....
        /*02b0*/ 	.word	0xffffffff


	//   ....[118]....
        /*02b4*/ 	.word	0xffffffff


	//   ....[119]....
        /*02b8*/ 	.word	0xffffffff


	//   ....[120]....
        /*02bc*/ 	.word	0xffffffff


	//   ....[121]....
        /*02c0*/ 	.word	0xffffffff


	//   ....[122]....
        /*02c4*/ 	.word	0xffffffff


	//   ....[123]....
        /*02c8*/ 	.word	0xffffffff


	//   ....[124]....
        /*02cc*/ 	.word	0xffffffff


	//   ....[125]....
        /*02d0*/ 	.word	0xffffffff


	//   ....[126]....
        /*02d4*/ 	.word	0xffffffff


	//   ....[127]....
        /*02d8*/ 	.word	0xffffffff


	//   ....[128]....
        /*02dc*/ 	.word	0xffffffff


	//   ....[129]....
        /*02e0*/ 	.word	0xffffffff


	//   ....[130]....
        /*02e4*/ 	.word	0xffffffff


	//   ....[131]....
        /*02e8*/ 	.word	0xffffffff


	//   ....[132]....
        /*02ec*/ 	.word	0xffffffff


	//   ....[133]....
        /*02f0*/ 	.word	0xffffffff


	//   ....[134]....
        /*02f4*/ 	.word	0xffffffff


	//   ....[135]....
        /*02f8*/ 	.word	0xffffffff


	//   ....[136]....
        /*02fc*/ 	.word	0xffffffff


	//   ....[137]....
        /*0300*/ 	.word	0xffffffff


	//   ....[138]....
        /*0304*/ 	.word	0xffffffff


	//   ....[139]....
        /*0308*/ 	.word	0xffffffff


	//   ....[140]....
        /*030c*/ 	.word	0xffffffff


	//   ....[141]....
        /*0310*/ 	.word	0xffffffff


	//   ....[142]....
        /*0314*/ 	.word	0xffffffff


	//   ....[143]....
        /*0318*/ 	.word	0xffffffff


	//   ....[144]....
        /*031c*/ 	.word	0xffffffff


	//   ....[145]....
        /*0320*/ 	.word	0xffffffff


	//   ....[146]....
        /*0324*/ 	.word	0xffffffff


	//   ....[147]....
        /*0328*/ 	.word	0xffffffff


	//   ....[148]....
        /*032c*/ 	.word	0xffffffff


	//   ....[149]....
        /*0330*/ 	.word	0xffffffff


	//   ....[150]....
        /*0334*/ 	.word	0xffffffff


	//   ....[151]....
        /*0338*/ 	.word	0xffffffff


	//   ....[152]....
        /*033c*/ 	.word	0xffffffff


	//   ....[153]....
        /*0340*/ 	.word	0xffffffff


	//   ....[154]....
        /*0344*/ 	.word	0xffffffff


	//   ....[155]....
        /*0348*/ 	.word	0xffffffff


	//   ....[156]....
        /*034c*/ 	.word	0xffffffff


	//   ....[157]....
        /*0350*/ 	.word	0xffffffff


	//   ....[158]....
        /*0354*/ 	.word	0xffffffff


	//   ....[159]....
        /*0358*/ 	.word	0xffffffff


	//   ....[160]....
        /*035c*/ 	.word	0x0500001c


	//   ....[161]....
        /*0360*/ 	.word	0xffffffff


	//   ....[162]....
        /*0364*/ 	.word	0xffffffff


	//   ....[163]....
        /*0368*/ 	.word	0xffffffff


	//   ....[164]....
        /*036c*/ 	.word	0xffffffff


	//   ....[165]....
        /*0370*/ 	.word	0xffffffff


	//   ....[166]....
        /*0374*/ 	.word	0xffffffff


	//   ....[167]....
        /*0378*/ 	.word	0xffffffff


	//   ....[168]....
        /*037c*/ 	.word	0xffffffff


	//   ....[169]....
        /*0380*/ 	.word	0xffffffff


	//   ....[170]....
        /*0384*/ 	.word	0xffffffff


	//   ....[171]....
        /*0388*/ 	.word	0xffffffff


	//   ....[172]....
        /*038c*/ 	.word	0xffffffff


	//   ....[173]....
        /*0390*/ 	.word	0xffffffff


	//   ....[174]....
        /*0394*/ 	.word	0xffffffff


	//   ....[175]....
        /*0398*/ 	.word	0xffffffff


	//   ....[176]....
        /*039c*/ 	.word	0xffffffff


	//   ....[177]....
        /*03a0*/ 	.word	0xffffffff


	//   ....[178]....
        /*03a4*/ 	.word	0xffffffff


	//   ....[179]....
        /*03a8*/ 	.word	0xffffffff


	//   ....[180]....
        /*03ac*/ 	.word	0xffffffff


	//   ....[181]....
        /*03b0*/ 	.word	0xffffffff


	//   ....[182]....
        /*03b4*/ 	.word	0xffffffff


	//   ....[183]....
        /*03b8*/ 	.word	0xffffffff


	//   ....[184]....
        /*03bc*/ 	.word	0xffffffff


	//   ....[185]....
        /*03c0*/ 	.word	0xffffffff


	//   ....[186]....
        /*03c4*/ 	.word	0xffffffff


	//   ....[187]....
        /*03c8*/ 	.word	0xffffffff


	//   ....[188]....
        /*03cc*/ 	.word	0xffffffff


	//   ....[189]....
        /*03d0*/ 	.word	0xffffffff


	//   ....[190]....
        /*03d4*/ 	.word	0xffffffff


	//   ....[191]....
        /*03d8*/ 	.word	0xffffffff


	//   ....[192]....
        /*03dc*/ 	.word	0xffffffff


	//   ....[193]....
        /*03e0*/ 	.word	0xffffffff


	//   ....[194]....
        /*03e4*/ 	.word	0xffffffff


	//   ....[195]....
        /*03e8*/ 	.word	0xffffffff


	//   ....[196]....
        /*03ec*/ 	.word	0xffffffff


	//   ....[197]....
        /*03f0*/ 	.word	0xffffffff


	//   ....[198]....
        /*03f4*/ 	.word	0xffffffff


	//   ....[199]....
        /*03f8*/ 	.word	0xffffffff


	//   ....[200]....
        /*03fc*/ 	.word	0xffffffff


	//   ....[201]....
        /*0400*/ 	.word	0xffffffff


	//   ....[202]....
        /*0404*/ 	.word	0xffffffff


	//   ....[203]....
        /*0408*/ 	.word	0xffffffff


	//   ....[204]....
        /*040c*/ 	.word	0xffffffff


	//   ....[205]....
        /*0410*/ 	.word	0xffffffff


	//   ....[206]....
        /*0414*/ 	.word	0xffffffff


	//   ....[207]....
        /*0418*/ 	.word	0xffffffff


	//   ....[208]....
        /*041c*/ 	.word	0xffffffff


	//   ....[209]....
        /*0420*/ 	.word	0xffffffff


	//   ....[210]....
        /*0424*/ 	.word	0xffffffff


	//   ....[211]....
        /*0428*/ 	.word	0xffffffff


	//   ....[212]....
        /*042c*/ 	.word	0xffffffff


	//   ....[213]....
        /*0430*/ 	.word	0xffffffff


	//   ....[214]....
        /*0434*/ 	.word	0xffffffff


	//   ....[215]....
        /*0438*/ 	.word	0xffffffff


	//   ....[216]....
        /*043c*/ 	.word	0xffffffff


	//   ....[217]....
        /*0440*/ 	.word	0xffffffff


	//   ....[218]....
        /*0444*/ 	.word	0xffffffff


	//   ....[219]....
        /*0448*/ 	.word	0xffffffff


	//   ....[220]....
        /*044c*/ 	.word	0xffffffff


	//   ....[221]....
        /*0450*/ 	.word	0xffffffff


	//   ....[222]....
        /*0454*/ 	.word	0xffffffff


	//   ....[223]....
        /*0458*/ 	.word	0xffffffff


	//   ....[224]....
        /*045c*/ 	.word	0xffffffff


	//   ....[225]....
        /*0460*/ 	.word	0xffffffff


	//   ....[226]....
        /*0464*/ 	.word	0xffffffff


	//   ....[227]....
        /*0468*/ 	.word	0xffffffff


	//   ....[228]....
        /*046c*/ 	.word	0xffffffff


	//   ....[229]....
        /*0470*/ 	.word	0x0500003f


	//   ....[230]....
        /*0474*/ 	.word	0x0500003f


	//   ....[231]....
        /*0478*/ 	.word	0x0500003f


	//   ....[232]....
        /*047c*/ 	.word	0x0500003f


	//   ....[233]....
        /*0480*/ 	.word	0x0500003f


	//----- nvinfo : EIATTR_COOP_GROUP_INSTR_OFFSETS
	.align		4
.L_250:
        /*0484*/ 	.byte	0x04, 0x28
        /*0486*/ 	.short	(.L_252 - .L_251)


	//   ....[0]....
.L_251:
        /*0488*/ 	.word	0x00001180


	//   ....[1]....
        /*048c*/ 	.word	0x00001ca0


	//   ....[2]....
        /*0490*/ 	.word	0x00003220


	//   ....[3]....
        /*0494*/ 	.word	0x00003240


	//   ....[4]....
        /*0498*/ 	.word	0x00003260


	//   ....[5]....
        /*049c*/ 	.word	0x00003280


	//   ....[6]....
        /*04a0*/ 	.word	0x000032a0


	//   ....[7]....
        /*04a4*/ 	.word	0x00003730


	//   ....[8]....
        /*04a8*/ 	.word	0x00003740


	//   ....[9]....
        /*04ac*/ 	.word	0x00003760


	//   ....[10]....
        /*04b0*/ 	.word	0x00003780


	//   ....[11]....
        /*04b4*/ 	.word	0x000037d0


	//   ....[12]....
        /*04b8*/ 	.word	0x00003800


	//   ....[13]....
        /*04bc*/ 	.word	0x00003850


	//   ....[14]....
        /*04c0*/ 	.word	0x00003890


	//   ....[15]....
        /*04c4*/ 	.word	0x00003980


	//   ....[16]....
        /*04c8*/ 	.word	0x000039a0


	//   ....[17]....
        /*04cc*/ 	.word	0x000039b0


	//   ....[18]....
        /*04d0*/ 	.word	0x000039d0


	//   ....[19]....
        /*04d4*/ 	.word	0x00003a10


	//   ....[20]....
        /*04d8*/ 	.word	0x00003a40


	//   ....[21]....
        /*04dc*/ 	.word	0x00003a80


	//   ....[22]....
        /*04e0*/ 	.word	0x00003aa0


	//   ....[23]....
        /*04e4*/ 	.word	0x00003ac0


	//   ....[24]....
        /*04e8*/ 	.word	0x00003bc0


	//   ....[25]....
        /*04ec*/ 	.word	0x00003bf0


	//   ....[26]....
        /*04f0*/ 	.word	0x00003c00


	//   ....[27]....
        /*04f4*/ 	.word	0x00003c30


	//   ....[28]....
        /*04f8*/ 	.word	0x00003c50


	//   ....[29]....
        /*04fc*/ 	.word	0x00003ca0


	//   ....[30]....
        /*0500*/ 	.word	0x00003cc0


	//   ....[31]....
        /*0504*/ 	.word	0x00003d00


	//   ....[32]....
        /*0508*/ 	.word	0x00003d20


	//   ....[33]....
        /*050c*/ 	.word	0x00003e00


	//   ....[34]....
        /*0510*/ 	.word	0x00003e20


	//   ....[35]....
        /*0514*/ 	.word	0x00003e30


	//   ....[36]....
        /*0518*/ 	.word	0x00003e60


	//   ....[37]....
        /*051c*/ 	.word	0x00003e90


	//   ....[38]....
        /*0520*/ 	.word	0x00003ee0


	//   ....[39]....
        /*0524*/ 	.word	0x00003ef0


	//   ....[40]....
        /*0528*/ 	.word	0x00003f30


	//   ....[41]....
        /*052c*/ 	.word	0x00003f60


	//   ....[42]....
        /*0530*/ 	.word	0x00004040


	//   ....[43]....
        /*0534*/ 	.word	0x00004060


	//   ....[44]....
        /*0538*/ 	.word	0x00004070


	//   ....[45]....
        /*053c*/ 	.word	0x000040c0


	//   ....[46]....
        /*0540*/ 	.word	0x000040f0


	//   ....[47]....
        /*0544*/ 	.word	0x00004120


	//   ....[48]....
        /*0548*/ 	.word	0x00004150


	//   ....[49]....
        /*054c*/ 	.word	0x00004180


	//   ....[50]....
        /*0550*/ 	.word	0x000041b0


	//   ....[51]....
        /*0554*/ 	.word	0x00004280


	//   ....[52]....
        /*0558*/ 	.word	0x000042b0


	//   ....[53]....
        /*055c*/ 	.word	0x000042c0


	//   ....[54]....
        /*0560*/ 	.word	0x00004310


	//   ....[55]....
        /*0564*/ 	.word	0x00004340


	//   ....[56]....
        /*0568*/ 	.word	0x00004370


	//   ....[57]....
        /*056c*/ 	.word	0x000043a0


	//   ....[58]....
        /*0570*/ 	.word	0x000043d0


	//   ....[59]....
        /*0574*/ 	.word	0x00004400


	//   ....[60]....
        /*0578*/ 	.word	0x000044e0


	//   ....[61]....
        /*057c*/ 	.word	0x000044f0


	//   ....[62]....
        /*0580*/ 	.word	0x00004540


	//   ....[63]....
        /*0584*/ 	.word	0x00004570


	//   ....[64]....
        /*0588*/ 	.word	0x000045a0


	//   ....[65]....
        /*058c*/ 	.word	0x000045d0


	//   ....[66]....
        /*0590*/ 	.word	0x00004600


	//   ....[67]....
        /*0594*/ 	.word	0x00004630


	//   ....[68]....
        /*0598*/ 	.word	0x00004660


	//   ....[69]....
        /*059c*/ 	.word	0x00004720


	//   ....[70]....
        /*05a0*/ 	.word	0x00004730


	//   ....[71]....
        /*05a4*/ 	.word	0x00004780


	//   ....[72]....
        /*05a8*/ 	.word	0x000047b0


	//   ....[73]....
        /*05ac*/ 	.word	0x000047e0


	//   ....[74]....
        /*05b0*/ 	.word	0x00004810


	//   ....[75]....
        /*05b4*/ 	.word	0x00004840


	//   ....[76]....
        /*05b8*/ 	.word	0x00004870


	//   ....[77]....
        /*05bc*/ 	.word	0x000048a0


	//   ....[78]....
        /*05c0*/ 	.word	0x00004970


	//   ....[79]....
        /*05c4*/ 	.word	0x00004980


	//   ....[80]....
        /*05c8*/ 	.word	0x000049d0


	//   ....[81]....
        /*05cc*/ 	.word	0x00004a00


	//   ....[82]....
        /*05d0*/ 	.word	0x00004a30


	//   ....[83]....
        /*05d4*/ 	.word	0x00004a60


	//   ....[84]....
        /*05d8*/ 	.word	0x00004a90


	//   ....[85]....
        /*05dc*/ 	.word	0x00004ac0


	//   ....[86]....
        /*05e0*/ 	.word	0x00004af0


	//   ....[87]....
        /*05e4*/ 	.word	0x00004bc0


	//   ....[88]....
        /*05e8*/ 	.word	0x00004bd0


	//   ....[89]....
        /*05ec*/ 	.word	0x00004c20


	//   ....[90]....
        /*05f0*/ 	.word	0x00004c50


	//   ....[91]....
        /*05f4*/ 	.word	0x00004c80


	//   ....[92]....
        /*05f8*/ 	.word	0x00004cb0


	//   ....[93]....
        /*05fc*/ 	.word	0x00004ce0


	//   ....[94]....
        /*0600*/ 	.word	0x00004d10


	//   ....[95]....
        /*0604*/ 	.word	0x00004d40


	//   ....[96]....
        /*0608*/ 	.word	0x00004e00


	//   ....[97]....
        /*060c*/ 	.word	0x00004e10


	//   ....[98]....
        /*0610*/ 	.word	0x00004e40


	//   ....[99]....
        /*0614*/ 	.word	0x00004e70


	//   ....[100]....
        /*0618*/ 	.word	0x00004ea0


	//   ....[101]....
        /*061c*/ 	.word	0x00004ed0


	//   ....[102]....
        /*0620*/ 	.word	0x00004f00


	//   ....[103]....
        /*0624*/ 	.word	0x00004f30


	//   ....[104]....
        /*0628*/ 	.word	0x00004f60


	//   ....[105]....
        /*062c*/ 	.word	0x00005040


	//   ....[106]....
        /*0630*/ 	.word	0x00005070


	//   ....[107]....
        /*0634*/ 	.word	0x00005080


	//   ....[108]....
        /*0638*/ 	.word	0x000050d0


	//   ....[109]....
        /*063c*/ 	.word	0x00005100


	//   ....[110]....
        /*0640*/ 	.word	0x00005130


	//   ....[111]....
        /*0644*/ 	.word	0x00005160


	//   ....[112]....
        /*0648*/ 	.word	0x00005190


	//   ....[113]....
        /*064c*/ 	.word	0x000051c0


	//   ....[114]....
        /*0650*/ 	.word	0x00005290


	//   ....[115]....
        /*0654*/ 	.word	0x000052b0


	//   ....[116]....
        /*0658*/ 	.word	0x000052c0


	//   ....[117]....
        /*065c*/ 	.word	0x00005310


	//   ....[118]....
        /*0660*/ 	.word	0x00005340


	//   ....[119]....
        /*0664*/ 	.word	0x00005370


	//   ....[120]....
        /*0668*/ 	.word	0x000053a0


	//   ....[121]....
        /*066c*/ 	.word	0x000053d0


	//   ....[122]....
        /*0670*/ 	.word	0x00005400


	//   ....[123]....
        /*0674*/ 	.word	0x000054e0


	//   ....[124]....
        /*0678*/ 	.word	0x00005500


	//   ....[125]....
        /*067c*/ 	.word	0x00005510


	//   ....[126]....
        /*0680*/ 	.word	0x00005540


	//   ....[127]....
        /*0684*/ 	.word	0x000055a0


	//   ....[128]....
        /*0688*/ 	.word	0x000055d0


	//   ....[129]....
        /*068c*/ 	.word	0x00005600


	//   ....[130]....
        /*0690*/ 	.word	0x00005630


	//   ....[131]....
        /*0694*/ 	.word	0x00005660


	//   ....[132]....
        /*0698*/ 	.word	0x00005730


	//   ....[133]....
        /*069c*/ 	.word	0x00005760


	//   ....[134]....
        /*06a0*/ 	.word	0x00005770


	//   ....[135]....
        /*06a4*/ 	.word	0x000057c0


	//   ....[136]....
        /*06a8*/ 	.word	0x000057f0


	//   ....[137]....
        /*06ac*/ 	.word	0x00005820


	//   ....[138]....
        /*06b0*/ 	.word	0x00005850


	//   ....[139]....
        /*06b4*/ 	.word	0x00005880


	//   ....[140]....
        /*06b8*/ 	.word	0x000058b0


	//   ....[141]....
        /*06bc*/ 	.word	0x00005980


	//   ....[142]....
        /*06c0*/ 	.word	0x000059a0


	//   ....[143]....
        /*06c4*/ 	.word	0x000059b0


	//   ....[144]....
        /*06c8*/ 	.word	0x00005a00


	//   ....[145]....
        /*06cc*/ 	.word	0x00005a30


	//   ....[146]....
        /*06d0*/ 	.word	0x00005a60


	//   ....[147]....
        /*06d4*/ 	.word	0x00005a90


	//   ....[148]....
        /*06d8*/ 	.word	0x00005ac0


	//   ....[149]....
        /*06dc*/ 	.word	0x00005af0


	//   ....[150]....
        /*06e0*/ 	.word	0x00005bc0


	//   ....[151]....
        /*06e4*/ 	.word	0x00005be0


	//   ....[152]....
        /*06e8*/ 	.word	0x00005bf0


	//   ....[153]....
        /*06ec*/ 	.word	0x00005c40


	//   ....[154]....
        /*06f0*/ 	.word	0x00005c70


	//   ....[155]....
        /*06f4*/ 	.word	0x00005ca0


	//   ....[156]....
        /*06f8*/ 	.word	0x00005cd0


	//   ....[157]....
        /*06fc*/ 	.word	0x00005d00


	//   ....[158]....
        /*0700*/ 	.word	0x00005d30


	//   ....[159]....
        /*0704*/ 	.word	0x00005df0


	//   ....[160]....
        /*0708*/ 	.word	0x000062f0


	//   ....[161]....
        /*070c*/ 	.word	0x00006650


	//   ....[162]....
        /*0710*/ 	.word	0x00006750


	//   ....[163]....
        /*0714*/ 	.word	0x00006850


	//   ....[164]....
        /*0718*/ 	.word	0x00006950


	//   ....[165]....
        /*071c*/ 	.word	0x00006a50


	//   ....[166]....
        /*0720*/ 	.word	0x00006b50


	//   ....[167]....
        /*0724*/ 	.word	0x00006c50


	//   ....[168]....
        /*0728*/ 	.word	0x00006d50


	//   ....[169]....
        /*072c*/ 	.word	0x00006e50


	//   ....[170]....
        /*0730*/ 	.word	0x00006f50


	//   ....[171]....
        /*0734*/ 	.word	0x00007050


	//   ....[172]....
        /*0738*/ 	.word	0x00007150


	//   ....[173]....
        /*073c*/ 	.word	0x00007250


	//   ....[174]....
        /*0740*/ 	.word	0x00007350


	//   ....[175]....
        /*0744*/ 	.word	0x00007450


	//   ....[176]....
        /*0748*/ 	.word	0x00007550


	//   ....[177]....
        /*074c*/ 	.word	0x00007650


	//   ....[178]....
        /*0750*/ 	.word	0x00007870


	//   ....[179]....
        /*0754*/ 	.word	0x000079f0


	//   ....[180]....
        /*0758*/ 	.word	0x00007b70


	//   ....[181]....
        /*075c*/ 	.word	0x00007cf0


	//   ....[182]....
        /*0760*/ 	.word	0x00007e70


	//   ....[183]....
        /*0764*/ 	.word	0x00007ff0


	//   ....[184]....
        /*0768*/ 	.word	0x00008170


	//   ....[185]....
        /*076c*/ 	.word	0x000082f0


	//   ....[186]....
        /*0770*/ 	.word	0x00008470


	//   ....[187]....
        /*0774*/ 	.word	0x000085f0


	//   ....[188]....
        /*0778*/ 	.word	0x00008770


	//   ....[189]....
        /*077c*/ 	.word	0x000088f0


	//   ....[190]....
        /*0780*/ 	.word	0x00008a60


	//   ....[191]....
        /*0784*/ 	.word	0x00008bc0


	//   ....[192]....
        /*0788*/ 	.word	0x00008d20


	//   ....[193]....
        /*078c*/ 	.word	0x00008e80


	//   ....[194]....
        /*0790*/ 	.word	0x00008fe0


	//   ....[195]....
        /*0794*/ 	.word	0x00009f40


	//   ....[196]....
        /*0798*/ 	.word	0x00009fc0


	//   ....[197]....
        /*079c*/ 	.word	0x0000a040


	//   ....[198]....
        /*07a0*/ 	.word	0x0000a0c0


	//   ....[199]....
        /*07a4*/ 	.word	0x0000a140


	//   ....[200]....
        /*07a8*/ 	.word	0x0000a1c0


	//   ....[201]....
        /*07ac*/ 	.word	0x0000a240


	//   ....[202]....
        /*07b0*/ 	.word	0x0000a2c0


	//   ....[203]....
        /*07b4*/ 	.word	0x0000a340


	//   ....[204]....
        /*07b8*/ 	.word	0x0000a3c0


	//   ....[205]....
        /*07bc*/ 	.word	0x0000a440


	//   ....[206]....
        /*07c0*/ 	.word	0x0000a4c0


	//   ....[207]....
        /*07c4*/ 	.word	0x0000a540


	//   ....[208]....
        /*07c8*/ 	.word	0x0000a5c0


	//   ....[209]....
        /*07cc*/ 	.word	0x0000a640


	//   ....[210]....
        /*07d0*/ 	.word	0x0000a6c0


	//   ....[211]....
        /*07d4*/ 	.word	0x0000a740


	//   ....[212]....
        /*07d8*/ 	.word	0x0000a8a0


	//   ....[213]....
        /*07dc*/ 	.word	0x0000a960


	//   ....[214]....
        /*07e0*/ 	.word	0x0000aa10


	//   ....[215]....
        /*07e4*/ 	.word	0x0000aad0


	//   ....[216]....
        /*07e8*/ 	.word	0x0000ab80


	//   ....[217]....
        /*07ec*/ 	.word	0x0000ac40


	//   ....[218]....
        /*07f0*/ 	.word	0x0000acf0


	//   ....[219]....
        /*07f4*/ 	.word	0x0000adb0


	//   ....[220]....
        /*07f8*/ 	.word	0x0000ae60


	//   ....[221]....
        /*07fc*/ 	.word	0x0000af20


	//   ....[222]....
        /*0800*/ 	.word	0x0000afd0


	//   ....[223]....
        /*0804*/ 	.word	0x0000b090


	//   ....[224]....
        /*0808*/ 	.word	0x0000b140


	//   ....[225]....
        /*080c*/ 	.word	0x0000b200


	//   ....[226]....
        /*0810*/ 	.word	0x0000b2b0


	//   ....[227]....
        /*0814*/ 	.word	0x0000b370


	//   ....[228]....
        /*0818*/ 	.word	0x0000b410


	//   ....[229]....
        /*081c*/ 	.word	0x0000b480


	//   ....[230]....
        /*0820*/ 	.word	0x0000b4f0


	//   ....[231]....
        /*0824*/ 	.word	0x0000b560


	//   ....[232]....
        /*0828*/ 	.word	0x0000b5d0


	//   ....[233]....
        /*082c*/ 	.word	0x0000b640


	//----- nvinfo : EIATTR_VRC_CTA_INIT_COUNT
	.align		4
.L_252:
        /*0830*/ 	.byte	0x02, 0x4a
	.zero		1
	.zero		1


	//----- nvinfo : EIATTR_EXIT_INSTR_OFFSETS
	.align		4
        /*0834*/ 	.byte	0x04, 0x1c
        /*0836*/ 	.short	(.L_254 - .L_253)


	//   ....[0]....
.L_253:
        /*0838*/ 	.word	0x00002cc0


	//   ....[1]....
        /*083c*/ 	.word	0x00003020


	//   ....[2]....
        /*0840*/ 	.word	0x00003040


	//   ....[3]....
        /*0844*/ 	.word	0x0000a750


	//   ....[4]....
        /*0848*/ 	.word	0x0000b420


	//----- nvinfo : EIATTR_MAX_THREADS
	.align		4
.L_254:
        /*084c*/ 	.byte	0x04, 0x05
        /*084e*/ 	.short	(.L_256 - .L_255)
.L_255:
        /*0850*/ 	.word	0x00000180
        /*0854*/ 	.word	0x00000001
        /*0858*/ 	.word	0x00000001


	//----- nvinfo : EIATTR_CRS_STACK_SIZE
	.align		4
.L_256:
        /*085c*/ 	.byte	0x04, 0x1e
        /*085e*/ 	.short	(.L_258 - .L_257)
.L_257:
        /*0860*/ 	.word	0x00000000


	//----- nvinfo : EIATTR_CBANK_PARAM_SIZE
	.align		4
.L_258:
        /*0864*/ 	.byte	0x03, 0x19
        /*0866*/ 	.short	0x004d


	//----- nvinfo : EIATTR_PARAM_CBANK
	.align		4
        /*0868*/ 	.byte	0x04, 0x0a
        /*086a*/ 	.short	(.L_260 - .L_259)
	.align		4
.L_259:
        /*086c*/ 	.word	index@(.nv.constant0._ZN3cub18CUB_300001_SM_10006detail10radix_sort29DeviceRadixSortOnesweepKernelINS1_5radix10policy_hubIffyE10Policy1000ELNS0_9SortOrderE0EffyiiNS1_21identity_decomposer_tEEEvPT5_SB_PT3_PKSC_PT1_PKSG_PT2_PKSK_T4_iiT6_)
        /*0870*/ 	.short	0x0380
        /*0872*/ 	.short	0x004d


	//----- nvinfo : EIATTR_SW_WAR
	.align		4
.L_260:
        /*0874*/ 	.byte	0x04, 0x36
        /*0876*/ 	.short	(.L_262 - .L_261)
.L_261:
        /*0878*/ 	.word	0x00000008
.L_262:


//--------------------- .nv.info._ZN3cub18CUB_300001_SM_10006detail10radix_sort33DeviceRadixSortExclusiveSumKernelINS1_5radix10policy_hubIffyE10Policy1000EyEEvPT0_ --------------------------
	.section	.nv.info._ZN3cub18CUB_300001_SM_10006detail10radix_sort33DeviceRadixSortExclusiveSumKernelINS1_5radix10policy_hubIffyE10Policy1000EyEEvPT0_,"",@"SHT_CUDA_INFO"
	.sectionflags	@""
	.align	4


	//----- nvinfo : EIATTR_CUDA_API_VERSION
	.align		4
        /*0000*/ 	.byte	0x04, 0x37
        /*0002*/ 	.short	(.L_264 - .L_263)
.L_263:
        /*0004*/ 	.word	0x00000082


	//----- nvinfo : EIATTR_KPARAM_INFO
	.align		4
.L_264:
        /*0008*/ 	.byte	0x04, 0x17
        /*000a*/ 	.short	(.L_266 - .L_265)
.L_265:
        /*000c*/ 	.word	0x00000000
        /*0010*/ 	.short	0x0000
        /*0012*/ 	.short	0x0000
        /*0014*/ 	.byte	0x00, 0xf5, 0x21, 0x00


	//----- nvinfo : EIATTR_SPARSE_MMA_MASK
	.align		4
.L_266:
        /*0018*/ 	.byte	0x03, 0x50
        /*001a*/ 	.short	0x0000


	//----- nvinfo : EIATTR_MAXREG_COUNT
	.align		4
        /*001c*/ 	.byte	0x03, 0x1b
        /*001e*/ 	.short	0x00ff


	//----- nvinfo : EIATTR_NUM_BARRIERS
	.align		4
        /*0020*/ 	.byte	0x02, 0x4c
        /*0022*/ 	.byte	0x01
	.zero		1


	//----- nvinfo : EIATTR_MERCURY_ISA_VERSION
	.align		4
        /*0024*/ 	.byte	0x03, 0x5f
        /*0026*/ 	.short	0x0101


	//----- nvinfo : EIATTR_COOP_GROUP_MASK_REGIDS
	.align		4
        /*0028*/ 	.byte	0x04, 0x29
        /*002a*/ 	.short	(.L_268 - .L_267)


	//   ....[0]....
.L_267:
        /*002c*/ 	.word	0xffffffff


	//   ....[1]....
        /*0030*/ 	.word	0xffffffff


	//   ....[2]....
        /*0034*/ 	.word	0xffffffff


	//   ....[3]....
        /*0038*/ 	.word	0xffffffff


	//   ....[4]....
        /*003c*/ 	.word	0xffffffff


	//   ....[5]....
        /*0040*/ 	.word	0xffffffff


	//   ....[6]....
        /*0044*/ 	.word	0xffffffff


	//   ....[7]....
        /*0048*/ 	.word	0xffffffff


	//   ....[8]....
        /*004c*/ 	.word	0xffffffff


	//   ....[9]....
        /*0050*/ 	.word	0xffffffff


	//   ....[10]....
        /*0054*/ 	.word	0x05000015


	//   ....[11]....
        /*0058*/ 	.word	0x05000015


	//   ....[12]....
        /*005c*/ 	.word	0x05000015


	//   ....[13]....
        /*0060*/ 	.word	0x05000015


	//   ....[14]....
        /*0064*/ 	.word	0x05000015


	//   ....[15]....
        /*0068*/ 	.word	0x05000015


	//   ....[16]....
        /*006c*/ 	.word	0x05000015


	//   ....[17]....
        /*0070*/ 	.word	0x05000015


	//   ....[18]....
        /*0074*/ 	.word	0x05000015


	//   ....[19]....
        /*0078*/ 	.word	0x05000015


	//----- nvinfo : EIATTR_COOP_GROUP_INSTR_OFFSETS
	.align		4
.L_268:
        /*007c*/ 	.byte	0x04, 0x28
        /*007e*/ 	.short	(.L_270 - .L_269)


	//   ....[0]....
.L_269:
        /*0080*/ 	.word	0x00000250


	//   ....[1]....
        /*0084*/ 	.word	0x00000260


	//   ....[2]....
        /*0088*/ 	.word	0x000002a0


	//   ....[3]....
        /*008c*/ 	.word	0x000002c0


	//   ....[4]....
        /*0090*/ 	.word	0x00000310


	//   ....[5]....
        /*0094*/ 	.word	0x00000320


	//   ....[6]....
        /*0098*/ 	.word	0x00000360


	//   ....[7]....
        /*009c*/ 	.word	0x00000380


	//   ....[8]....
        /*00a0*/ 	.word	0x000003d0


	//   ....[9]....
        /*00a4*/ 	.word	0x000003e0


	//   ....[10]....
        /*00a8*/ 	.word	0x00000660


	//   ....[11]....
        /*00ac*/ 	.word	0x000006b0


	//   ....[12]....
        /*00b0*/ 	.word	0x00000740


	//   ....[13]....
        /*00b4*/ 	.word	0x00000790


	//   ....[14]....
        /*00b8*/ 	.word	0x00000820


	//   ....[15]....
        /*00bc*/ 	.word	0x00000870


	//   ....[16]....
        /*00c0*/ 	.word	0x00000900


	//   ....[17]....
        /*00c4*/ 	.word	0x00000950


	//   ....[18]....
        /*00c8*/ 	.word	0x000009e0


	//   ....[19]....
        /*00cc*/ 	.word	0x00000a30


	//----- nvinfo : EIATTR_VRC_CTA_INIT_COUNT
	.align		4
.L_270:
        /*00d0*/ 	.byte	0x02, 0x4a
	.zero		1
	.zero		1


	//----- nvinfo : EIATTR_EXIT_INSTR_OFFSETS
	.align		4
        /*00d4*/ 	.byte	0x04, 0x1c
        /*00d6*/ 	.short	(.L_272 - .L_271)


	//   ....[0]....
.L_271:
        /*00d8*/ 	.word	0x000005d0


	//   ....[1]....
        /*00dc*/ 	.word	0x00000600


	//----- nvinfo : EIATTR_CRS_STACK_SIZE
	.align		4
.L_272:
        /*00e0*/ 	.byte	0x04, 0x1e
        /*00e2*/ 	.short	(.L_274 - .L_273)
.L_273:
        /*00e4*/ 	.word	0x00000000


	//----- nvinfo : EIATTR_CBANK_PARAM_SIZE
	.align		4
.L_274:
        /*00e8*/ 	.byte	0x03, 0x19
        /*00ea*/ 	.short	0x0008


	//----- nvinfo : EIATTR_PARAM_CBANK
	.align		4
        /*00ec*/ 	.byte	0x04, 0x0a
        /*00ee*/ 	.short	(.L_276 - .L_275)
	.align		4
.L_275:
        /*00f0*/ 	.word	index@(.nv.constant0._ZN3cub18CUB_300001_SM_10006detail10radix_sort33DeviceRadixSortExclusiveSumKernelINS1_5radix10policy_hubIffyE10Policy1000EyEEvPT0_)
        /*00f4*/ 	.short	0x0380
        /*00f6*/ 	.short	0x0008


	//----- nvinfo : EIATTR_SW_WAR
	.align		4
.L_276:
        /*00f8*/ 	.byte	0x04, 0x36
        /*00fa*/ 	.short	(.L_278 - .L_277)
.L_277:
        /*00fc*/ 	.word	0x00000008
.L_278:


//--------------------- .nv.info._ZN3cub18CUB_300001_SM_10006detail10radix_sort30DeviceRadixSortHistogramKernelINS1_5radix10policy_hubIffyE10Policy1000ELNS0_9SortOrderE0EfyNS1_21identity_decomposer_tEEEvPT2_PKT1_SA_iiT3_ --------------------------
	.section	.nv.info._ZN3cub18CUB_300001_SM_10006detail10radix_sort30DeviceRadixSortHistogramKernelINS1_5radix10policy_hubIffyE10Policy1000ELNS0_9SortOrderE0EfyNS1_21identity_decomposer_tEEEvPT2_PKT1_SA_iiT3_,"",@"SHT_CUDA_INFO"
	.sectionflags	@""
	.align	4


	//----- nvinfo : EIATTR_CUDA_API_VERSION
	.align		4
        /*0000*/ 	.byte	0x04, 0x37
        /*0002*/ 	.short	(.L_280 - .L_279)
.L_279:
        /*0004*/ 	.word	0x00000082


	//----- nvinfo : EIATTR_KPARAM_INFO
	.align		4
.L_280:
        /*0008*/ 	.byte	0x04, 0x17
        /*000a*/ 	.short	(.L_282 - .L_281)
.L_281:
        /*000c*/ 	.word	0x00000000
        /*0010*/ 	.short	0x0005
        /*0012*/ 	.short	0x0020
        /*0014*/ 	.byte	0x00, 0xf0, 0x05, 0x00


	//----- nvinfo : EIATTR_KPARAM_INFO
	.align		4
.L_282:
        /*0018*/ 	.byte	0x04, 0x17
        /*001a*/ 	.short	(.L_284 - .L_283)
.L_283:
        /*001c*/ 	.word	0x00000000
        /*0020*/ 	.short	0x0004
        /*0022*/ 	.short	0x001c
        /*0024*/ 	.byte	0x00, 0xf0, 0x11, 0x00


	//----- nvinfo : EIATTR_KPARAM_INFO
	.align		4
.L_284:
        /*0028*/ 	.byte	0x04, 0x17
        /*002a*/ 	.short	(.L_286 - .L_285)
.L_285:
        /*002c*/ 	.word	0x00000000
        /*0030*/ 	.short	0x0003
        /*0032*/ 	.short	0x0018
        /*0034*/ 	.byte	0x00, 0xf0, 0x11, 0x00


	//----- nvinfo : EIATTR_KPARAM_INFO
	.align		4
.L_286:
        /*0038*/ 	.byte	0x04, 0x17
        /*003a*/ 	.short	(.L_288 - .L_287)
.L_287:
        /*003c*/ 	.word	0x00000000
        /*0040*/ 	.short	0x0002
        /*0042*/ 	.short	0x0010
        /*0044*/ 	.byte	0x00, 0xf0, 0x21, 0x00


	//----- nvinfo : EIATTR_KPARAM_INFO
	.align		4
.L_288:
        /*0048*/ 	.byte	0x04, 0x17
        /*004a*/ 	.short	(.L_290 - .L_289)
.L_289:
        /*004c*/ 	.word	0x00000000
        /*0050*/ 	.short	0x0001
        /*0052*/ 	.short	0x0008
        /*0054*/ 	.byte	0x00, 0xf5, 0x21, 0x00


	//----- nvinfo : EIATTR_KPARAM_INFO
	.align		4
.L_290:
        /*0058*/ 	.byte	0x04, 0x17
        /*005a*/ 	.short	(.L_292 - .L_291)
.L_291:
        /*005c*/ 	.word	0x00000000
        /*0060*/ 	.short	0x0000
        /*0062*/ 	.short	0x0000
        /*0064*/ 	.byte	0x00, 0xf5, 0x21, 0x00


	//----- nvinfo : EIATTR_SPARSE_MMA_MASK
	.align		4
.L_292:
        /*0068*/ 	.byte	0x03, 0x50
        /*006a*/ 	.short	0x0000


	//----- nvinfo : EIATTR_MAXREG_COUNT
	.align		4
        /*006c*/ 	.byte	0x03, 0x1b
        /*006e*/ 	.short	0x00ff


	//----- nvinfo : EIATTR_NUM_BARRIERS
	.align		4
        /*0070*/ 	.byte	0x02, 0x4c
        /*0072*/ 	.byte	0x01
	.zero		1


	//----- nvinfo : EIATTR_MERCURY_ISA_VERSION
	.align		4
        /*0074*/ 	.byte	0x03, 0x5f
        /*0076*/ 	.short	0x0101


	//----- nvinfo : EIATTR_VRC_CTA_INIT_COUNT
	.align		4
        /*0078*/ 	.byte	0x02, 0x4a
	.zero		1
	.zero		1


	//----- nvinfo : EIATTR_EXIT_INSTR_OFFSETS
	.align		4
        /*007c*/ 	.byte	0x04, 0x1c
        /*007e*/ 	.short	(.L_294 - .L_293)


	//   ....[0]....
.L_293:
        /*0080*/ 	.word	0x00000040


	//   ....[1]....
        /*0084*/ 	.word	0x00003310


	//----- nvinfo : EIATTR_MAX_THREADS
	.align		4
.L_294:
        /*0088*/ 	.byte	0x04, 0x05
        /*008a*/ 	.short	(.L_296 - .L_295)
.L_295:
        /*008c*/ 	.word	0x00000080
        /*0090*/ 	.word	0x00000001
        /*0094*/ 	.word	0x00000001


	//----- nvinfo : EIATTR_CRS_STACK_SIZE
	.align		4
.L_296:
        /*0098*/ 	.byte	0x04, 0x1e
        /*009a*/ 	.short	(.L_298 - .L_297)
.L_297:
        /*009c*/ 	.word	0x00000000


	//----- nvinfo : EIATTR_CBANK_PARAM_SIZE
	.align		4
.L_298:
        /*00a0*/ 	.byte	0x03, 0x19
        /*00a2*/ 	.short	0x0021


	//----- nvinfo : EIATTR_PARAM_CBANK
	.align		4
        /*00a4*/ 	.byte	0x04, 0x0a
        /*00a6*/ 	.short	(.L_300 - .L_299)
	.align		4
.L_299:
        /*00a8*/ 	.word	index@(.nv.constant0._ZN3cub18CUB_300001_SM_10006detail10radix_sort30DeviceRadixSortHistogramKernelINS1_5radix10policy_hubIffyE10Policy1000ELNS0_9SortOrderE0EfyNS1_21identity_decomposer_tEEEvPT2_PKT1_SA_iiT3_)
        /*00ac*/ 	.short	0x0380
        /*00ae*/ 	.short	0x0021


	//----- nvinfo : EIATTR_SW_WAR
	.align		4
.L_300:
        /*00b0*/ 	.byte	0x04, 0x36
        /*00b2*/ 	.short	(.L_302 - .L_301)
.L_301:
        /*00b4*/ 	.word	0x00000008
.L_302:


//--------------------- .nv.info._ZN3cub18CUB_300001_SM_10006detail10radix_sort31DeviceRadixSortSingleTileKernelINS1_5radix10policy_hubIffyE10Policy1000ELNS0_9SortOrderE0EffyNS1_21identity_decomposer_tEEEvPKT1_PSA_PKT2_PSE_T3_iiT4_ --------------------------
	.section	.nv.info._ZN3cub18CUB_300001_SM_10006detail10radix_sort31DeviceRadixSortSingleTileKernelINS1_5radix10policy_hubIffyE10Policy1000ELNS0_9SortOrderE0EffyNS1_21identity_decomposer_tEEEvPKT1_PSA_PKT2_PSE_T3_iiT4_,"",@"SHT_CUDA_INFO"
	.sectionflags	@""
	.align	4


	//----- nvinfo : EIATTR_CUDA_API_VERSION
	.align		4
        /*0000*/ 	.byte	0x04, 0x37
        /*0002*/ 	.short	(.L_304 - .L_303)
.L_303:
        /*0004*/ 	.word	0x00000082


	//----- nvinfo : EIATTR_KPARAM_INFO
	.align		4
.L_304:
        /*0008*/ 	.byte	0x04, 0x17
        /*000a*/ 	.short	(.L_306 - .L_305)
.L_305:
        /*000c*/ 	.word	0x00000000
        /*0010*/ 	.short	0x0007
        /*0012*/ 	.short	0x0030
        /*0014*/ 	.byte	0x00, 0xf0, 0x05, 0x00


	//----- nvinfo : EIATTR_KPARAM_INFO
	.align		4
.L_306:
        /*0018*/ 	.byte	0x04, 0x17
        /*001a*/ 	.short	(.L_308 - .L_307)
.L_307:
        /*001c*/ 	.word	0x00000000
        /*0020*/ 	.short	0x0006
        /*0022*/ 	.short	0x002c
        /*0024*/ 	.byte	0x00, 0xf0, 0x11, 0x00


	//----- nvinfo : EIATTR_KPARAM_INFO
	.align		4
.L_308:
        /*0028*/ 	.byte	0x04, 0x17
        /*002a*/ 	.short	(.L_310 - .L_309)
.L_309:
        /*002c*/ 	.word	0x00000000
        /*0030*/ 	.short	0x0005
        /*0032*/ 	.short	0x0028
        /*0034*/ 	.byte	0x00, 0xf0, 0x11, 0x00


	//----- nvinfo : EIATTR_KPARAM_INFO
	.align		4
.L_310:
        /*0038*/ 	.byte	0x04, 0x17
        /*003a*/ 	.short	(.L_312 - .L_311)
.L_311:
        /*003c*/ 	.word	0x00000000
        /*0040*/ 	.short	0x0004
        /*0042*/ 	.short	0x0020
        /*0044*/ 	.byte	0x00, 0xf0, 0x21, 0x00


	//----- nvinfo : EIATTR_KPARAM_INFO
	.align		4
.L_312:
        /*0048*/ 	.byte	0x04, 0x17
        /*004a*/ 	.short	(.L_314 - .L_313)
.L_313:
        /*004c*/ 	.word	0x00000000
        /*0050*/ 	.short	0x0003
        /*0052*/ 	.short	0x0018
        /*0054*/ 	.byte	0x00, 0xf5, 0x21, 0x00


	//----- nvinfo : EIATTR_KPARAM_INFO
	.align		4
.L_314:
        /*0058*/ 	.byte	0x04, 0x17
        /*005a*/ 	.short	(.L_316 - .L_315)
.L_315:
        /*005c*/ 	.word	0x00000000
        /*0060*/ 	.short	0x0002
        /*0062*/ 	.short	0x0010
        /*0064*/ 	.byte	0x00, 0xf5, 0x21, 0x00


	//----- nvinfo : EIATTR_KPARAM_INFO
	.align		4
.L_316:
        /*0068*/ 	.byte	0x04, 0x17
        /*006a*/ 	.short	(.L_318 - .L_317)
.L_317:
        /*006c*/ 	.word	0x00000000
        /*0070*/ 	.short	0x0001
        /*0072*/ 	.short	0x0008
        /*0074*/ 	.byte	0x00, 0xf5, 0x21, 0x00


	//----- nvinfo : EIATTR_KPARAM_INFO
	.align		4
.L_318:
        /*0078*/ 	.byte	0x04, 0x17
        /*007a*/ 	.short	(.L_320 - .L_319)
.L_319:
        /*007c*/ 	.word	0x00000000
        /*0080*/ 	.short	0x0000
        /*0082*/ 	.short	0x0000
        /*0084*/ 	.byte	0x00, 0xf5, 0x21, 0x00


	//----- nvinfo : EIATTR_SPARSE_MMA_MASK
	.align		4
.L_320:
        /*0088*/ 	.byte	0x03, 0x50
        /*008a*/ 	.short	0x0000


	//----- nvinfo : EIATTR_MAXREG_COUNT
	.align		4
        /*008c*/ 	.byte	0x03, 0x1b
        /*008e*/ 	.short	0x00ff


	//----- nvinfo : EIATTR_NUM_BARRIERS
	.align		4
        /*0090*/ 	.byte	0x02, 0x4c
        /*0092*/ 	.byte	0x01
	.zero		1


	//----- nvinfo : EIATTR_MERCURY_ISA_VERSION
	.align		4
        /*0094*/ 	.byte	0x03, 0x5f
        /*0096*/ 	.short	0x0101


	//----- nvinfo : EIATTR_COOP_GROUP_MASK_REGIDS
	.align		4
        /*0098*/ 	.byte	0x04, 0x29
        /*009a*/ 	.short	(.L_322 - .L_321)


	//   ....[0]....
.L_321:
        /*009c*/ 	.word	0xffffffff


	//   ....[1]....
        /*00a0*/ 	.word	0xffffffff


	//   ....[2]....
        /*00a4*/ 	.word	0xffffffff


	//   ....[3]....
        /*00a8*/ 	.word	0xffffffff


	//   ....[4]....
        /*00ac*/ 	.word	0xffffffff


	//----- nvinfo : EIATTR_COOP_GROUP_INSTR_OFFSETS
	.align		4
.L_322:
        /*00b0*/ 	.byte	0x04, 0x28
        /*00b2*/ 	.short	(.L_324 - .L_323)


	//   ....[0]....
.L_323:
        /*00b4*/ 	.word	0x00002310


	//   ....[1]....
        /*00b8*/ 	.word	0x00002330


	//   ....[2]....
        /*00bc*/ 	.word	0x00002350


	//   ....[3]....
        /*00c0*/ 	.word	0x00002370


	//   ....[4]....
        /*00c4*/ 	.word	0x00002390


	//----- nvinfo : EIATTR_VRC_CTA_INIT_COUNT
	.align		4
.L_324:
        /*00c8*/ 	.byte	0x02, 0x4a
	.zero		1
	.zero		1


	//----- nvinfo : EIATTR_EXIT_INSTR_OFFSETS
	.align		4
        /*00cc*/ 	.byte	0x04, 0x1c
        /*00ce*/ 	.short	(.L_326 - .L_325)


	//   ....[0]....
.L_325:
        /*00d0*/ 	.word	0x00004460


	//   ....[1]....
        /*00d4*/ 	.word	0x000044e0


	//----- nvinfo : EIATTR_MAX_THREADS
	.align		4
.L_326:
        /*00d8*/ 	.byte	0x04, 0x05
        /*00da*/ 	.short	(.L_328 - .L_327)
.L_327:
        /*00dc*/ 	.word	0x00000100
        /*00e0*/ 	.word	0x00000001
        /*00e4*/ 	.word	0x00000001


	//----- nvinfo : EIATTR_CBANK_PARAM_SIZE
	.align		4
.L_328:
        /*00e8*/ 	.byte	0x03, 0x19
        /*00ea*/ 	.short	0x0031


	//----- nvinfo : EIATTR_PARAM_CBANK
	.align		4
        /*00ec*/ 	.byte	0x04, 0x0a
        /*00ee*/ 	.short	(.L_330 - .L_329)
	.align		4
.L_329:
        /*00f0*/ 	.word	index@(.nv.constant0._ZN3cub18CUB_300001_SM_10006detail10radix_sort31DeviceRadixSortSingleTileKernelINS1_5radix10policy_hubIffyE10Policy1000ELNS0_9SortOrderE0EffyNS1_21identity_decomposer_tEEEvPKT1_PSA_PKT2_PSE_T3_iiT4_)
        /*00f4*/ 	.short	0x0380
        /*00f6*/ 	.short	0x0031


	//----- nvinfo : EIATTR_SW_WAR
	.align		4
.L_330:
        /*00f8*/ 	.byte	0x04, 0x36
        /*00fa*/ 	.short	(.L_332 - .L_331)
.L_331:
        /*00fc*/ 	.word	0x00000008
.L_332:


//--------------------- .nv.info._ZN3cub18CUB_300001_SM_10006detail10radix_sort29DeviceRadixSortOnesweepKernelINS1_5radix10policy_hubIfiyE10Policy1000ELNS0_9SortOrderE0EfiyiiNS1_21identity_decomposer_tEEEvPT5_SB_PT3_PKSC_PT1_PKSG_PT2_PKSK_T4_iiT6_ --------------------------
	.section	.nv.info._ZN3cub18CUB_300001_SM_10006detail10radix_sort29DeviceRadixSortOnesweepKernelINS1_5radix10policy_hubIfiyE10Policy1000ELNS0_9SortOrderE0EfiyiiNS1_21identity_decomposer_tEEEvPT5_SB_PT3_PKSC_PT1_PKSG_PT2_PKSK_T4_iiT6_,"",@"SHT_CUDA_INFO"
	.sectionflags	@""
	.align	4


	//----- nvinfo : EIATTR_CUDA_API_VERSION
	.align		4
        /*0000*/ 	.byte	0x04, 0x37
        /*0002*/ 	.short	(.L_334 - .L_333)
.L_333:
        /*0004*/ 	.word	0x00000082


	//----- nvinfo : EIATTR_KPARAM_INFO
	.align		4
.L_334:
        /*0008*/ 	.byte	0x04, 0x17
        /*000a*/ 	.short	(.L_336 - .L_335)
.L_335:
        /*000c*/ 	.word	0x00000000
        /*0010*/ 	.short	0x000b
        /*0012*/ 	.short	0x004c
        /*0014*/ 	.byte	0x00, 0xf0, 0x05, 0x00


	//----- nvinfo : EIATTR_KPARAM_INFO
	.align		4
.L_336:
        /*0018*/ 	.byte	0x04, 0x17
        /*001a*/ 	.short	(.L_338 - .L_337)
.L_337:
        /*001c*/ 	.word	0x00000000
        /*0020*/ 	.short	0x000a
        /*0022*/ 	.short	0x0048
        /*0024*/ 	.byte	0x00, 0xf0, 0x11, 0x00


	//----- nvinfo : EIATTR_KPARAM_INFO
	.align		4
.L_338:
        /*0028*/ 	.byte	0x04, 0x17
        /*002a*/ 	.short	(.L_340 - .L_339)
.L_339:
        /*002c*/ 	.word	0x00000000
        /*0030*/ 	.short	0x0009
        /*0032*/ 	.short	0x0044
        /*0034*/ 	.byte	0x00, 0xf0, 0x11, 0x00


	//----- nvinfo : EIATTR_KPARAM_INFO
	.align		4
.L_340:
        /*0038*/ 	.byte	0x04, 0x17
        /*003a*/ 	.short	(.L_342 - .L_341)
.L_341:
        /*003c*/ 	.word	0x00000000
        /*0040*/ 	.short	0x0008
        /*0042*/ 	.short	0x0040
        /*0044*/ 	.byte	0x00, 0xf0, 0x11, 0x00


	//----- nvinfo : EIATTR_KPARAM_INFO
	.align		4
.L_342:
        /*0048*/ 	.byte	0x04, 0x17
        /*004a*/ 	.short	(.L_344 - .L_343)
.L_343:
        /*004c*/ 	.word	0x00000000
        /*0050*/ 	.short	0x0007
        /*0052*/ 	.short	0x0038
        /*0054*/ 	.byte	0x00, 0xf5, 0x21, 0x00


	//----- nvinfo : EIATTR_KPARAM_INFO
	.align		4
.L_344:
        /*0058*/ 	.byte	0x04, 0x17
        /*005a*/ 	.short	(.L_346 - .L_345)
.L_345:
        /*005c*/ 	.word	0x00000000
        /*0060*/ 	.short	0x0006
        /*0062*/ 	.short	0x0030
        /*0064*/ 	.byte	0x00, 0xf5, 0x21, 0x00


	//----- nvinfo : EIATTR_KPARAM_INFO
	.align		4
.L_346:
        /*0068*/ 	.byte	0x04, 0x17
        /*006a*/ 	.short	(.L_348 - .L_347)
.L_347:
        /*006c*/ 	.word	0x00000000
        /*0070*/ 	.short	0x0005
        /*0072*/ 	.short	0x0028
        /*0074*/ 	.byte	0x00, 0xf5, 0x21, 0x00


	//----- nvinfo : EIATTR_KPARAM_INFO
	.align		4
.L_348:
        /*0078*/ 	.byte	0x04, 0x17
        /*007a*/ 	.short	(.L_350 - .L_349)
.L_349:
        /*007c*/ 	.word	0x00000000
        /*0080*/ 	.short	0x0004
        /*0082*/ 	.short	0x0020
        /*0084*/ 	.byte	0x00, 0xf5, 0x21, 0x00


	//----- nvinfo : EIATTR_KPARAM_INFO
	.align		4
.L_350:
        /*0088*/ 	.byte	0x04, 0x17
        /*008a*/ 	.short	(.L_352 - .L_351)
.L_351:
        /*008c*/ 	.word	0x00000000
        /*0090*/ 	.short	0x0003
        /*0092*/ 	.short	0x0018
        /*0094*/ 	.byte	0x00, 0xf5, 0x21, 0x00


	//----- nvinfo : EIATTR_KPARAM_INFO
	.align		4
.L_352:
        /*0098*/ 	.byte	0x04, 0x17
        /*009a*/ 	.short	(.L_354 - .L_353)
.L_353:
        /*009c*/ 	.word	0x00000000
        /*00a0*/ 	.short	0x0002
        /*00a2*/ 	.short	0x0010
        /*00a4*/ 	.byte	0x00, 0xf5, 0x21, 0x00


	//----- nvinfo : EIATTR_KPARAM_INFO
	.align		4
.L_354:
        /*00a8*/ 	.byte	0x04, 0x17
        /*00aa*/ 	.short	(.L_356 - .L_355)
.L_355:
        /*00ac*/ 	.word	0x00000000
        /*00b0*/ 	.short	0x0001
        /*00b2*/ 	.short	0x0008
        /*00b4*/ 	.byte	0x00, 0xf5, 0x21, 0x00


	//----- nvinfo : EIATTR_KPARAM_INFO
	.align		4
.L_356:
        /*00b8*/ 	.byte	0x04, 0x17
        /*00ba*/ 	.short	(.L_358 - .L_357)
.L_357:
        /*00bc*/ 	.word	0x00000000
        /*00c0*/ 	.short	0x0000
        /*00c2*/ 	.short	0x0000
        /*00c4*/ 	.byte	0x00, 0xf5, 0x21, 0x00


	//----- nvinfo : EIATTR_SPARSE_MMA_MASK
	.align		4
.L_358:
        /*00c8*/ 	.byte	0x03, 0x50
        /*00ca*/ 	.short	0x0000


	//----- nvinfo : EIATTR_MAXREG_COUNT
	.align		4
        /*00cc*/ 	.byte	0x03, 0x1b
        /*00ce*/ 	.short	0x00a8


	//----- nvinfo : EIATTR_NUM_BARRIERS
	.align		4
        /*00d0*/ 	.byte	0x02, 0x4c
        /*00d2*/ 	.byte	0x01
	.zero		1


	//----- nvinfo : EIATTR_MERCURY_ISA_VERSION
	.align		4
        /*00d4*/ 	.byte	0x03, 0x5f
        /*00d6*/ 	.short	0x0101


	//----- nvinfo : EIATTR_COOP_GROUP_MASK_REGIDS
	.align		4
        /*00d8*/ 	.byte	0x04, 0x29
        /*00da*/ 	.short	(.L_360 - .L_359)


	//   ....[0]....
.L_359:
        /*00dc*/ 	.word	0xffffffff


	//   ....[1]....
        /*00e0*/ 	.word	0x05000000


	//   ....[2]....
        /*00e4*/ 	.word	0xffffffff


	//   ....[3]....
        /*00e8*/ 	.word	0xffffffff


	//   ....[4]....
        /*00ec*/ 	.word	0xffffffff


	//   ....[5]....
        /*00f0*/ 	.word	0xffffffff


	//   ....[6]....
        /*00f4*/ 	.word	0xffffffff


	//   ....[7]....
        /*00f8*/ 	.word	0xffffffff


	//   ....[8]....
        /*00fc*/ 	.word	0xffffffff


	//   ....[9]....
        /*0100*/ 	.word	0xffffffff


	//   ....[10]....
        /*0104*/ 	.word	0xffffffff


	//   ....[11]....
        /*0108*/ 	.word	0xffffffff


	//   ....[12]....
        /*010c*/ 	.word	0xffffffff


	//   ....[13]....
        /*0110*/ 	.word	0xffffffff


	//   ....[14]....
        /*0114*/ 	.word	0xffffffff


	//   ....[15]....
        /*0118*/ 	.word	0xffffffff


	//   ....[16]....
        /*011c*/ 	.word	0xffffffff


	//   ....[17]....
        /*0120*/ 	.word	0xffffffff


	//   ....[18]....
        /*0124*/ 	.word	0xffffffff


	//   ....[19]....
        /*0128*/ 	.word	0xffffffff


	//   ....[20]....
        /*012c*/ 	.word	0xffffffff


	//   ....[21]....
        /*0130*/ 	.word	0xffffffff


	//   ....[22]....
        /*0134*/ 	.word	0xffffffff


	//   ....[23]....
        /*0138*/ 	.word	0xffffffff


	//   ....[24]....
        /*013c*/ 	.word	0xffffffff


	//   ....[25]....
        /*0140*/ 	.word	0xffffffff


	//   ....[26]....
        /*0144*/ 	.word	0xffffffff


	//   ....[27]....
        /*0148*/ 	.word	0xffffffff


	//   ....[28]....
        /*014c*/ 	.word	0xffffffff


	//   ....[29]....
        /*0150*/ 	.word	0xffffffff


	//   ....[30]....
        /*0154*/ 	.word	0xffffffff


	//   ....[31]....
        /*0158*/ 	.word	0xffffffff


	//   ....[32]....
        /*015c*/ 	.word	0xffffffff


	//   ....[33]....
        /*0160*/ 	.word	0xffffffff


	//   ....[34]....
        /*0164*/ 	.word	0xffffffff


	//   ....[35]....
        /*0168*/ 	.word	0xffffffff


	//   ....[36]....
        /*016c*/ 	.word	0xffffffff


	//   ....[37]....
        /*0170*/ 	.word	0xffffffff


	//   ....[38]....
        /*0174*/ 	.word	0xffffffff


	//   ....[39]....
        /*0178*/ 	.word	0xffffffff


	//   ....[40]....
        /*017c*/ 	.word	0xffffffff


	//   ....[41]....
        /*0180*/ 	.word	0xffffffff


	//   ....[42]....
        /*0184*/ 	.word	0xffffffff


	//   ....[43]....
        /*0188*/ 	.word	0xffffffff


	//   ....[44]....
        /*018c*/ 	.word	0xffffffff


	//   ....[45]....
        /*0190*/ 	.word	0xffffffff


	//   ....[46]....
        /*0194*/ 	.word	0xffffffff


	//   ....[47]....
        /*0198*/ 	.word	0xffffffff


	//   ....[48]....
        /*019c*/ 	.word	0xffffffff


	//   ....[49]....
        /*01a0*/ 	.word	0xffffffff


	//   ....[50]....
        /*01a4*/ 	.word	0xffffffff


	//   ....[51]....
        /*01a8*/ 	.word	0xffffffff


	//   ....[52]....
        /*01ac*/ 	.word	0xffffffff


	//   ....[53]....
        /*01b0*/ 	.word	0xffffffff


	//   ....[54]....
        /*01b4*/ 	.word	0xffffffff


	//   ....[55]....
        /*01b8*/ 	.word	0xffffffff


	//   ....[56]....
        /*01bc*/ 	.word	0xffffffff


	//   ....[57]....
        /*01c0*/ 	.word	0xffffffff


	//   ....[58]....
        /*01c4*/ 	.word	0xffffffff


	//   ....[59]....
        /*01c8*/ 	.word	0xffffffff


	//   ....[60]....
        /*01cc*/ 	.word	0xffffffff


	//   ....[61]....
        /*01d0*/ 	.word	0xffffffff


	//   ....[62]....
        /*01d4*/ 	.word	0xffffffff


	//   ....[63]....
        /*01d8*/ 	.word	0xffffffff


	//   ....[64]....
        /*01dc*/ 	.word	0xffffffff


	//   ....[65]....
        /*01e0*/ 	.word	0xffffffff


	//   ....[66]....
        /*01e4*/ 	.word	0xffffffff


	//   ....[67]....
        /*01e8*/ 	.word	0xffffffff


	//   ....[68]....
        /*01ec*/ 	.word	0xffffffff


	//   ....[69]....
        /*01f0*/ 	.word	0xffffffff


	//   ....[70]....
        /*01f4*/ 	.word	0xffffffff


	//   ....[71]....
        /*01f8*/ 	.word	0xffffffff


	//   ....[72]....
        /*01fc*/ 	.word	0xffffffff


	//   ....[73]....
        /*0200*/ 	.word	0xffffffff


	//   ....[74]....
        /*0204*/ 	.word	0xffffffff


	//   ....[75]....
        /*0208*/ 	.word	0xffffffff


	//   ....[76]....
        /*020c*/ 	.word	0xffffffff


	//   ....[77]....
        /*0210*/ 	.word	0xffffffff


	//   ....[78]....
        /*0214*/ 	.word	0xffffffff


	//   ....[79]....
        /*0218*/ 	.word	0xffffffff


	//   ....[80]....
        /*021c*/ 	.word	0xffffffff


	//   ....[81]....
        /*0220*/ 	.word	0xffffffff


	//   ....[82]....
        /*0224*/ 	.word	0xffffffff


	//   ....[83]....
        /*0228*/ 	.word	0xffffffff


	//   ....[84]....
        /*022c*/ 	.word	0xffffffff


	//   ....[85]....
        /*0230*/ 	.word	0xffffffff


	//   ....[86]....
        /*0234*/ 	.word	0xffffffff


	//   ....[87]....
        /*0238*/ 	.word	0xffffffff


	//   ....[88]....
        /*023c*/ 	.word	0xffffffff


	//   ....[89]....
        /*0240*/ 	.word	0xffffffff


	//   ....[90]....
        /*0244*/ 	.word	0xffffffff


	//   ....[91]....
        /*0248*/ 	.word	0xffffffff


	//   ....[92]....
        /*024c*/ 	.word	0xffffffff


	//   ....[93]....
        /*0250*/ 	.word	0xffffffff


	//   ....[94]....
        /*0254*/ 	.word	0xffffffff


	//   ....[95]....
        /*0258*/ 	.word	0xffffffff


	//   ....[96]....
        /*025c*/ 	.word	0xffffffff


	//   ....[97]....
        /*0260*/ 	.word	0xffffffff


	//   ....[98]....
        /*0264*/ 	.word	0xffffffff


	//   ....[99]....
        /*0268*/ 	.word	0xffffffff


	//   ....[100]....
        /*026c*/ 	.word	0xffffffff


	//   ....[101]....
        /*0270*/ 	.word	0xffffffff


	//   ....[102]....
        /*0274*/ 	.word	0xffffffff


	//   ....[103]....
        /*0278*/ 	.word	0xffffffff


	//   ....[104]....
        /*027c*/ 	.word	0xffffffff


	//   ....[105]....
        /*0280*/ 	.word	0xffffffff


	//   ....[106]....
        /*0284*/ 	.word	0xffffffff


	//   ....[107]....
        /*0288*/ 	.word	0xffffffff


	//   ....[108]....
        /*028c*/ 	.word	0xffffffff


	//   ....[109]....
        /*0290*/ 	.word	0xffffffff


	//   ....[110]....
        /*0294*/ 	.word	0xffffffff


	//   ....[111]....
        /*0298*/ 	.word	0xffffffff


	//   ....[112]....
        /*029c*/ 	.word	0xffffffff


	//   ....[113]....
        /*02a0*/ 	.word	0xffffffff


	//   ....[114]....
        /*02a4*/ 	.word	0xffffffff


	//   ....[115]....
        /*02a8*/ 	.word	0xffffffff


	//   ....[116]....
        /*02ac*/ 	.word	0xffffffff


	//   ....[117]....
        /*02b0*/ 	.word	0xffffffff


	//   ....[118]....
        /*02b4*/ 	.word	0xffffffff


	//   ....[119]....
        /*02b8*/ 	.word	0xffffffff


	//   ....[120]....
        /*02bc*/ 	.word	0xffffffff


	//   ....[121]....
        /*02c0*/ 	.word	0xffffffff


	//   ....[122]....
        /*02c4*/ 	.word	0xffffffff


	//   ....[123]....
        /*02c8*/ 	.word	0xffffffff


	//   ....[124]....
        /*02cc*/ 	.word	0xffffffff


	//   ....[125]....
        /*02d0*/ 	.word	0xffffffff


	//   ....[126]....
        /*02d4*/ 	.word	0xffffffff


	//   ....[127]....
        /*02d8*/ 	.word	0xffffffff


	//   ....[128]....
        /*02dc*/ 	.word	0xffffffff


	//   ....[129]....
        /*02e0*/ 	.word	0xffffffff


	//   ....[130]....
        /*02e4*/ 	.word	0xffffffff


	//   ....[131]....
        /*02e8*/ 	.word	0xffffffff


	//   ....[132]....
        /*02ec*/ 	.word	0xffffffff


	//   ....[133]....
        /*02f0*/ 	.word	0xffffffff


	//   ....[134]....
        /*02f4*/ 	.word	0xffffffff


	//   ....[135]....
        /*02f8*/ 	.word	0xffffffff


	//   ....[136]....
        /*02fc*/ 	.word	0xffffffff


	//   ....[137]....
        /*0300*/ 	.word	0xffffffff


	//   ....[138]....
        /*0304*/ 	.word	0xffffffff


	//   ....[139]....
        /*0308*/ 	.word	0xffffffff


	//   ....[140]....
        /*030c*/ 	.word	0xffffffff


	//   ....[141]....
        /*0310*/ 	.word	0xffffffff


	//   ....[142]....
        /*0314*/ 	.word	0xffffffff


	//   ....[143]....
        /*0318*/ 	.word	0xffffffff


	//   ....[144]....
        /*031c*/ 	.word	0xffffffff


	//   ....[145]....
        /*0320*/ 	.word	0xffffffff


	//   ....[146]....
        /*0324*/ 	.word	0xffffffff


	//   ....[147]....
        /*0328*/ 	.word	0xffffffff


	//   ....[148]....
        /*032c*/ 	.word	0xffffffff


	//   ....[149]....
        /*0330*/ 	.word	0xffffffff


	//   ....[150]....
        /*0334*/ 	.word	0xffffffff


	//   ....[151]....
        /*0338*/ 	.word	0xffffffff


	//   ....[152]....
        /*033c*/ 	.word	0xffffffff


	//   ....[153]....
        /*0340*/ 	.word	0xffffffff


	//   ....[154]....
        /*0344*/ 	.word	0xffffffff


	//   ....[155]....
        /*0348*/ 	.word	0xffffffff


	//   ....[156]....
        /*034c*/ 	.word	0xffffffff


	//   ....[157]....
        /*0350*/ 	.word	0xffffffff


	//   ....[158]....
        /*0354*/ 	.word	0xffffffff


	//   ....[159]....
        /*0358*/ 	.word	0xffffffff


	//   ....[160]....
        /*035c*/ 	.word	0x0500001c


	//   ....[161]....
        /*0360*/ 	.word	0xffffffff


	//   ....[162]....
        /*0364*/ 	.word	0xffffffff


	//   ....[163]....
        /*0368*/ 	.word	0xffffffff


	//   ....[164]....
        /*036c*/ 	.word	0xffffffff


	//   ....[165]....
        /*0370*/ 	.word	0xffffffff


	//   ....[166]....
        /*0374*/ 	.word	0xffffffff


	//   ....[167]....
        /*0378*/ 	.word	0xffffffff


	//   ....[168]....
        /*037c*/ 	.word	0xffffffff


	//   ....[169]....
        /*0380*/ 	.word	0xffffffff


	//   ....[170]....
        /*0384*/ 	.word	0xffffffff


	//   ....[171]....
        /*0388*/ 	.word	0xffffffff


	//   ....[172]....
        /*038c*/ 	.word	0xffffffff


	//   ....[173]....
        /*0390*/ 	.word	0xffffffff


	//   ....[174]....
        /*0394*/ 	.word	0xffffffff


	//   ....[175]....
        /*0398*/ 	.word	0xffffffff


	//   ....[176]....
        /*039c*/ 	.word	0xffffffff


	//   ....[177]....
        /*03a0*/ 	.word	0xffffffff


	//   ....[178]....
        /*03a4*/ 	.word	0xffffffff


	//   ....[179]....
        /*03a8*/ 	.word	0xffffffff


	//   ....[180]....
        /*03ac*/ 	.word	0xffffffff


	//   ....[181]....
        /*03b0*/ 	.word	0xffffffff


	//   ....[182]....
        /*03b4*/ 	.word	0xffffffff


	//   ....[183]....
        /*03b8*/ 	.word	0xffffffff


	//   ....[184]....
        /*03bc*/ 	.word	0xffffffff


	//   ....[185]....
        /*03c0*/ 	.word	0xffffffff


	//   ....[186]....
        /*03c4*/ 	.word	0xffffffff


	//   ....[187]....
        /*03c8*/ 	.word	0xffffffff


	//   ....[188]....
        /*03cc*/ 	.word	0xffffffff


	//   ....[189]....
        /*03d0*/ 	.word	0xffffffff


	//   ....[190]....
        /*03d4*/ 	.word	0xffffffff


	//   ....[191]....
        /*03d8*/ 	.word	0xffffffff


	//   ....[192]....
        /*03dc*/ 	.word	0xffffffff


	//   ....[193]....
        /*03e0*/ 	.word	0xffffffff


	//   ....[194]....
        /*03e4*/ 	.word	0xffffffff


	//   ....[195]....
        /*03e8*/ 	.word	0xffffffff


	//   ....[196]....
        /*03ec*/ 	.word	0xffffffff


	//   ....[197]....
        /*03f0*/ 	.word	0xffffffff


	//   ....[198]....
        /*03f4*/ 	.word	0xffffffff


	//   ....[199]....
        /*03f8*/ 	.word	0xffffffff


	//   ....[200]....
        /*03fc*/ 	.word	0xffffffff


	//   ....[201]....
        /*0400*/ 	.word	0xffffffff


	//   ....[202]....
        /*0404*/ 	.word	0xffffffff


	//   ....[203]....
        /*0408*/ 	.word	0xffffffff


	//   ....[204]....
        /*040c*/ 	.word	0xffffffff


	//   ....[205]....
        /*0410*/ 	.word	0xffffffff


	//   ....[206]....
        /*0414*/ 	.word	0xffffffff


	//   ....[207]....
        /*0418*/ 	.word	0xffffffff


	//   ....[208]....
        /*041c*/ 	.word	0xffffffff


	//   ....[209]....
        /*0420*/ 	.word	0xffffffff


	//   ....[210]....
        /*0424*/ 	.word	0xffffffff


	//   ....[211]....
        /*0428*/ 	.word	0xffffffff


	//   ....[212]....
        /*042c*/ 	.word	0xffffffff


	//   ....[213]....
        /*0430*/ 	.word	0xffffffff


	//   ....[214]....
        /*0434*/ 	.word	0xffffffff


	//   ....[215]....
        /*0438*/ 	.word	0xffffffff


	//   ....[216]....
        /*043c*/ 	.word	0xffffffff


	//   ....[217]....
        /*0440*/ 	.word	0xffffffff


	//   ....[218]....
        /*0444*/ 	.word	0xffffffff


	//   ....[219]....
        /*0448*/ 	.word	0xffffffff


	//   ....[220]....
        /*044c*/ 	.word	0xffffffff


	//   ....[221]....
        /*0450*/ 	.word	0xffffffff


	//   ....[222]....
        /*0454*/ 	.word	0xffffffff


	//   ....[223]....
        /*0458*/ 	.word	0xffffffff


	//   ....[224]....
        /*045c*/ 	.word	0xffffffff


	//   ....[225]....
        /*0460*/ 	.word	0xffffffff


	//   ....[226]....
        /*0464*/ 	.word	0xffffffff


	//   ....[227]....
        /*0468*/ 	.word	0xffffffff


	//   ....[228]....
        /*046c*/ 	.word	0xffffffff


	//   ....[229]....
        /*0470*/ 	.word	0x0500003f


	//   ....[230]....
        /*0474*/ 	.word	0x0500003f


	//   ....[231]....
        /*0478*/ 	.word	0x0500003f


	//   ....[232]....
        /*047c*/ 	.word	0x0500003f


	//   ....[233]....
        /*0480*/ 	.word	0x0500003f


	//----- nvinfo : EIATTR_COOP_GROUP_INSTR_OFFSETS
	.align		4
.L_360:
        /*0484*/ 	.byte	0x04, 0x28
        /*0486*/ 	.short	(.L_362 - .L_361)


	//   ....[0]....
.L_361:
        /*0488*/ 	.word	0x00001180


	//   ....[1]....
        /*048c*/ 	.word	0x00001ca0


	//   ....[2]....
        /*0490*/ 	.word	0x00003220


	//   ....[3]....
        /*0494*/ 	.word	0x00003240


	//   ....[4]....
        /*0498*/ 	.word	0x00003260


	//   ....[5]....
        /*049c*/ 	.word	0x00003280


	//   ....[6]....
        /*04a0*/ 	.word	0x000032a0


	//   ....[7]....
        /*04a4*/ 	.word	0x00003730


	//   ....[8]....
        /*04a8*/ 	.word	0x00003740


	//   ....[9]....
        /*04ac*/ 	.word	0x00003760


	//   ....[10]....
        /*04b0*/ 	.word	0x00003780


	//   ....[11]....
        /*04b4*/ 	.word	0x000037d0


	//   ....[12]....
        /*04b8*/ 	.word	0x00003800


	//   ....[13]....
        /*04bc*/ 	.word	0x00003850


	//   ....[14]....
        /*04c0*/ 	.word	0x00003890


	//   ....[15]....
        /*04c4*/ 	.word	0x00003980


	//   ....[16]....
        /*04c8*/ 	.word	0x000039a0


	//   ....[17]....
        /*04cc*/ 	.word	0x000039b0


	//   ....[18]....
        /*04d0*/ 	.word	0x000039d0


	//   ....[19]....
        /*04d4*/ 	.word	0x00003a10


	//   ....[20]....
        /*04d8*/ 	.word	0x00003a40


	//   ....[21]....
        /*04dc*/ 	.word	0x00003a80


	//   ....[22]....
        /*04e0*/ 	.word	0x00003aa0


	//   ....[23]....
        /*04e4*/ 	.word	0x00003ac0


	//   ....[24]....
        /*04e8*/ 	.word	0x00003bc0


	//   ....[25]....
        /*04ec*/ 	.word	0x00003bf0


	//   ....[26]....
        /*04f0*/ 	.word	0x00003c00


	//   ....[27]....
        /*04f4*/ 	.word	0x00003c30


	//   ....[28]....
        /*04f8*/ 	.word	0x00003c50


	//   ....[29]....
        /*04fc*/ 	.word	0x00003ca0


	//   ....[30]....
        /*0500*/ 	.word	0x00003cc0


	//   ....[31]....
        /*0504*/ 	.word	0x00003d00


	//   ....[32]....
        /*0508*/ 	.word	0x00003d20


	//   ....[33]....
        /*050c*/ 	.word	0x00003e00


	//   ....[34]....
        /*0510*/ 	.word	0x00003e20


	//   ....[35]....
        /*0514*/ 	.word	0x00003e30


	//   ....[36]....
        /*0518*/ 	.word	0x00003e60


	//   ....[37]....
        /*051c*/ 	.word	0x00003e90


	//   ....[38]....
        /*0520*/ 	.word	0x00003ee0


	//   ....[39]....
        /*0524*/ 	.word	0x00003ef0


	//   ....[40]....
        /*0528*/ 	.word	0x00003f30


	//   ....[41]....
        /*052c*/ 	.word	0x00003f60


	//   ....[42]....
        /*0530*/ 	.word	0x00004040


	//   ....[43]....
        /*0534*/ 	.word	0x00004060


	//   ....[44]....
        /*0538*/ 	.word	0x00004070


	//   ....[45]....
        /*053c*/ 	.word	0x000040c0


	//   ....[46]....
        /*0540*/ 	.word	0x000040f0


	//   ....[47]....
        /*0544*/ 	.word	0x00004120


	//   ....[48]....
        /*0548*/ 	.word	0x00004150


	//   ....[49]....
        /*054c*/ 	.word	0x00004180


	//   ....[50]....
        /*0550*/ 	.word	0x000041b0


	//   ....[51]....
        /*0554*/ 	.word	0x00004280


	//   ....[52]....
        /*0558*/ 	.word	0x000042b0


	//   ....[53]....
        /*055c*/ 	.word	0x000042c0


	//   ....[54]....
        /*0560*/ 	.word	0x00004310


	//   ....[55]....
        /*0564*/ 	.word	0x00004340


	//   ....[56]....
        /*0568*/ 	.word	0x00004370


	//   ....[57]....
        /*056c*/ 	.word	0x000043a0


	//   ....[58]....
        /*0570*/ 	.word	0x000043d0


	//   ....[59]....
        /*0574*/ 	.word	0x00004400


	//   ....[60]....
        /*0578*/ 	.word	0x000044e0


	//   ....[61]....
        /*057c*/ 	.word	0x000044f0


	//   ....[62]....
        /*0580*/ 	.word	0x00004540


	//   ....[63]....
        /*0584*/ 	.word	0x00004570


	//   ....[64]....
        /*0588*/ 	.word	0x000045a0


	//   ....[65]....
        /*058c*/ 	.word	0x000045d0


	//   ....[66]....
        /*0590*/ 	.word	0x00004600


	//   ....[67]....
        /*0594*/ 	.word	0x00004630


	//   ....[68]....
        /*0598*/ 	.word	0x00004660


	//   ....[69]....
        /*059c*/ 	.word	0x00004720


	//   ....[70]....
        /*05a0*/ 	.word	0x00004730


	//   ....[71]....
        /*05a4*/ 	.word	0x00004780


	//   ....[72]....
        /*05a8*/ 	.word	0x000047b0


	//   ....[73]....
        /*05ac*/ 	.word	0x000047e0


	//   ....[74]....
        /*05b0*/ 	.word	0x00004810


	//   ....[75]....
        /*05b4*/ 	.word	0x00004840


	//   ....[76]....
        /*05b8*/ 	.word	0x00004870


	//   ....[77]....
        /*05bc*/ 	.word	0x000048a0


	//   ....[78]....
        /*05c0*/ 	.word	0x00004970


	//   ....[79]....
        /*05c4*/ 	.word	0x00004980


	//   ....[80]....
        /*05c8*/ 	.word	0x000049d0


	//   ....[81]....
        /*05cc*/ 	.word	0x00004a00


	//   ....[82]....
        /*05d0*/ 	.word	0x00004a30


	//   ....[83]....
        /*05d4*/ 	.word	0x00004a60


	//   ....[84]....
        /*05d8*/ 	.word	0x00004a90


	//   ....[85]....
        /*05dc*/ 	.word	0x00004ac0


	//   ....[86]....
        /*05e0*/ 	.word	0x00004af0


	//   ....[87]....
        /*05e4*/ 	.word	0x00004bc0


	//   ....[88]....
        /*05e8*/ 	.word	0x00004bd0


	//   ....[89]....
        /*05ec*/ 	.word	0x00004c20


	//   ....[90]....
        /*05f0*/ 	.word	0x00004c50


	//   ....[91]....
        /*05f4*/ 	.word	0x00004c80


	//   ....[92]....
        /*05f8*/ 	.word	0x00004cb0


	//   ....[93]....
        /*05fc*/ 	.word	0x00004ce0


	//   ....[94]....
        /*0600*/ 	.word	0x00004d10


	//   ....[95]....
        /*0604*/ 	.word	0x00004d40


	//   ....[96]....
        /*0608*/ 	.word	0x00004e00


	//   ....[97]....
        /*060c*/ 	.word	0x00004e10


	//   ....[98]....
        /*0610*/ 	.word	0x00004e40


	//   ....[99]....
        /*0614*/ 	.word	0x00004e70


	//   ....[100]....
        /*0618*/ 	.word	0x00004ea0


	//   ....[101]....
        /*061c*/ 	.word	0x00004ed0


	//   ....[102]....
        /*0620*/ 	.word	0x00004f00


	//   ....[103]....
        /*0624*/ 	.word	0x00004f30


	//   ....[104]....
        /*0628*/ 	.word	0x00004f60


	//   ....[105]....
        /*062c*/ 	.word	0x00005040


	//   ....[106]....
        /*0630*/ 	.word	0x00005070


	//   ....[107]....
        /*0634*/ 	.word	0x00005080


	//   ....[108]....
        /*0638*/ 	.word	0x000050d0


	//   ....[109]....
        /*063c*/ 	.word	0x00005100


	//   ....[110]....
        /*0640*/ 	.word	0x00005130


	//   ....[111]....
        /*0644*/ 	.word	0x00005160


	//   ....[112]....
        /*0648*/ 	.word	0x00005190


	//   ....[113]....
        /*064c*/ 	.word	0x000051c0


	//   ....[114]....
        /*0650*/ 	.word	0x00005290


	//   ....[115]....
        /*0654*/ 	.word	0x000052b0


	//   ....[116]....
        /*0658*/ 	.word	0x000052c0


	//   ....[117]....
        /*065c*/ 	.word	0x00005310


	//   ....[118]....
        /*0660*/ 	.word	0x00005340


	//   ....[119]....
        /*0664*/ 	.word	0x00005370


	//   ....[120]....
        /*0668*/ 	.word	0x000053a0


	//   ....[121]....
        /*066c*/ 	.word	0x000053d0


	//   ....[122]....
        /*0670*/ 	.word	0x00005400


	//   ....[123]....
        /*0674*/ 	.word	0x000054e0


	//   ....[124]....
        /*0678*/ 	.word	0x00005500


	//   ....[125]....
        /*067c*/ 	.word	0x00005510


	//   ....[126]....
        /*0680*/ 	.word	0x00005540


	//   ....[127]....
        /*0684*/ 	.word	0x000055a0


	//   ....[128]....
        /*0688*/ 	.word	0x000055d0


	//   ....[129]....
        /*068c*/ 	.word	0x00005600


	//   ....[130]....
        /*0690*/ 	.word	0x00005630


	//   ....[131]....
        /*0694*/ 	.word	0x00005660


	//   ....[132]....
        /*0698*/ 	.word	0x00005730


	//   ....[133]....
        /*069c*/ 	.word	0x00005760


	//   ....[134]....
        /*06a0*/ 	.word	0x00005770


	//   ....[135]....
        /*06a4*/ 	.word	0x000057c0


	//   ....[136]....
        /*06a8*/ 	.word	0x000057f0


	//   ....[137]....
        /*06ac*/ 	.word	0x00005820


	//   ....[138]....
        /*06b0*/ 	.word	0x00005850


	//   ....[139]....
        /*06b4*/ 	.word	0x00005880


	//   ....[140]....
        /*06b8*/ 	.word	0x000058b0


	//   ....[141]....
        /*06bc*/ 	.word	0x00005980


	//   ....[142]....
        /*06c0*/ 	.word	0x000059a0


	//   ....[143]....
        /*06c4*/ 	.word	0x000059b0


	//   ....[144]....
        /*06c8*/ 	.word	0x00005a00


	//   ....[145]....
        /*06cc*/ 	.word	0x00005a30


	//   ....[146]....
        /*06d0*/ 	.word	0x00005a60


	//   ....[147]....
        /*06d4*/ 	.word	0x00005a90


	//   ....[148]....
        /*06d8*/ 	.word	0x00005ac0


	//   ....[149]....
        /*06dc*/ 	.word	0x00005af0


	//   ....[150]....
        /*06e0*/ 	.word	0x00005bc0


	//   ....[151]....
        /*06e4*/ 	.word	0x00005be0


	//   ....[152]....
        /*06e8*/ 	.word	0x00005bf0


	//   ....[153]....
        /*06ec*/ 	.word	0x00005c40


	//   ....[154]....
        /*06f0*/ 	.word	0x00005c70


	//   ....[155]....
        /*06f4*/ 	.word	0x00005ca0


	//   ....[156]....
        /*06f8*/ 	.word	0x00005cd0


	//   ....[157]....
        /*06fc*/ 	.word	0x00005d00


	//   ....[158]....
        /*0700*/ 	.word	0x00005d30


	//   ....[159]....
        /*0704*/ 	.word	0x00005df0


	//   ....[160]....
        /*0708*/ 	.word	0x000062f0


	//   ....[161]....
        /*070c*/ 	.word	0x00006650


	//   ....[162]....
        /*0710*/ 	.word	0x00006750


	//   ....[163]....
        /*0714*/ 	.word	0x00006850


	//   ....[164]....
        /*0718*/ 	.word	0x00006950


	//   ....[165]....
        /*071c*/ 	.word	0x00006a50


	//   ....[166]....
        /*0720*/ 	.word	0x00006b50


	//   ....[167]....
        /*0724*/ 	.word	0x00006c50


	//   ....[168]....
        /*0728*/ 	.word	0x00006d50


	//   ....[169]....
        /*072c*/ 	.word	0x00006e50


	//   ....[170]....
        /*0730*/ 	.word	0x00006f50


	//   ....[171]....
        /*0734*/ 	.word	0x00007050


	//   ....[172]....
        /*0738*/ 	.word	0x00007150


	//   ....[173]....
        /*073c*/ 	.word	0x00007250


	//   ....[174]....
        /*0740*/ 	.word	0x00007350


	//   ....[175]....
        /*0744*/ 	.word	0x00007450


	//   ....[176]....
        /*0748*/ 	.word	0x00007550


	//   ....[177]....
        /*074c*/ 	.word	0x00007650


	//   ....[178]....
        /*0750*/ 	.word	0x00007870


	//   ....[179]....
        /*0754*/ 	.word	0x000079f0


	//   ....[180]....
        /*0758*/ 	.word	0x00007b70


	//   ....[181]....
        /*075c*/ 	.word	0x00007cf0


	//   ....[182]....
        /*0760*/ 	.word	0x00007e70


	//   ....[183]....
        /*0764*/ 	.word	0x00007ff0


	//   ....[184]....
        /*0768*/ 	.word	0x00008170


	//   ....[185]....
        /*076c*/ 	.word	0x000082f0


	//   ....[186]....
        /*0770*/ 	.word	0x00008470


	//   ....[187]....
        /*0774*/ 	.word	0x000085f0


	//   ....[188]....
        /*0778*/ 	.word	0x00008770


	//   ....[189]....
        /*077c*/ 	.word	0x000088f0


	//   ....[190]....
        /*0780*/ 	.word	0x00008a60


	//   ....[191]....
        /*0784*/ 	.word	0x00008bc0


	//   ....[192]....
        /*0788*/ 	.word	0x00008d20


	//   ....[193]....
        /*078c*/ 	.word	0x00008e80


	//   ....[194]....
        /*0790*/ 	.word	0x00008fe0


	//   ....[195]....
        /*0794*/ 	.word	0x00009f40


	//   ....[196]....
        /*0798*/ 	.word	0x00009fc0


	//   ....[197]....
        /*079c*/ 	.word	0x0000a040


	//   ....[198]....
        /*07a0*/ 	.word	0x0000a0c0


	//   ....[199]....
        /*07a4*/ 	.word	0x0000a140


	//   ....[200]....
        /*07a8*/ 	.word	0x0000a1c0


	//   ....[201]....
        /*07ac*/ 	.word	0x0000a240


	//   ....[202]....
        /*07b0*/ 	.word	0x0000a2c0


	//   ....[203]....
        /*07b4*/ 	.word	0x0000a340


	//   ....[204]....
        /*07b8*/ 	.word	0x0000a3c0


	//   ....[205]....
        /*07bc*/ 	.word	0x0000a440


	//   ....[206]....
        /*07c0*/ 	.word	0x0000a4c0


	//   ....[207]....
        /*07c4*/ 	.word	0x0000a540


	//   ....[208]....
        /*07c8*/ 	.word	0x0000a5c0


	//   ....[209]....
        /*07cc*/ 	.word	0x0000a640


	//   ....[210]....
        /*07d0*/ 	.word	0x0000a6c0


	//   ....[211]....
        /*07d4*/ 	.word	0x0000a740


	//   ....[212]....
        /*07d8*/ 	.word	0x0000a8a0


	//   ....[213]....
        /*07dc*/ 	.word	0x0000a960


	//   ....[214]....
        /*07e0*/ 	.word	0x0000aa10


	//   ....[215]....
        /*07e4*/ 	.word	0x0000aad0


	//   ....[216]....
        /*07e8*/ 	.word	0x0000ab80


	//   ....[217]....
        /*07ec*/ 	.word	0x0000ac40


	//   ....[218]....
        /*07f0*/ 	.word	0x0000acf0


	//   ....[219]....
        /*07f4*/ 	.word	0x0000adb0


	//   ....[220]....
        /*07f8*/ 	.word	0x0000ae60


	//   ....[221]....
        /*07fc*/ 	.word	0x0000af20


	//   ....[222]....
        /*0800*/ 	.word	0x0000afd0


	//   ....[223]....
        /*0804*/ 	.word	0x0000b090


	//   ....[224]....
        /*0808*/ 	.word	0x0000b140


	//   ....[225]....
        /*080c*/ 	.word	0x0000b200


	//   ....[226]....
        /*0810*/ 	.word	0x0000b2b0


	//   ....[227]....
        /*0814*/ 	.word	0x0000b370


	//   ....[228]....
        /*0818*/ 	.word	0x0000b410


	//   ....[229]....
        /*081c*/ 	.word	0x0000b480


	//   ....[230]....
        /*0820*/ 	.word	0x0000b4f0


	//   ....[231]....
        /*0824*/ 	.word	0x0000b560


	//   ....[232]....
        /*0828*/ 	.word	0x0000b5d0


	//   ....[233]....
        /*082c*/ 	.word	0x0000b640


	//----- nvinfo : EIATTR_VRC_CTA_INIT_COUNT
	.align		4
.L_362:
        /*0830*/ 	.byte	0x02, 0x4a
	.zero		1
	.zero		1


	//----- nvinfo : EIATTR_EXIT_INSTR_OFFSETS
	.align		4
        /*0834*/ 	.byte	0x04, 0x1c
        /*0836*/ 	.short	(.L_364 - .L_363)


	//   ....[0]....
.L_363:
        /*0838*/ 	.word	0x00002cc0


	//   ....[1]....
        /*083c*/ 	.word	0x00003020


	//   ....[2]....
        /*0840*/ 	.word	0x00003040


	//   ....[3]....
        /*0844*/ 	.word	0x0000a750


	//   ....[4]....
        /*0848*/ 	.word	0x0000b420


	//----- nvinfo : EIATTR_MAX_THREADS
	.align		4
.L_364:
        /*084c*/ 	.byte	0x04, 0x05
        /*084e*/ 	.short	(.L_366 - .L_365)
.L_365:
        /*0850*/ 	.word	0x00000180
        /*0854*/ 	.word	0x00000001
        /*0858*/ 	.word	0x00000001


	//----- nvinfo : EIATTR_CRS_STACK_SIZE
	.align		4
.L_366:
        /*085c*/ 	.byte	0x04, 0x1e
        /*085e*/ 	.short	(.L_368 - .L_367)
.L_367:
        /*0860*/ 	.word	0x00000000


	//----- nvinfo : EIATTR_CBANK_PARAM_SIZE
	.align		4
.L_368:
        /*0864*/ 	.byte	0x03, 0x19
        /*0866*/ 	.short	0x004d


	//----- nvinfo : EIATTR_PARAM_CBANK
	.align		4
        /*0868*/ 	.byte	0x04, 0x0a
        /*086a*/ 	.short	(.L_370 - .L_369)
	.align		4
.L_369:
        /*086c*/ 	.word	index@(.nv.constant0._ZN3cub18CUB_300001_SM_10006detail10radix_sort29DeviceRadixSortOnesweepKernelINS1_5radix10policy_hubIfiyE10Policy1000ELNS0_9SortOrderE0EfiyiiNS1_21identity_decomposer_tEEEvPT5_SB_PT3_PKSC_PT1_PKSG_PT2_PKSK_T4_iiT6_)
        /*0870*/ 	.short	0x0380
        /*0872*/ 	.short	0x004d


	//----- nvinfo : EIATTR_SW_WAR
	.align		4
.L_370:
        /*0874*/ 	.byte	0x04, 0x36
        /*0876*/ 	.short	(.L_372 - .L_371)
.L_371:
        /*0878*/ 	.word	0x00000008
.L_372:


//--------------------- .nv.info._ZN3cub18CUB_300001_SM_10006detail10radix_sort33DeviceRadixSortExclusiveSumKernelINS1_5radix10policy_hubIfiyE10Policy1000EyEEvPT0_ --------------------------
	.section	.nv.info._ZN3cub18CUB_300001_SM_10006detail10radix_sort33DeviceRadixSortExclusiveSumKernelINS1_5radix10policy_hubIfiyE10Policy1000EyEEvPT0_,"",@"SHT_CUDA_INFO"
	.sectionflags	@""
	.align	4


	//----- nvinfo : EIATTR_CUDA_API_VERSION
	.align		4
        /*0000*/ 	.byte	0x04, 0x37
        /*0002*/ 	.short	(.L_374 - .L_373)
.L_373:
        /*0004*/ 	.word	0x00000082


	//----- nvinfo : EIATTR_KPARAM_INFO
	.align		4
.L_374:
        /*0008*/ 	.byte	0x04, 0x17
        /*000a*/ 	.short	(.L_376 - .L_375)
.L_375:
        /*000c*/ 	.word	0x00000000
        /*0010*/ 	.short	0x0000
        /*0012*/ 	.short	0x0000
        /*0014*/ 	.byte	0x00, 0xf5, 0x21, 0x00


	//----- nvinfo : EIATTR_SPARSE_MMA_MASK
	.align		4
.L_376:
        /*0018*/ 	.byte	0x03, 0x50
        /*001a*/ 	.short	0x0000


	//----- nvinfo : EIATTR_MAXREG_COUNT
	.align		4
        /*001c*/ 	.byte	0x03, 0x1b
        /*001e*/ 	.short	0x00ff


	//----- nvinfo : EIATTR_NUM_BARRIERS
	.align		4
        /*0020*/ 	.byte	0x02, 0x4c
        /*0022*/ 	.byte	0x01
	.zero		1


	//----- nvinfo : EIATTR_MERCURY_ISA_VERSION
	.align		4
        /*0024*/ 	.byte	0x03, 0x5f
        /*0026*/ 	.short	0x0101


	//----- nvinfo : EIATTR_COOP_GROUP_MASK_REGIDS
	.align		4
        /*0028*/ 	.byte	0x04, 0x29
        /*002a*/ 	.short	(.L_378 - .L_377)


	//   ....[0]....
.L_377:
        /*002c*/ 	.word	0xffffffff


	//   ....[1]....
        /*0030*/ 	.word	0xffffffff


	//   ....[2]....
        /*0034*/ 	.word	0xffffffff


	//   ....[3]....
        /*0038*/ 	.word	0xffffffff


	//   ....[4]....
        /*003c*/ 	.word	0xffffffff


	//   ....[5]....
        /*0040*/ 	.word	0xffffffff


	//   ....[6]....
        /*0044*/ 	.word	0xffffffff


	//   ....[7]....
        /*0048*/ 	.word	0xffffffff


	//   ....[8]....
        /*004c*/ 	.word	0xffffffff


	//   ....[9]....
        /*0050*/ 	.word	0xffffffff


	//   ....[10]....
        /*0054*/ 	.word	0x05000015


	//   ....[11]....
        /*0058*/ 	.word	0x05000015


	//   ....[12]....
        /*005c*/ 	.word	0x05000015


	//   ....[13]....
        /*0060*/ 	.word	0x05000015


	//   ....[14]....
        /*0064*/ 	.word	0x05000015


	//   ....[15]....
        /*0068*/ 	.word	0x05000015


	//   ....[16]....
        /*006c*/ 	.word	0x05000015


	//   ....[17]....
        /*0070*/ 	.word	0x05000015


	//   ....[18]....
        /*0074*/ 	.word	0x05000015


	//   ....[19]....
        /*0078*/ 	.word	0x05000015


	//----- nvinfo : EIATTR_COOP_GROUP_INSTR_OFFSETS
	.align		4
.L_378:
        /*007c*/ 	.byte	0x04, 0x28
        /*007e*/ 	.short	(.L_380 - .L_379)


	//   ....[0]....
.L_379:
        /*0080*/ 	.word	0x00000250


	//   ....[1]....
        /*0084*/ 	.word	0x00000260


	//   ....[2]....
        /*0088*/ 	.word	0x000002a0


	//   ....[3]....
        /*008c*/ 	.word	0x000002c0


	//   ....[4]....
        /*0090*/ 	.word	0x00000310


	//   ....[5]....
        /*0094*/ 	.word	0x00000320


	//   ....[6]....
        /*0098*/ 	.word	0x00000360


	//   ....[7]....
        /*009c*/ 	.word	0x00000380


	//   ....[8]....
        /*00a0*/ 	.word	0x000003d0


	//   ....[9]....
        /*00a4*/ 	.word	0x000003e0


	//   ....[10]....
        /*00a8*/ 	.word	0x00000660


	//   ....[11]....
        /*00ac*/ 	.word	0x000006b0


	//   ....[12]....
        /*00b0*/ 	.word	0x00000740


	//   ....[13]....
        /*00b4*/ 	.word	0x00000790


	//   ....[14]....
        /*00b8*/ 	.word	0x00000820


	//   ....[15]....
        /*00bc*/ 	.word	0x00000870


	//   ....[16]....
        /*00c0*/ 	.word	0x00000900


	//   ....[17]....
        /*00c4*/ 	.word	0x00000950


	//   ....[18]....
        /*00c8*/ 	.word	0x000009e0


	//   ....[19]....
        /*00cc*/ 	.word	0x00000a30


	//----- nvinfo : EIATTR_VRC_CTA_INIT_COUNT
	.align		4
.L_380:
        /*00d0*/ 	.byte	0x02, 0x4a
	.zero		1
	.zero		1


	//----- nvinfo : EIATTR_EXIT_INSTR_OFFSETS
	.align		4
        /*00d4*/ 	.byte	0x04, 0x1c
        /*00d6*/ 	.short	(.L_382 - .L_381)


	//   ....[0]....
.L_381:
        /*00d8*/ 	.word	0x000005d0


	//   ....[1]....
        /*00dc*/ 	.word	0x00000600


	//----- nvinfo : EIATTR_CRS_STACK_SIZE
	.align		4
.L_382:
        /*00e0*/ 	.byte	0x04, 0x1e
        /*00e2*/ 	.short	(.L_384 - .L_383)
.L_383:
        /*00e4*/ 	.word	0x00000000


	//----- nvinfo : EIATTR_CBANK_PARAM_SIZE
	.align		4
.L_384:
        /*00e8*/ 	.byte	0x03, 0x19
        /*00ea*/ 	.short	0x0008


	//----- nvinfo : EIATTR_PARAM_CBANK
	.align		4
        /*00ec*/ 	.byte	0x04, 0x0a
        /*00ee*/ 	.short	(.L_386 - .L_385)
	.align		4
.L_385:
        /*00f0*/ 	.word	index@(.nv.constant0._ZN3cub18CUB_300001_SM_10006detail10radix_sort33DeviceRadixSortExclusiveSumKernelINS1_5radix10policy_hubIfiyE10Policy1000EyEEvPT0_)
        /*00f4*/ 	.short	0x0380
        /*00f6*/ 	.short	0x0008


	//----- nvinfo : EIATTR_SW_WAR
	.align		4
.L_386:
        /*00f8*/ 	.byte	0x04, 0x36
        /*00fa*/ 	.short	(.L_388 - .L_387)
.L_387:
        /*00fc*/ 	.word	0x00000008
.L_388:


//--------------------- .nv.info._ZN3cub18CUB_300001_SM_10006detail10radix_sort30DeviceRadixSortHistogramKernelINS1_5radix10policy_hubIfiyE10Policy1000ELNS0_9SortOrderE0EfyNS1_21identity_decomposer_tEEEvPT2_PKT1_SA_iiT3_ --------------------------
	.section	.nv.info._ZN3cub18CUB_300001_SM_10006detail10radix_sort30DeviceRadixSortHistogramKernelINS1_5radix10policy_hubIfiyE10Policy1000ELNS0_9SortOrderE0EfyNS1_21identity_decomposer_tEEEvPT2_PKT1_SA_iiT3_,"",@"SHT_CUDA_INFO"
	.sectionflags	@""
	.align	4


	//----- nvinfo : EIATTR_CUDA_API_VERSION
	.align		4
        /*0000*/ 	.byte	0x04, 0x37
        /*0002*/ 	.short	(.L_390 - .L_389)
.L_389:
        /*0004*/ 	.word	0x00000082


	//----- nvinfo : EIATTR_KPARAM_INFO
	.align		4
.L_390:
        /*0008*/ 	.byte	0x04, 0x17
        /*000a*/ 	.short	(.L_392 - .L_391)
.L_391:
        /*000c*/ 	.word	0x00000000
        /*0010*/ 	.short	0x0005
        /*0012*/ 	.short	0x0020
        /*0014*/ 	.byte	0x00, 0xf0, 0x05, 0x00


	//----- nvinfo : EIATTR_KPARAM_INFO
	.align		4
.L_392:
        /*0018*/ 	.byte	0x04, 0x17
        /*001a*/ 	.short	(.L_394 - .L_393)
.L_393:
        /*001c*/ 	.word	0x00000000
        /*0020*/ 	.short	0x0004
        /*0022*/ 	.short	0x001c
        /*0024*/ 	.byte	0x00, 0xf0, 0x11, 0x00


	//----- nvinfo : EIATTR_KPARAM_INFO
	.align		4
.L_394:
        /*0028*/ 	.byte	0x04, 0x17
        /*002a*/ 	.short	(.L_396 - .L_395)
.L_395:
        /*002c*/ 	.word	0x00000000
        /*0030*/ 	.short	0x0003
        /*0032*/ 	.short	0x0018
        /*0034*/ 	.byte	0x00, 0xf0, 0x11, 0x00


	//----- nvinfo : EIATTR_KPARAM_INFO
	.align		4
.L_396:
        /*0038*/ 	.byte	0x04, 0x17
        /*003a*/ 	.short	(.L_398 - .L_397)
.L_397:
        /*003c*/ 	.word	0x00000000
        /*0040*/ 	.short	0x0002
        /*0042*/ 	.short	0x0010
        /*0044*/ 	.byte	0x00, 0xf0, 0x21, 0x00


	//----- nvinfo : EIATTR_KPARAM_INFO
	.align		4
.L_398:
        /*0048*/ 	.byte	0x04, 0x17
        /*004a*/ 	.short	(.L_400 - .L_399)
.L_399:
        /*004c*/ 	.word	0x00000000
        /*0050*/ 	.short	0x0001
        /*0052*/ 	.short	0x0008
        /*0054*/ 	.byte	0x00, 0xf5, 0x21, 0x00


	//----- nvinfo : EIATTR_KPARAM_INFO
	.align		4
.L_400:
        /*0058*/ 	.byte	0x04, 0x17
        /*005a*/ 	.short	(.L_402 - .L_401)
.L_401:
        /*005c*/ 	.word	0x00000000
        /*0060*/ 	.short	0x0000
        /*0062*/ 	.short	0x0000
        /*0064*/ 	.byte	0x00, 0xf5, 0x21, 0x00


	//----- nvinfo : EIATTR_SPARSE_MMA_MASK
	.align		4
.L_402:
        /*0068*/ 	.byte	0x03, 0x50
        /*006a*/ 	.short	0x0000


	//----- nvinfo : EIATTR_MAXREG_COUNT
	.align		4
        /*006c*/ 	.byte	0x03, 0x1b
        /*006e*/ 	.short	0x00ff


	//----- nvinfo : EIATTR_NUM_BARRIERS
	.align		4
        /*0070*/ 	.byte	0x02, 0x4c
        /*0072*/ 	.byte	0x01
	.zero		1


	//----- nvinfo : EIATTR_MERCURY_ISA_VERSION
	.align		4
        /*0074*/ 	.byte	0x03, 0x5f
        /*0076*/ 	.short	0x0101


	//----- nvinfo : EIATTR_VRC_CTA_INIT_COUNT
	.align		4
        /*0078*/ 	.byte	0x02, 0x4a
	.zero		1
	.zero		1


	//----- nvinfo : EIATTR_EXIT_INSTR_OFFSETS
	.align		4
        /*007c*/ 	.byte	0x04, 0x1c
        /*007e*/ 	.short	(.L_404 - .L_403)


	//   ....[0]....
.L_403:
        /*0080*/ 	.word	0x00000040


	//   ....[1]....
        /*0084*/ 	.word	0x00003310


	//----- nvinfo : EIATTR_MAX_THREADS
	.align		4
.L_404:
        /*0088*/ 	.byte	0x04, 0x05
        /*008a*/ 	.short	(.L_406 - .L_405)
.L_405:
        /*008c*/ 	.word	0x00000080
        /*0090*/ 	.word	0x00000001
        /*0094*/ 	.word	0x00000001


	//----- nvinfo : EIATTR_CRS_STACK_SIZE
	.align		4
.L_406:
        /*0098*/ 	.byte	0x04, 0x1e
        /*009a*/ 	.short	(.L_408 - .L_407)
.L_407:
        /*009c*/ 	.word	0x00000000


	//----- nvinfo : EIATTR_CBANK_PARAM_SIZE
	.align		4
.L_408:
        /*00a0*/ 	.byte	0x03, 0x19
        /*00a2*/ 	.short	0x0021


	//----- nvinfo : EIATTR_PARAM_CBANK
	.align		4
        /*00a4*/ 	.byte	0x04, 0x0a
        /*00a6*/ 	.short	(.L_410 - .L_409)
	.align		4
.L_409:
        /*00a8*/ 	.word	index@(.nv.constant0._ZN3cub18CUB_300001_SM_10006detail10radix_sort30DeviceRadixSortHistogramKernelINS1_5radix10policy_hubIfiyE10Policy1000ELNS0_9SortOrderE0EfyNS1_21identity_decomposer_tEEEvPT2_PKT1_SA_iiT3_)
        /*00ac*/ 	.short	0x0380
        /*00ae*/ 	.short	0x0021


	//----- nvinfo : EIATTR_SW_WAR
	.align		4
.L_410:
        /*00b0*/ 	.byte	0x04, 0x36
        /*00b2*/ 	.short	(.L_412 - .L_411)
.L_411:
        /*00b4*/ 	.word	0x00000008
.L_412:


//--------------------- .nv.info._ZN3cub18CUB_300001_SM_10006detail10radix_sort31DeviceRadixSortSingleTileKernelINS1_5radix10policy_hubIfiyE10Policy1000ELNS0_9SortOrderE0EfiyNS1_21identity_decomposer_tEEEvPKT1_PSA_PKT2_PSE_T3_iiT4_ --------------------------
	.section	.nv.info._ZN3cub18CUB_300001_SM_10006detail10radix_sort31DeviceRadixSortSingleTileKernelINS1_5radix10policy_hubIfiyE10Policy1000ELNS0_9SortOrderE0EfiyNS1_21identity_decomposer_tEEEvPKT1_PSA_PKT2_PSE_T3_iiT4_,"",@"SHT_CUDA_INFO"
	.sectionflags	@""
	.align	4


	//----- nvinfo : EIATTR_CUDA_API_VERSION
	.align		4
        /*0000*/ 	.byte	0x04, 0x37
        /*0002*/ 	.short	(.L_414 - .L_413)
.L_413:
        /*0004*/ 	.word	0x00000082


	//----- nvinfo : EIATTR_KPARAM_INFO
	.align		4
.L_414:
        /*0008*/ 	.byte	0x04, 0x17
        /*000a*/ 	.short	(.L_416 - .L_415)
.L_415:
        /*000c*/ 	.word	0x00000000
        /*0010*/ 	.short	0x0007
        /*0012*/ 	.short	0x0030
        /*0014*/ 	.byte	0x00, 0xf0, 0x05, 0x00


	//----- nvinfo : EIATTR_KPARAM_INFO
	.align		4
.L_416:
        /*0018*/ 	.byte	0x04, 0x17
        /*001a*/ 	.short	(.L_418 - .L_417)
.L_417:
        /*001c*/ 	.word	0x00000000
        /*0020*/ 	.short	0x0006
        /*0022*/ 	.short	0x002c
        /*0024*/ 	.byte	0x00, 0xf0, 0x11, 0x00


	//----- nvinfo : EIATTR_KPARAM_INFO
	.align		4
.L_418:
        /*0028*/ 	.byte	0x04, 0x17
        /*002a*/ 	.short	(.L_420 - .L_419)
.L_419:
        /*002c*/ 	.word	0x00000000
        /*0030*/ 	.short	0x0005
        /*0032*/ 	.short	0x0028
        /*0034*/ 	.byte	0x00, 0xf0, 0x11, 0x00


	//----- nvinfo : EIATTR_KPARAM_INFO
	.align		4
.L_420:
        /*0038*/ 	.byte	0x04, 0x17
        /*003a*/ 	.short	(.L_422 - .L_421)
.L_421:
        /*003c*/ 	.word	0x00000000
        /*0040*/ 	.short	0x0004
        /*0042*/ 	.short	0x0020
        /*0044*/ 	.byte	0x00, 0xf0, 0x21, 0x00


	//----- nvinfo : EIATTR_KPARAM_INFO
	.align		4
.L_422:
        /*0048*/ 	.byte	0x04, 0x17
        /*004a*/ 	.short	(.L_424 - .L_423)
.L_423:
        /*004c*/ 	.word	0x00000000
        /*0050*/ 	.short	0x0003
        /*0052*/ 	.short	0x0018
        /*0054*/ 	.byte	0x00, 0xf5, 0x21, 0x00


	//----- nvinfo : EIATTR_KPARAM_INFO
	.align		4
.L_424:
        /*0058*/ 	.byte	0x04, 0x17
        /*005a*/ 	.short	(.L_426 - .L_425)
.L_425:
        /*005c*/ 	.word	0x00000000
        /*0060*/ 	.short	0x0002
        /*0062*/ 	.short	0x0010
        /*0064*/ 	.byte	0x00, 0xf5, 0x21, 0x00


	//----- nvinfo : EIATTR_KPARAM_INFO
	.align		4
.L_426:
        /*0068*/ 	.byte	0x04, 0x17
        /*006a*/ 	.short	(.L_428 - .L_427)
.L_427:
        /*006c*/ 	.word	0x00000000
        /*0070*/ 	.short	0x0001
        /*0072*/ 	.short	0x0008
        /*0074*/ 	.byte	0x00, 0xf5, 0x21, 0x00


	//----- nvinfo : EIATTR_KPARAM_INFO
	.align		4
.L_428:
        /*0078*/ 	.byte	0x04, 0x17
        /*007a*/ 	.short	(.L_430 - .L_429)
.L_429:
        /*007c*/ 	.word	0x00000000
        /*0080*/ 	.short	0x0000
        /*0082*/ 	.short	0x0000
        /*0084*/ 	.byte	0x00, 0xf5, 0x21, 0x00


	//----- nvinfo : EIATTR_SPARSE_MMA_MASK
	.align		4
.L_430:
        /*0088*/ 	.byte	0x03, 0x50
        /*008a*/ 	.short	0x0000


	//----- nvinfo : EIATTR_MAXREG_COUNT
	.align		4
        /*008c*/ 	.byte	0x03, 0x1b
        /*008e*/ 	.short	0x00ff


	//----- nvinfo : EIATTR_NUM_BARRIERS
	.align		4
        /*0090*/ 	.byte	0x02, 0x4c
        /*0092*/ 	.byte	0x01
	.zero		1


	//----- nvinfo : EIATTR_MERCURY_ISA_VERSION
	.align		4
        /*0094*/ 	.byte	0x03, 0x5f
        /*0096*/ 	.short	0x0101


	//----- nvinfo : EIATTR_COOP_GROUP_MASK_REGIDS
	.align		4
        /*0098*/ 	.byte	0x04, 0x29
        /*009a*/ 	.short	(.L_432 - .L_431)


	//   ....[0]....
.L_431:
        /*009c*/ 	.word	0xffffffff


	//   ....[1]....
        /*00a0*/ 	.word	0xffffffff


	//   ....[2]....
        /*00a4*/ 	.word	0xffffffff


	//   ....[3]....
        /*00a8*/ 	.word	0xffffffff


	//   ....[4]....
        /*00ac*/ 	.word	0xffffffff


	//----- nvinfo : EIATTR_COOP_GROUP_INSTR_OFFSETS
	.align		4
.L_432:
        /*00b0*/ 	.byte	0x04, 0x28
        /*00b2*/ 	.short	(.L_434 - .L_433)


	//   ....[0]....
.L_433:
        /*00b4*/ 	.word	0x00002310


	//   ....[1]....
        /*00b8*/ 	.word	0x00002330


	//   ....[2]....
        /*00bc*/ 	.word	0x00002350


	//   ....[3]....
        /*00c0*/ 	.word	0x00002370


	//   ....[4]....
        /*00c4*/ 	.word	0x00002390


	//----- nvinfo : EIATTR_VRC_CTA_INIT_COUNT
	.align		4
.L_434:
        /*00c8*/ 	.byte	0x02, 0x4a
	.zero		1
	.zero		1


	//----- nvinfo : EIATTR_EXIT_INSTR_OFFSETS
	.align		4
        /*00cc*/ 	.byte	0x04, 0x1c
        /*00ce*/ 	.short	(.L_436 - .L_435)


	//   ....[0]....
.L_435:
        /*00d0*/ 	.word	0x00004460


	//   ....[1]....
        /*00d4*/ 	.word	0x000044e0


	//----- nvinfo : EIATTR_MAX_THREADS
	.align		4
.L_436:
        /*00d8*/ 	.byte	0x04, 0x05
        /*00da*/ 	.short	(.L_438 - .L_437)
.L_437:
        /*00dc*/ 	.word	0x00000100
        /*00e0*/ 	.word	0x00000001
        /*00e4*/ 	.word	0x00000001


	//----- nvinfo : EIATTR_CBANK_PARAM_SIZE
	.align		4
.L_438:
        /*00e8*/ 	.byte	0x03, 0x19
        /*00ea*/ 	.short	0x0031


	//----- nvinfo : EIATTR_PARAM_CBANK
	.align		4
        /*00ec*/ 	.byte	0x04, 0x0a
        /*00ee*/ 	.short	(.L_440 - .L_439)
	.align		4
.L_439:
        /*00f0*/ 	.word	index@(.nv.constant0._ZN3cub18CUB_300001_SM_10006detail10radix_sort31DeviceRadixSortSingleTileKernelINS1_5radix10policy_hubIfiyE10Policy1000ELNS0_9SortOrderE0EfiyNS1_21identity_decomposer_tEEEvPKT1_PSA_PKT2_PSE_T3_iiT4_)
        /*00f4*/ 	.short	0x0380
        /*00f6*/ 	.short	0x0031


	//----- nvinfo : EIATTR_SW_WAR
	.align		4
.L_440:
        /*00f8*/ 	.byte	0x04, 0x36
        /*00fa*/ 	.short	(.L_442 - .L_441)
.L_441:
        /*00fc*/ 	.word	0x00000008
.L_442:


//--------------------- .nv.info._ZN3cub18CUB_300001_SM_10006detail6select23DeviceSelectSweepKernelINS2_10policy_hubIfiiLb0ELNS0_10SelectImplE0EE10Policy1000EN6thrust24THRUST_300001_SM_1000_NS6detail15normal_iteratorINS9_10device_ptrIfEEEENSB_INSC_IiEEEESE_PlNS0_13ScanTileStateIiLb1EEE9is_targetNS0_8NullTypeEiNS2_19streaming_context_tIlLb1EEELS5_0EEEvT0_T1_T2_T3_T4_T5_T6_T7_iT8_NS1_7vsmem_tE --------------------------
	.section	.nv.info._ZN3cub18CUB_300001_SM_10006detail6select23DeviceSelectSweepKernelINS2_10policy_hubIfiiLb0ELNS0_10SelectImplE0EE10Policy1000EN6thrust24THRUST_300001_SM_1000_NS6detail15normal_iteratorINS9_10device_ptrIfEEEENSB_INSC_IiEEEESE_PlNS0_13ScanTileStateIiLb1EEE9is_targetNS0_8NullTypeEiNS2_19streaming_context_tIlLb1EEELS5_0EEEvT0_T1_T2_T3_T4_T5_T6_T7_iT8_NS1_7vsmem_tE,"",@"SHT_CUDA_INFO"
	.sectionflags	@""
	.align	4


	//----- nvinfo : EIATTR_CUDA_API_VERSION
	.align		4
        /*0000*/ 	.byte	0x04, 0x37
        /*0002*/ 	.short	(.L_444 - .L_443)
.L_443:
        /*0004*/ 	.word	0x00000082


	//----- nvinfo : EIATTR_KPARAM_INFO
	.align		4
.L_444:
        /*0008*/ 	.byte	0x04, 0x17
        /*000a*/ 	.short	(.L_446 - .L_445)
.L_445:
        /*000c*/ 	.word	0x00000000
        /*0010*/ 	.short	0x000a
        /*0012*/ 	.short	0x0060
        /*0014*/ 	.byte	0x00, 0xf0, 0x21, 0x00


	//----- nvinfo : EIATTR_KPARAM_INFO
	.align		4
.L_446:
        /*0018*/ 	.byte	0x04, 0x17
        /*001a*/ 	.short	(.L_448 - .L_447)
.L_447:
        /*001c*/ 	.word	0x00000000
        /*0020*/ 	.short	0x0009
        /*0022*/ 	.short	0x0038
        /*0024*/ 	.byte	0x00, 0xf0, 0xa1, 0x00


	//----- nvinfo : EIATTR_KPARAM_INFO
	.align		4
.L_448:
        /*0028*/ 	.byte	0x04, 0x17
        /*002a*/ 	.short	(.L_450 - .L_449)
.L_449:
        /*002c*/ 	.word	0x00000000
        /*0030*/ 	.short	0x0008
        /*0032*/ 	.short	0x0034
        /*0034*/ 	.byte	0x00, 0xf0, 0x11, 0x00


	//----- nvinfo : EIATTR_KPARAM_INFO
	.align		4
.L_450:
        /*0038*/ 	.byte	0x04, 0x17
        /*003a*/ 	.short	(.L_452 - .L_451)
.L_451:
        /*003c*/ 	.word	0x00000000
        /*0040*/ 	.short	0x0007
        /*0042*/ 	.short	0x0030
        /*0044*/ 	.byte	0x00, 0xf0, 0x11, 0x00


	//----- nvinfo : EIATTR_KPARAM_INFO
	.align		4
.L_452:
        /*0048*/ 	.byte	0x04, 0x17
        /*004a*/ 	.short	(.L_454 - .L_453)
.L_453:
        /*004c*/ 	.word	0x00000000
        /*0050*/ 	.short	0x0006
        /*0052*/ 	.short	0x002c
        /*0054*/ 	.byte	0x00, 0xf0, 0x05, 0x00


	//----- nvinfo : EIATTR_KPARAM_INFO
	.align		4
.L_454:
        /*0058*/ 	.byte	0x04, 0x17
        /*005a*/ 	.short	(.L_456 - .L_455)
.L_455:
        /*005c*/ 	.word	0x00000000
        /*0060*/ 	.short	0x0005
        /*0062*/ 	.short	0x0028
        /*0064*/ 	.byte	0x00, 0xf0, 0x11, 0x00


	//----- nvinfo : EIATTR_KPARAM_INFO
	.align		4
.L_456:
        /*0068*/ 	.byte	0x04, 0x17
        /*006a*/ 	.short	(.L_458 - .L_457)
.L_457:
        /*006c*/ 	.word	0x00000000
        /*0070*/ 	.short	0x0004
        /*0072*/ 	.short	0x0020
        /*0074*/ 	.byte	0x00, 0xf0, 0x21, 0x00


	//----- nvinfo : EIATTR_KPARAM_INFO
	.align		4
.L_458:
        /*0078*/ 	.byte	0x04, 0x17
        /*007a*/ 	.short	(.L_460 - .L_459)
.L_459:
        /*007c*/ 	.word	0x00000000
        /*0080*/ 	.short	0x0003
        /*0082*/ 	.short	0x0018
        /*0084*/ 	.byte	0x00, 0xf5, 0x21, 0x00


	//----- nvinfo : EIATTR_KPARAM_INFO
	.align		4
.L_460:
        /*0088*/ 	.byte	0x04, 0x17
        /*008a*/ 	.short	(.L_462 - .L_461)
.L_461:
        /*008c*/ 	.word	0x00000000
        /*0090*/ 	.short	0x0002
        /*0092*/ 	.short	0x0010
        /*0094*/ 	.byte	0x00, 0xf0, 0x21, 0x00


	//----- nvinfo : EIATTR_KPARAM_INFO
	.align		4
.L_462:
        /*0098*/ 	.byte	0x04, 0x17
        /*009a*/ 	.short	(.L_464 - .L_463)
.L_463:
        /*009c*/ 	.word	0x00000000
        /*00a0*/ 	.short	0x0001
        /*00a2*/ 	.short	0x0008
        /*00a4*/ 	.byte	0x00, 0xf0, 0x21, 0x00


	//----- nvinfo : EIATTR_KPARAM_INFO
	.align		4
.L_464:
        /*00a8*/ 	.byte	0x04, 0x17
        /*00aa*/ 	.short	(.L_466 - .L_465)
.L_465:
        /*00ac*/ 	.word	0x00000000
        /*00b0*/ 	.short	0x0000
        /*00b2*/ 	.short	0x0000
        /*00b4*/ 	.byte	0x00, 0xf0, 0x21, 0x00


	//----- nvinfo : EIATTR_SPARSE_MMA_MASK
	.align		4
.L_466:
        /*00b8*/ 	.byte	0x03, 0x50
        /*00ba*/ 	.short	0x0000


	//----- nvinfo : EIATTR_MAXREG_COUNT
	.align		4
        /*00bc*/ 	.byte	0x03, 0x1b
        /*00be*/ 	.short	0x0080


	//----- nvinfo : EIATTR_NUM_BARRIERS
	.align		4
        /*00c0*/ 	.byte	0x02, 0x4c
        /*00c2*/ 	.byte	0x01
	.zero		1


	//----- nvinfo : EIATTR_ANNOTATIONS
	.align		4
        /*00c4*/ 	.byte	0x04, 0x55
        /*00c6*/ 	.short	(.L_468 - .L_467)


	//   ....[0]....
.L_467:
        /*00c8*/ 	.word	0x00000001
        /*00cc*/ 	.byte	0x80, 0x0d, 0x00, 0x00, 0x01, 0x00, 0x00, 0x00, 0x30, 0x0e, 0x00, 0x00


	//----- nvinfo : EIATTR_MERCURY_ISA_VERSION
	.align		4
.L_468:
        /*00d8*/ 	.byte	0x03, 0x5f
        /*00da*/ 	.short	0x0101


	//----- nvinfo : EIATTR_UNUSED_LOAD_BYTE_OFFSET
	.align		4
        /*00dc*/ 	.byte	0x04, 0x44
        /*00de*/ 	.short	(.L_470 - .L_469)


	//   ....[0]....
.L_469:
        /*00e0*/ 	.word	0x00009390
        /*00e4*/ 	.word	0x0000fff0


	//----- nvinfo : EIATTR_COOP_GROUP_MASK_REGIDS
	.align		4
.L_470:
        /*00e8*/ 	.byte	0x04, 0x29
        /*00ea*/ 	.short	(.L_472 - .L_471)


	//   ....[0]....
.L_471:
        /*00ec*/ 	.word	0xffffffff


	//   ....[1]....
        /*00f0*/ 	.word	0xffffffff


	//   ....[2]....
        /*00f4*/ 	.word	0xffffffff


	//   ....[3]....
        /*00f8*/ 	.word	0xffffffff


	//   ....[4]....
        /*00fc*/ 	.word	0xffffffff


	//   ....[5]....
        /*0100*/ 	.word	0xffffffff


	//   ....[6]....
        /*0104*/ 	.word	0xffffffff


	//   ....[7]....
        /*0108*/ 	.word	0xffffffff


	//   ....[8]....
        /*010c*/ 	.word	0xffffffff


	//   ....[9]....
        /*0110*/ 	.word	0xffffffff


	//   ....[10]....
        /*0114*/ 	.word	0xffffffff


	//   ....[11]....
        /*0118*/ 	.word	0xffffffff


	//   ....[12]....
        /*011c*/ 	.word	0xffffffff


	//   ....[13]....
        /*0120*/ 	.word	0xffffffff


	//   ....[14]....
        /*0124*/ 	.word	0xffffffff


	//   ....[15]....
        /*0128*/ 	.word	0xffffffff


	//   ....[16]....
        /*012c*/ 	.word	0xffffffff


	//   ....[17]....
        /*0130*/ 	.word	0xffffffff


	//   ....[18]....
        /*0134*/ 	.word	0xffffffff


	//   ....[19]....
        /*0138*/ 	.word	0xffffffff


	//   ....[20]....
        /*013c*/ 	.word	0xffffffff


	//   ....[21]....
        /*0140*/ 	.word	0xffffffff


	//   ....[22]....
        /*0144*/ 	.word	0xffffffff


	//   ....[23]....
        /*0148*/ 	.word	0xffffffff


	//   ....[24]....
        /*014c*/ 	.word	0xffffffff


	//   ....[25]....
        /*0150*/ 	.word	0xffffffff


	//   ....[26]....
        /*0154*/ 	.word	0xffffffff


	//   ....[27]....
        /*0158*/ 	.word	0xffffffff


	//   ....[28]....
        /*015c*/ 	.word	0xffffffff


	//   ....[29]....
        /*0160*/ 	.word	0xffffffff


	//   ....[30]....
        /*0164*/ 	.word	0xffffffff


	//   ....[31]....
        /*0168*/ 	.word	0xffffffff


	//   ....[32]....
        /*016c*/ 	.word	0xffffffff


	//   ....[33]....
        /*0170*/ 	.word	0xffffffff


	//   ....[34]....
        /*0174*/ 	.word	0xffffffff


	//   ....[35]....
        /*0178*/ 	.word	0xffffffff


	//   ....[36]....
        /*017c*/ 	.word	0xffffffff


	//   ....[37]....
        /*0180*/ 	.word	0xffffffff


	//   ....[38]....
        /*0184*/ 	.word	0xffffffff


	//   ....[39]....
        /*0188*/ 	.word	0xffffffff


	//   ....[40]....
        /*018c*/ 	.word	0xffffffff


	//   ....[41]....
        /*0190*/ 	.word	0xffffffff


	//   ....[42]....
        /*0194*/ 	.word	0xffffffff


	//   ....[43]....
        /*0198*/ 	.word	0xffffffff


	//   ....[44]....
        /*019c*/ 	.word	0xffffffff


	//   ....[45]....
        /*01a0*/ 	.word	0xffffffff


	//   ....[46]....
        /*01a4*/ 	.word	0xffffffff


	//   ....[47]....
        /*01a8*/ 	.word	0xffffffff


	//   ....[48]....
        /*01ac*/ 	.word	0xffffffff


	//   ....[49]....
        /*01b0*/ 	.word	0xffffffff


	//   ....[50]....
        /*01b4*/ 	.word	0xffffffff


	//   ....[51]....
        /*01b8*/ 	.word	0xffffffff


	//   ....[52]....
        /*01bc*/ 	.word	0xffffffff


	//   ....[53]....
        /*01c0*/ 	.word	0xffffffff


	//   ....[54]....
        /*01c4*/ 	.word	0xffffffff


	//   ....[55]....
        /*01c8*/ 	.word	0xffffffff


	//   ....[56]....
        /*01cc*/ 	.word	0x05000012


	//   ....[57]....
        /*01d0*/ 	.word	0x05000012


	//   ....[58]....
        /*01d4*/ 	.word	0x05000012


	//   ....[59]....
        /*01d8*/ 	.word	0x05000012


	//   ....[60]....
        /*01dc*/ 	.word	0x05000012


	//   ....[61]....
        /*01e0*/ 	.word	0x05000012


	//   ....[62]....
        /*01e4*/ 	.word	0x05000012


	//   ....[63]....
        /*01e8*/ 	.word	0x05000012


	//   ....[64]....
        /*01ec*/ 	.word	0x05000012


	//   ....[65]....
        /*01f0*/ 	.word	0x05000012


	//   ....[66]....
        /*01f4*/ 	.word	0x05000012


	//   ....[67]....
        /*01f8*/ 	.word	0x05000012


	//   ....[68]....
        /*01fc*/ 	.word	0x05000012


	//   ....[69]....
        /*0200*/ 	.word	0x05000012


	//   ....[70]....
        /*0204*/ 	.word	0x05000012


	//   ....[71]....
        /*0208*/ 	.word	0x05000012


	//   ....[72]....
        /*020c*/ 	.word	0x05000012


	//   ....[73]....
        /*0210*/ 	.word	0x05000012


	//   ....[74]....
        /*0214*/ 	.word	0x05000012


	//   ....[75]....
        /*0218*/ 	.word	0x05000012


	//   ....[76]....
        /*021c*/ 	.word	0x05000012


	//   ....[77]....
        /*0220*/ 	.word	0x05000012


	//   ....[78]....
        /*0224*/ 	.word	0x05000012


	//   ....[79]....
        /*0228*/ 	.word	0x05000012


	//   ....[80]....
        /*022c*/ 	.word	0x05000012


	//   ....[81]....
        /*0230*/ 	.word	0x05000012


	//   ....[82]....
        /*0234*/ 	.word	0x05000012


	//   ....[83]....
        /*0238*/ 	.word	0x05000012


	//   ....[84]....
        /*023c*/ 	.word	0x05000012


	//   ....[85]....
        /*0240*/ 	.word	0x05000012


	//   ....[86]....
        /*0244*/ 	.word	0x05000012


	//   ....[87]....
        /*0248*/ 	.word	0x05000012


	//   ....[88]....
        /*024c*/ 	.word	0x05000012


	//   ....[89]....
        /*0250*/ 	.word	0x05000012


	//   ....[90]....
        /*0254*/ 	.word	0x05000012


	//   ....[91]....
        /*0258*/ 	.word	0x05000012


	//----- nvinfo : EIATTR_COOP_GROUP_INSTR_OFFSETS
	.align		4
.L_472:
        /*025c*/ 	.byte	0x04, 0x28
        /*025e*/ 	.short	(.L_474 - .L_473)


	//   ....[0]....
.L_473:
        /*0260*/ 	.word	0x00000700


	//   ....[1]....
        /*0264*/ 	.word	0x00000720


	//   ....[2]....
        /*0268*/ 	.word	0x00000740


	//   ....[3]....
        /*026c*/ 	.word	0x00000760


	//   ....[4]....
        /*0270*/ 	.word	0x00000780


	//   ....[5]....
        /*0274*/ 	.word	0x00002ac0


	//   ....[6]....
        /*0278*/ 	.word	0x00002af0


	//   ....[7]....
        /*027c*/ 	.word	0x00002b10


	//   ....[8]....
        /*0280*/ 	.word	0x00002b30


	//   ....[9]....
        /*0284*/ 	.word	0x00002b50


	//   ....[10]....
        /*0288*/ 	.word	0x00002fd0


	//   ....[11]....
        /*028c*/ 	.word	0x000031a0


	//   ....[12]....
        /*0290*/ 	.word	0x00003200


	//   ....[13]....
        /*0294*/ 	.word	0x00003260


	//   ....[14]....
        /*0298*/ 	.word	0x000032b0


	//   ....[15]....
        /*029c*/ 	.word	0x00003300


	//   ....[16]....
        /*02a0*/ 	.word	0x00003350


	//   ....[17]....
        /*02a4*/ 	.word	0x000033a0


	//   ....[18]....
        /*02a8*/ 	.word	0x000033f0


	//   ....[19]....
        /*02ac*/ 	.word	0x000034d0


	//   ....[20]....
        /*02b0*/ 	.word	0x000036a0


	//   ....[21]....
        /*02b4*/ 	.word	0x000036f0


	//   ....[22]....
        /*02b8*/ 	.word	0x00003750


	//   ....[23]....
        /*02bc*/ 	.word	0x00003770


	//   ....[24]....
        /*02c0*/ 	.word	0x000037c0


	//   ....[25]....
        /*02c4*/ 	.word	0x00003800


	//   ....[26]....
        /*02c8*/ 	.word	0x00003840


	//   ....[27]....
        /*02cc*/ 	.word	0x00003880


	//   ....[28]....
        /*02d0*/ 	.word	0x00005d00


	//   ....[29]....
        /*02d4*/ 	.word	0x00005d20


	//   ....[30]....
        /*02d8*/ 	.word	0x00005d40


	//   ....[31]....
        /*02dc*/ 	.word	0x00005d60


	//   ....[32]....
        /*02e0*/ 	.word	0x00005d90


	//   ....[33]....
        /*02e4*/ 	.word	0x000083b0


	//   ....[34]....
        /*02e8*/ 	.word	0x000083d0


	//   ....[35]....
        /*02ec*/ 	.word	0x000083f0


	//   ....[36]....
        /*02f0*/ 	.word	0x00008410


	//   ....[37]....
        /*02f4*/ 	.word	0x00008430


	//   ....[38]....
        /*02f8*/ 	.word	0x00008910


	//   ....[39]....
        /*02fc*/ 	.word	0x00008ae0


	//   ....[40]....
        /*0300*/ 	.word	0x00008b40


	//   ....[41]....
        /*0304*/ 	.word	0x00008bc0


	//   ....[42]....
        /*0308*/ 	.word	0x00008c20


	//   ....[43]....
        /*030c*/ 	.word	0x00008c70


	//   ....[44]....
        /*0310*/ 	.word	0x00008cb0


	//   ....[45]....
        /*0314*/ 	.word	0x00008d10


	//   ....[46]....
        /*0318*/ 	.word	0x00008d50


	//   ....[47]....
        /*031c*/ 	.word	0x00008e10


	//   ....[48]....
        /*0320*/ 	.word	0x00008fe0


	//   ....[49]....
        /*0324*/ 	.word	0x00009030


	//   ....[50]....
        /*0328*/ 	.word	0x00009090


	//   ....[51]....
        /*032c*/ 	.word	0x000090e0


	//   ....[52]....
        /*0330*/ 	.word	0x00009120


	//   ....[53]....
        /*0334*/ 	.word	0x00009160


	//   ....[54]....
        /*0338*/ 	.word	0x000091a0


	//   ....[55]....
        /*033c*/ 	.word	0x000091e0


	//   ....[56]....
        /*0340*/ 	.word	0x0000ae20


	//   ....[57]....
        /*0344*/ 	.word	0x0000aea0


	//   ....[58]....
        /*0348*/ 	.word	0x0000af30


	//   ....[59]....
        /*034c*/ 	.word	0x0000b010


	//   ....[60]....
        /*0350*/ 	.word	0x0000b0a0


	//   ....[61]....
        /*0354*/ 	.word	0x0000b130


	//   ....[62]....
        /*0358*/ 	.word	0x0000b1c0


	//   ....[63]....
        /*035c*/ 	.word	0x0000b250


	//   ....[64]....
        /*0360*/ 	.word	0x0000b2b0


	//   ....[65]....
        /*0364*/ 	.word	0x0000b320


	//   ....[66]....
        /*0368*/ 	.word	0x0000b3a0


	//   ....[67]....
        /*036c*/ 	.word	0x0000b420


	//   ....[68]....
        /*0370*/ 	.word	0x0000b4d0


	//   ....[69]....
        /*0374*/ 	.word	0x0000b560


	//   ....[70]....
        /*0378*/ 	.word	0x0000b5e0


	//   ....[71]....
        /*037c*/ 	.word	0x0000b660


	//   ....[72]....
        /*0380*/ 	.word	0x0000b6e0


	//   ....[73]....
        /*0384*/ 	.word	0x0000b740


	//   ....[74]....
        /*0388*/ 	.word	0x0000b7b0


	//   ....[75]....
        /*038c*/ 	.word	0x0000b830


	//   ....[76]....
        /*0390*/ 	.word	0x0000b8b0


	//   ....[77]....
        /*0394*/ 	.word	0x0000b9a0


	//   ....[78]....
        /*0398*/ 	.word	0x0000ba20


	//   ....[79]....
        /*039c*/ 	.word	0x0000bab0


	//   ....[80]....
        /*03a0*/ 	.word	0x0000bb30


	//   ....[81]....
        /*03a4*/ 	.word	0x0000bc00


	//   ....[82]....
        /*03a8*/ 	.word	0x0000bc70


	//   ....[83]....
        /*03ac*/ 	.word	0x0000bce0


	//   ....[84]....
        /*03b0*/ 	.word	0x0000bd60


	//   ....[85]....
        /*03b4*/ 	.word	0x0000bde0


	//   ....[86]....
        /*03b8*/ 	.word	0x0000be90


	//   ....[87]....
        /*03bc*/ 	.word	0x0000bf10


	//   ....[88]....
        /*03c0*/ 	.word	0x0000bf90


	//   ....[89]....
        /*03c4*/ 	.word	0x0000c010


	//   ....[90]....
        /*03c8*/ 	.word	0x0000c090


	//   ....[91]....
        /*03cc*/ 	.word	0x0000c100


	//----- nvinfo : EIATTR_VRC_CTA_INIT_COUNT
	.align		4
.L_474:
        /*03d0*/ 	.byte	0x02, 0x4a
	.zero		1
	.zero		1


	//----- nvinfo : EIATTR_EXIT_INSTR_OFFSETS
	.align		4
        /*03d4*/ 	.byte	0x04, 0x1c
        /*03d6*/ 	.short	(.L_476 - .L_475)


	//   ....[0]....
.L_475:
        /*03d8*/ 	.word	0x00001af0


	//   ....[1]....
        /*03dc*/ 	.word	0x00001bb0


	//   ....[2]....
        /*03e0*/ 	.word	0x00001e90


	//   ....[3]....
        /*03e4*/ 	.word	0x00002110


	//   ....[4]....
        /*03e8*/ 	.word	0x00002490


	//   ....[5]....
        /*03ec*/ 	.word	0x000048a0


	//   ....[6]....
        /*03f0*/ 	.word	0x00004960


	//   ....[7]....
        /*03f4*/ 	.word	0x00004d20


	//   ....[8]....
        /*03f8*/ 	.word	0x00004f40


	//   ....[9]....
        /*03fc*/ 	.word	0x000052a0


	//   ....[10]....
        /*0400*/ 	.word	0x0000ac40


	//   ....[11]....
        /*0404*/ 	.word	0x0000ad20


	//   ....[12]....
        /*0408*/ 	.word	0x0000add0


	//----- nvinfo : EIATTR_MAX_THREADS
	.align		4
.L_476:
        /*040c*/ 	.byte	0x04, 0x05
        /*040e*/ 	.short	(.L_478 - .L_477)
.L_477:
        /*0410*/ 	.word	0x00000200
        /*0414*/ 	.word	0x00000001
        /*0418*/ 	.word	0x00000001


	//----- nvinfo : EIATTR_CRS_STACK_SIZE
	.align		4
.L_478:
        /*041c*/ 	.byte	0x04, 0x1e
        /*041e*/ 	.short	(.L_480 - .L_479)
.L_479:
        /*0420*/ 	.word	0x00000000


	//----- nvinfo : EIATTR_CBANK_PARAM_SIZE
	.align		4
.L_480:
        /*0424*/ 	.byte	0x03, 0x19
        /*0426*/ 	.short	0x0068


	//----- nvinfo : EIATTR_PARAM_CBANK
	.align		4
        /*0428*/ 	.byte	0x04, 0x0a
        /*042a*/ 	.short	(.L_482 - .L_481)
	.align		4
.L_481:
        /*042c*/ 	.word	index@(.nv.constant0._ZN3cub18CUB_300001_SM_10006detail6select23DeviceSelectSweepKernelINS2_10policy_hubIfiiLb0ELNS0_10SelectImplE0EE10Policy1000EN6thrust24THRUST_300001_SM_1000_NS6detail15normal_iteratorINS9_10device_ptrIfEEEENSB_INSC_IiEEEESE_PlNS0_13ScanTileStateIiLb1EEE9is_targetNS0_8NullTypeEiNS2_19streaming_context_tIlLb1EEELS5_0EEEvT0_T1_T2_T3_T4_T5_T6_T7_iT8_NS1_7vsmem_tE)
        /*0430*/ 	.short	0x0380
        /*0432*/ 	.short	0x0068


	//----- nvinfo : EIATTR_SW_WAR
	.align		4
.L_482:
        /*0434*/ 	.byte	0x04, 0x36
        /*0436*/ 	.short	(.L_484 - .L_483)
.L_483:
        /*0438*/ 	.word	0x00000008
.L_484:


//--------------------- .nv.info._ZN3cub18CUB_300001_SM_10006detail4scan16DeviceScanKernelINS2_10policy_hubIfffmN4cuda3std3__44plusIvEEE10Policy1000EN6thrust24THRUST_300001_SM_1000_NS6detail15normal_iteratorINSD_10device_ptrIfEEEESI_NS0_13ScanTileStateIfLb1EEES9_NS1_10InputValueIfPfEEmfLb0EfEEvT0_T1_T2_iT3_T4_T5_ --------------------------
	.section	.nv.info._ZN3cub18CUB_300001_SM_10006detail4scan16DeviceScanKernelINS2_10policy_hubIfffmN4cuda3std3__44plusIvEEE10Policy1000EN6thrust24THRUST_300001_SM_1000_NS6detail15normal_iteratorINSD_10device_ptrIfEEEESI_NS0_13ScanTileStateIfLb1EEES9_NS1_10InputValueIfPfEEmfLb0EfEEvT0_T1_T2_iT3_T4_T5_,"",@"SHT_CUDA_INFO"
	.sectionflags	@""
	.align	4


	//----- nvinfo : EIATTR_CUDA_API_VERSION
	.align		4
        /*0000*/ 	.byte	0x04, 0x37
        /*0002*/ 	.short	(.L_486 - .L_485)
.L_485:
        /*0004*/ 	.word	0x00000082


	//----- nvinfo : EIATTR_KPARAM_INFO
	.align		4
.L_486:
        /*0008*/ 	.byte	0x04, 0x17
        /*000a*/ 	.short	(.L_488 - .L_487)
.L_487:
        /*000c*/ 	.word	0x00000000
        /*0010*/ 	.short	0x0006
        /*0012*/ 	.short	0x0030
        /*0014*/ 	.byte	0x00, 0xf0, 0x21, 0x00


	//----- nvinfo : EIATTR_KPARAM_INFO
	.align		4
.L_488:
        /*0018*/ 	.byte	0x04, 0x17
        /*001a*/ 	.short	(.L_490 - .L_489)
.L_489:
        /*001c*/ 	.word	0x00000000
        /*0020*/ 	.short	0x0005
        /*0022*/ 	.short	0x0020
        /*0024*/ 	.byte	0x00, 0xf0, 0x41, 0x00


	//----- nvinfo : EIATTR_KPARAM_INFO
	.align		4
.L_490:
        /*0028*/ 	.byte	0x04, 0x17
        /*002a*/ 	.short	(.L_492 - .L_491)
.L_491:
        /*002c*/ 	.word	0x00000000
        /*0030*/ 	.short	0x0004
        /*0032*/ 	.short	0x001c
        /*0034*/ 	.byte	0x00, 0xf0, 0x05, 0x00


	//----- nvinfo : EIATTR_KPARAM_INFO
	.align		4
.L_492:
        /*0038*/ 	.byte	0x04, 0x17
        /*003a*/ 	.short	(.L_494 - .L_493)
.L_493:
        /*003c*/ 	.word	0x00000000
        /*0040*/ 	.short	0x0003
        /*0042*/ 	.short	0x0018
        /*0044*/ 	.byte	0x00, 0xf0, 0x11, 0x00


	//----- nvinfo : EIATTR_KPARAM_INFO
	.align		4
.L_494:
        /*0048*/ 	.byte	0x04, 0x17
        /*004a*/ 	.short	(.L_496 - .L_495)
.L_495:
        /*004c*/ 	.word	0x00000000
        /*0050*/ 	.short	0x0002
        /*0052*/ 	.short	0x0010
        /*0054*/ 	.byte	0x00, 0xf0, 0x21, 0x00


	//----- nvinfo : EIATTR_KPARAM_INFO
	.align		4
.L_496:
        /*0058*/ 	.byte	0x04, 0x17
        /*005a*/ 	.short	(.L_498 - .L_497)
.L_497:
        /*005c*/ 	.word	0x00000000
        /*0060*/ 	.short	0x0001
        /*0062*/ 	.short	0x0008
        /*0064*/ 	.byte	0x00, 0xf0, 0x21, 0x00


	//----- nvinfo : EIATTR_KPARAM_INFO
	.align		4
.L_498:
        /*0068*/ 	.byte	0x04, 0x17
        /*006a*/ 	.short	(.L_500 - .L_499)
.L_499:
        /*006c*/ 	.word	0x00000000
        /*0070*/ 	.short	0x0000
        /*0072*/ 	.short	0x0000
        /*0074*/ 	.byte	0x00, 0xf0, 0x21, 0x00


	//----- nvinfo : EIATTR_SPARSE_MMA_MASK
	.align		4
.L_500:
        /*0078*/ 	.byte	0x03, 0x50
        /*007a*/ 	.short	0x0000


	//----- nvinfo : EIATTR_MAXREG_COUNT
	.align		4
        /*007c*/ 	.byte	0x03, 0x1b
        /*007e*/ 	.short	0x0080


	//----- nvinfo : EIATTR_NUM_BARRIERS
	.align		4
        /*0080*/ 	.byte	0x02, 0x4c
        /*0082*/ 	.byte	0x01
	.zero		1


	//----- nvinfo : EIATTR_MERCURY_ISA_VERSION
	.align		4
        /*0084*/ 	.byte	0x03, 0x5f
        /*0086*/ 	.short	0x0101


	//----- nvinfo : EIATTR_COOP_GROUP_MASK_REGIDS
	.align		4
        /*0088*/ 	.byte	0x04, 0x29
        /*008a*/ 	.short	(.L_502 - .L_501)


	//   ....[0]....
.L_501:
        /*008c*/ 	.word	0xffffffff


	//   ....[1]....
        /*0090*/ 	.word	0xffffffff


	//   ....[2]....
        /*0094*/ 	.word	0xffffffff


	//   ....[3]....
        /*0098*/ 	.word	0xffffffff


	//   ....[4]....
        /*009c*/ 	.word	0xffffffff


	//   ....[5]....
        /*00a0*/ 	.word	0xffffffff


	//   ....[6]....
        /*00a4*/ 	.word	0xffffffff


	//   ....[7]....
        /*00a8*/ 	.word	0xffffffff


	//   ....[8]....
        /*00ac*/ 	.word	0xffffffff


	//   ....[9]....
        /*00b0*/ 	.word	0xffffffff


	//   ....[10]....
        /*00b4*/ 	.word	0xffffffff


	//   ....[11]....
        /*00b8*/ 	.word	0xffffffff


	//   ....[12]....
        /*00bc*/ 	.word	0xffffffff


	//   ....[13]....
        /*00c0*/ 	.word	0xffffffff


	//   ....[14]....
        /*00c4*/ 	.word	0xffffffff


	//   ....[15]....
        /*00c8*/ 	.word	0xffffffff


	//   ....[16]....
        /*00cc*/ 	.word	0xffffffff


	//   ....[17]....
        /*00d0*/ 	.word	0xffffffff


	//   ....[18]....
        /*00d4*/ 	.word	0xffffffff


	//   ....[19]....
        /*00d8*/ 	.word	0xffffffff


	//   ....[20]....
        /*00dc*/ 	.word	0xffffffff


	//   ....[21]....
        /*00e0*/ 	.word	0xffffffff


	//   ....[22]....
        /*00e4*/ 	.word	0xffffffff


	//   ....[23]....
        /*00e8*/ 	.word	0xffffffff


	//   ....[24]....
        /*00ec*/ 	.word	0xffffffff


	//   ....[25]....
        /*00f0*/ 	.word	0xffffffff


	//   ....[26]....
        /*00f4*/ 	.word	0xffffffff


	//   ....[27]....
        /*00f8*/ 	.word	0xffffffff


	//   ....[28]....
        /*00fc*/ 	.word	0xffffffff


	//   ....[29]....
        /*0100*/ 	.word	0xffffffff


	//   ....[30]....
        /*0104*/ 	.word	0xffffffff


	//   ....[31]....
        /*0108*/ 	.word	0xffffffff


	//   ....[32]....
        /*010c*/ 	.word	0xffffffff


	//   ....[33]....
        /*0110*/ 	.word	0xffffffff


	//   ....[34]....
        /*0114*/ 	.word	0xffffffff


	//   ....[35]....
        /*0118*/ 	.word	0xffffffff


	//   ....[36]....
        /*011c*/ 	.word	0xffffffff


	//   ....[37]....
        /*0120*/ 	.word	0xffffffff


	//   ....[38]....
        /*0124*/ 	.word	0xffffffff


	//   ....[39]....
        /*0128*/ 	.word	0xffffffff


	//   ....[40]....
        /*012c*/ 	.word	0xffffffff


	//   ....[41]....
        /*0130*/ 	.word	0xffffffff


	//   ....[42]....
        /*0134*/ 	.word	0xffffffff


	//   ....[43]....
        /*0138*/ 	.word	0xffffffff


	//   ....[44]....
        /*013c*/ 	.word	0xffffffff


	//   ....[45]....
        /*0140*/ 	.word	0xffffffff


	//   ....[46]....
        /*0144*/ 	.word	0xffffffff


	//   ....[47]....
        /*0148*/ 	.word	0xffffffff


	//   ....[48]....
        /*014c*/ 	.word	0xffffffff


	//   ....[49]....
        /*0150*/ 	.word	0xffffffff


	//   ....[50]....
        /*0154*/ 	.word	0xffffffff


	//   ....[51]....
        /*0158*/ 	.word	0xffffffff


	//   ....[52]....
        /*015c*/ 	.word	0xffffffff


	//   ....[53]....
        /*0160*/ 	.word	0xffffffff


	//   ....[54]....
        /*0164*/ 	.word	0xffffffff


	//   ....[55]....
        /*0168*/ 	.word	0xffffffff


	//   ....[56]....
        /*016c*/ 	.word	0xffffffff


	//   ....[57]....
        /*0170*/ 	.word	0xffffffff


	//   ....[58]....
        /*0174*/ 	.word	0xffffffff


	//   ....[59]....
        /*0178*/ 	.word	0xffffffff


	//   ....[60]....
        /*017c*/ 	.word	0xffffffff


	//   ....[61]....
        /*0180*/ 	.word	0xffffffff


	//   ....[62]....
        /*0184*/ 	.word	0xffffffff


	//   ....[63]....
        /*0188*/ 	.word	0xffffffff


	//   ....[64]....
        /*018c*/ 	.word	0x0500000a


	//   ....[65]....
        /*0190*/ 	.word	0x0500000a


	//   ....[66]....
        /*0194*/ 	.word	0x0500000a


	//   ....[67]....
        /*0198*/ 	.word	0x0500000a


	//   ....[68]....
        /*019c*/ 	.word	0x0500000a


	//   ....[69]....
        /*01a0*/ 	.word	0x0500000a


	//   ....[70]....
        /*01a4*/ 	.word	0x0500000a


	//   ....[71]....
        /*01a8*/ 	.word	0x0500000a


	//   ....[72]....
        /*01ac*/ 	.word	0x0500000a


	//   ....[73]....
        /*01b0*/ 	.word	0x0500000a


	//   ....[74]....
        /*01b4*/ 	.word	0x0500000a


	//   ....[75]....
        /*01b8*/ 	.word	0x0500000a


	//   ....[76]....
        /*01bc*/ 	.word	0x0500000a


	//   ....[77]....
        /*01c0*/ 	.word	0x0500000a


	//   ....[78]....
        /*01c4*/ 	.word	0x0500000a


	//   ....[79]....
        /*01c8*/ 	.word	0x0500000a


	//   ....[80]....
        /*01cc*/ 	.word	0x0500000a


	//   ....[81]....
        /*01d0*/ 	.word	0x0500000a


	//   ....[82]....
        /*01d4*/ 	.word	0x0500000a


	//   ....[83]....
        /*01d8*/ 	.word	0x0500000a


	//   ....[84]....
        /*01dc*/ 	.word	0x0500000a


	//   ....[85]....
        /*01e0*/ 	.word	0x0500000a


	//   ....[86]....
        /*01e4*/ 	.word	0x0500000a


	//   ....[87]....
        /*01e8*/ 	.word	0x0500000a


	//   ....[88]....
        /*01ec*/ 	.word	0x0500000a


	//   ....[89]....
        /*01f0*/ 	.word	0x0500000a


	//   ....[90]....
        /*01f4*/ 	.word	0x0500000a


	//   ....[91]....
        /*01f8*/ 	.word	0x0500000a


	//   ....[92]....
        /*01fc*/ 	.word	0x0500000a


	//   ....[93]....
        /*0200*/ 	.word	0x0500000a


	//   ....[94]....
        /*0204*/ 	.word	0x0500000a


	//   ....[95]....
        /*0208*/ 	.word	0x0500000a


	//   ....[96]....
        /*020c*/ 	.word	0x0500000a


	//   ....[97]....
        /*0210*/ 	.word	0x0500000a


	//   ....[98]....
        /*0214*/ 	.word	0x0500000a


	//   ....[99]....
        /*0218*/ 	.word	0x0500000a


	//----- nvinfo : EIATTR_COOP_GROUP_INSTR_OFFSETS
	.align		4
.L_502:
        /*021c*/ 	.byte	0x04, 0x28
        /*021e*/ 	.short	(.L_504 - .L_503)


	//   ....[0]....
.L_503:
        /*0220*/ 	.word	0x000004e0


	//   ....[1]....
        /*0224*/ 	.word	0x00000790


	//   ....[2]....
        /*0228*/ 	.word	0x000007b0


	//   ....[3]....
        /*022c*/ 	.word	0x000007d0


	//   ....[4]....
        /*0230*/ 	.word	0x000007f0


	//   ....[5]....
        /*0234*/ 	.word	0x00000810


	//   ....[6]....
        /*0238*/ 	.word	0x00000870


	//   ....[7]....
        /*023c*/ 	.word	0x00000cc0


	//   ....[8]....
        /*0240*/ 	.word	0x00000ce0


	//   ....[9]....
        /*0244*/ 	.word	0x00000d00


	//   ....[10]....
        /*0248*/ 	.word	0x00000d20


	//   ....[11]....
        /*024c*/ 	.word	0x00000d40


	//   ....[12]....
        /*0250*/ 	.word	0x00000f40


	//   ....[13]....
        /*0254*/ 	.word	0x00001130


	//   ....[14]....
        /*0258*/ 	.word	0x000011c0


	//   ....[15]....
        /*025c*/ 	.word	0x00001230


	//   ....[16]....
        /*0260*/ 	.word	0x000012d0


	//   ....[17]....
        /*0264*/ 	.word	0x00001340


	//   ....[18]....
        /*0268*/ 	.word	0x00001370


	//   ....[19]....
        /*026c*/ 	.word	0x000013a0


	//   ....[20]....
        /*0270*/ 	.word	0x000013d0


	//   ....[21]....
        /*0274*/ 	.word	0x000013e0


	//   ....[22]....
        /*0278*/ 	.word	0x00001490


	//   ....[23]....
        /*027c*/ 	.word	0x00001520


	//   ....[24]....
        /*0280*/ 	.word	0x00001580


	//   ....[25]....
        /*0284*/ 	.word	0x000015e0


	//   ....[26]....
        /*0288*/ 	.word	0x00001630


	//   ....[27]....
        /*028c*/ 	.word	0x00001660


	//   ....[28]....
        /*0290*/ 	.word	0x00001690


	//   ....[29]....
        /*0294*/ 	.word	0x000016c0


	//   ....[30]....
        /*0298*/ 	.word	0x000016d0


	//   ....[31]....
        /*029c*/ 	.word	0x00001b00


	//   ....[32]....
        /*02a0*/ 	.word	0x000024e0


	//   ....[33]....
        /*02a4*/ 	.word	0x000027a0


	//   ....[34]....
        /*02a8*/ 	.word	0x000027c0


	//   ....[35]....
        /*02ac*/ 	.word	0x000027e0


	//   ....[36]....
        /*02b0*/ 	.word	0x00002800


	//   ....[37]....
        /*02b4*/ 	.word	0x00002820


	//   ....[38]....
        /*02b8*/ 	.word	0x00002880


	//   ....[39]....
        /*02bc*/ 	.word	0x00002c20


	//   ....[40]....
        /*02c0*/ 	.word	0x00002c40


	//   ....[41]....
        /*02c4*/ 	.word	0x00002c60


	//   ....[42]....
        /*02c8*/ 	.word	0x00002c80


	//   ....[43]....
        /*02cc*/ 	.word	0x00002ca0


	//   ....[44]....
        /*02d0*/ 	.word	0x00002ea0


	//   ....[45]....
        /*02d4*/ 	.word	0x00003090


	//   ....[46]....
        /*02d8*/ 	.word	0x00003120


	//   ....[47]....
        /*02dc*/ 	.word	0x00003190


	//   ....[48]....
        /*02e0*/ 	.word	0x000031f0


	//   ....[49]....
        /*02e4*/ 	.word	0x00003240


	//   ....[50]....
        /*02e8*/ 	.word	0x00003280


	//   ....[51]....
        /*02ec*/ 	.word	0x000032c0


	//   ....[52]....
        /*02f0*/ 	.word	0x00003310


	//   ....[53]....
        /*02f4*/ 	.word	0x00003320


	//   ....[54]....
        /*02f8*/ 	.word	0x00003400


	//   ....[55]....
        /*02fc*/ 	.word	0x00003490


	//   ....[56]....
        /*0300*/ 	.word	0x000034e0


	//   ....[57]....
        /*0304*/ 	.word	0x00003550


	//   ....[58]....
        /*0308*/ 	.word	0x000035a0


	//   ....[59]....
        /*030c*/ 	.word	0x000035e0


	//   ....[60]....
        /*0310*/ 	.word	0x00003610


	//   ....[61]....
        /*0314*/ 	.word	0x00003650


	//   ....[62]....
        /*0318*/ 	.word	0x00003670


	//   ....[63]....
        /*031c*/ 	.word	0x00003af0


	//   ....[64]....
        /*0320*/ 	.word	0x00004070


	//   ....[65]....
        /*0324*/ 	.word	0x000040f0


	//   ....[66]....
        /*0328*/ 	.word	0x00004180


	//   ....[67]....
        /*032c*/ 	.word	0x00004280


	//   ....[68]....
        /*0330*/ 	.word	0x000042f0


	//   ....[69]....
        /*0334*/ 	.word	0x00004360


	//   ....[70]....
        /*0338*/ 	.word	0x000043d0


	//   ....[71]....
        /*033c*/ 	.word	0x00004440


	//   ....[72]....
        /*0340*/ 	.word	0x00004470


	//   ....[73]....
        /*0344*/ 	.word	0x00004530


	//   ....[74]....
        /*0348*/ 	.word	0x000045b0


	//   ....[75]....
        /*034c*/ 	.word	0x00004630


	//   ....[76]....
        /*0350*/ 	.word	0x00004700


	//   ....[77]....
        /*0354*/ 	.word	0x00004770


	//   ....[78]....
        /*0358*/ 	.word	0x000047e0


	//   ....[79]....
        /*035c*/ 	.word	0x00004850


	//   ....[80]....
        /*0360*/ 	.word	0x000048c0


	//   ....[81]....
        /*0364*/ 	.word	0x00004920


	//   ....[82]....
        /*0368*/ 	.word	0x00004990


	//   ....[83]....
        /*036c*/ 	.word	0x00004a10


	//   ....[84]....
        /*0370*/ 	.word	0x00004ab0


	//   ....[85]....
        /*0374*/ 	.word	0x00004b70


	//   ....[86]....
        /*0378*/ 	.word	0x00004c00


	//   ....[87]....
        /*037c*/ 	.word	0x00004c80


	//   ....[88]....
        /*0380*/ 	.word	0x00004d00


	//   ....[89]....
        /*0384*/ 	.word	0x00004d60


	//   ....[90]....
        /*0388*/ 	.word	0x00004d90


	//   ....[91]....
        /*038c*/ 	.word	0x00004e60


	//   ....[92]....
        /*0390*/ 	.word	0x00004ee0


	//   ....[93]....
        /*0394*/ 	.word	0x00004f60


	//   ....[94]....
        /*0398*/ 	.word	0x00005020


	//   ....[95]....
        /*039c*/ 	.word	0x000050c0


	//   ....[96]....
        /*03a0*/ 	.word	0x00005150


	//   ....[97]....
        /*03a4*/ 	.word	0x000051f0


	//   ....[98]....
        /*03a8*/ 	.word	0x00005260


	//   ....[99]....
        /*03ac*/ 	.word	0x000052c0


	//----- nvinfo : EIATTR_VRC_CTA_INIT_COUNT
	.align		4
.L_504:
        /*03b0*/ 	.byte	0x02, 0x4a
	.zero		1
	.zero		1


	//----- nvinfo : EIATTR_EXIT_INSTR_OFFSETS
	.align		4
        /*03b4*/ 	.byte	0x04, 0x1c
        /*03b6*/ 	.short	(.L_506 - .L_505)


	//   ....[0]....
.L_505:
        /*03b8*/ 	.word	0x00001d90


	//   ....[1]....
        /*03bc*/ 	.word	0x00001dc0


	//   ....[2]....
        /*03c0*/ 	.word	0x00004000


	//   ....[3]....
        /*03c4*/ 	.word	0x00004020


	//----- nvinfo : EIATTR_MAX_THREADS
	.align		4
.L_506:
        /*03c8*/ 	.byte	0x04, 0x05
        /*03ca*/ 	.short	(.L_508 - .L_507)
.L_507:
        /*03cc*/ 	.word	0x000001a0
        /*03d0*/ 	.word	0x00000001
        /*03d4*/ 	.word	0x00000001


	//----- nvinfo : EIATTR_CRS_STACK_SIZE
	.align		4
.L_508:
        /*03d8*/ 	.byte	0x04, 0x1e
        /*03da*/ 	.short	(.L_510 - .L_509)
.L_509:
        /*03dc*/ 	.word	0x00000000


	//----- nvinfo : EIATTR_CBANK_PARAM_SIZE
	.align		4
.L_510:
        /*03e0*/ 	.byte	0x03, 0x19
        /*03e2*/ 	.short	0x0038


	//----- nvinfo : EIATTR_PARAM_CBANK
	.align		4
        /*03e4*/ 	.byte	0x04, 0x0a
        /*03e6*/ 	.short	(.L_512 - .L_511)
	.align		4
.L_511:
        /*03e8*/ 	.word	index@(.nv.constant0._ZN3cub18CUB_300001_SM_10006detail4scan16DeviceScanKernelINS2_10policy_hubIfffmN4cuda3std3__44plusIvEEE10Policy1000EN6thrust24THRUST_300001_SM_1000_NS6detail15normal_iteratorINSD_10device_ptrIfEEEESI_NS0_13ScanTileStateIfLb1EEES9_NS1_10InputValueIfPfEEmfLb0EfEEvT0_T1_T2_iT3_T4_T5_)
        /*03ec*/ 	.short	0x0380
        /*03ee*/ 	.short	0x0038


	//----- nvinfo : EIATTR_SW_WAR
	.align		4
.L_512:
        /*03f0*/ 	.byte	0x04, 0x36
        /*03f2*/ 	.short	(.L_514 - .L_513)
.L_513:
        /*03f4*/ 	.word	0x00000008
.L_514:


//--------------------- .nv.info._ZN3cub18CUB_300001_SM_10006detail4scan16DeviceScanKernelINS2_10policy_hubIfffjN4cuda3std3__44plusIvEEE10Policy1000EN6thrust24THRUST_300001_SM_1000_NS6detail15normal_iteratorINSD_10device_ptrIfEEEESI_NS0_13ScanTileStateIfLb1EEES9_NS1_10InputValueIfPfEEjfLb0EfEEvT0_T1_T2_iT3_T4_T5_ --------------------------
	.section	.nv.info._ZN3cub18CUB_300001_SM_10006detail4scan16DeviceScanKernelINS2_10policy_hubIfffjN4cuda3std3__44plusIvEEE10Policy1000EN6thrust24THRUST_300001_SM_1000_NS6detail15normal_iteratorINSD_10device_ptrIfEEEESI_NS0_13ScanTileStateIfLb1EEES9_NS1_10InputValueIfPfEEjfLb0EfEEvT0_T1_T2_iT3_T4_T5_,"",@"SHT_CUDA_INFO"
	.sectionflags	@""
	.align	4


	//----- nvinfo : EIATTR_CUDA_API_VERSION
	.align		4
        /*0000*/ 	.byte	0x04, 0x37
        /*0002*/ 	.short	(.L_516 - .L_515)
.L_515:
        /*0004*/ 	.word	0x00000082


	//----- nvinfo : EIATTR_KPARAM_INFO
	.align		4
.L_516:
        /*0008*/ 	.byte	0x04, 0x17
        /*000a*/ 	.short	(.L_518 - .L_517)
.L_517:
        /*000c*/ 	.word	0x00000000
        /*0010*/ 	.short	0x0006
        /*0012*/ 	.short	0x0030
        /*0014*/ 	.byte	0x00, 0xf0, 0x11, 0x00


	//----- nvinfo : EIATTR_KPARAM_INFO
	.align		4
.L_518:
        /*0018*/ 	.byte	0x04, 0x17
        /*001a*/ 	.short	(.L_520 - .L_519)
.L_519:
        /*001c*/ 	.word	0x00000000
        /*0020*/ 	.short	0x0005
        /*0022*/ 	.short	0x0020
        /*0024*/ 	.byte	0x00, 0xf0, 0x41, 0x00


	//----- nvinfo : EIATTR_KPARAM_INFO
	.align		4
.L_520:
        /*0028*/ 	.byte	0x04, 0x17
        /*002a*/ 	.short	(.L_522 - .L_521)
.L_521:
        /*002c*/ 	.word	0x00000000
        /*0030*/ 	.short	0x0004
        /*0032*/ 	.short	0x001c
        /*0034*/ 	.byte	0x00, 0xf0, 0x05, 0x00


	//----- nvinfo : EIATTR_KPARAM_INFO
	.align		4
.L_522:
        /*0038*/ 	.byte	0x04, 0x17
        /*003a*/ 	.short	(.L_524 - .L_523)
.L_523:
        /*003c*/ 	.word	0x00000000
        /*0040*/ 	.short	0x0003
        /*0042*/ 	.short	0x0018
        /*0044*/ 	.byte	0x00, 0xf0, 0x11, 0x00


	//----- nvinfo : EIATTR_KPARAM_INFO
	.align		4
.L_524:
        /*0048*/ 	.byte	0x04, 0x17
        /*004a*/ 	.short	(.L_526 - .L_525)
.L_525:
        /*004c*/ 	.word	0x00000000
        /*0050*/ 	.short	0x0002
        /*0052*/ 	.short	0x0010
        /*0054*/ 	.byte	0x00, 0xf0, 0x21, 0x00


	//----- nvinfo : EIATTR_KPARAM_INFO
	.align		4
.L_526:
        /*0058*/ 	.byte	0x04, 0x17
        /*005a*/ 	.short	(.L_528 - .L_527)
.L_527:
        /*005c*/ 	.word	0x00000000
        /*0060*/ 	.short	0x0001
        /*0062*/ 	.short	0x0008
        /*0064*/ 	.byte	0x00, 0xf0, 0x21, 0x00


	//----- nvinfo : EIATTR_KPARAM_INFO
	.align		4
.L_528:
        /*0068*/ 	.byte	0x04, 0x17
        /*006a*/ 	.short	(.L_530 - .L_529)
.L_529:
        /*006c*/ 	.word	0x00000000
        /*0070*/ 	.short	0x0000
        /*0072*/ 	.short	0x0000
        /*0074*/ 	.byte	0x00, 0xf0, 0x21, 0x00


	//----- nvinfo : EIATTR_SPARSE_MMA_MASK
	.align		4
.L_530:
        /*0078*/ 	.byte	0x03, 0x50
        /*007a*/ 	.short	0x0000


	//----- nvinfo : EIATTR_MAXREG_COUNT
	.align		4
        /*007c*/ 	.byte	0x03, 0x1b
        /*007e*/ 	.short	0x00a8


	//----- nvinfo : EIATTR_NUM_BARRIERS
	.align		4
        /*0080*/ 	.byte	0x02, 0x4c
        /*0082*/ 	.byte	0x01
	.zero		1


	//----- nvinfo : EIATTR_MERCURY_ISA_VERSION
	.align		4
        /*0084*/ 	.byte	0x03, 0x5f
        /*0086*/ 	.short	0x0101


	//----- nvinfo : EIATTR_UNUSED_LOAD_BYTE_OFFSET
	.align		4
        /*0088*/ 	.byte	0x04, 0x44
        /*008a*/ 	.short	(.L_532 - .L_531)


	//   ....[0]....
.L_531:
        /*008c*/ 	.word	0x00002bf0
        /*0090*/ 	.word	0x00000fff


	//----- nvinfo : EIATTR_COOP_GROUP_MASK_REGIDS
	.align		4
.L_532:
        /*0094*/ 	.byte	0x04, 0x29
        /*0096*/ 	.short	(.L_534 - .L_533)


	//   ....[0]....
.L_533:
        /*0098*/ 	.word	0xffffffff


	//   ....[1]....
        /*009c*/ 	.word	0xffffffff


	//   ....[2]....
        /*00a0*/ 	.word	0xffffffff


	//   ....[3]....
        /*00a4*/ 	.word	0xffffffff


	//   ....[4]....
        /*00a8*/ 	.word	0xffffffff


	//   ....[5]....
        /*00ac*/ 	.word	0xffffffff


	//   ....[6]....
        /*00b0*/ 	.word	0xffffffff


	//   ....[7]....
        /*00b4*/ 	.word	0xffffffff


	//   ....[8]....
        /*00b8*/ 	.word	0xffffffff


	//   ....[9]....
        /*00bc*/ 	.word	0xffffffff


	//   ....[10]....
        /*00c0*/ 	.word	0xffffffff


	//   ....[11]....
        /*00c4*/ 	.word	0xffffffff


	//   ....[12]....
        /*00c8*/ 	.word	0xffffffff


	//   ....[13]....
        /*00cc*/ 	.word	0xffffffff


	//   ....[14]....
        /*00d0*/ 	.word	0xffffffff


	//   ....[15]....
        /*00d4*/ 	.word	0xffffffff


	//   ....[16]....
        /*00d8*/ 	.word	0xffffffff


	//   ....[17]....
        /*00dc*/ 	.word	0xffffffff


	//   ....[18]....
        /*00e0*/ 	.word	0xffffffff


	//   ....[19]....
        /*00e4*/ 	.word	0xffffffff


	//   ....[20]....
        /*00e8*/ 	.word	0xffffffff


	//   ....[21]....
        /*00ec*/ 	.word	0xffffffff


	//   ....[22]....
        /*00f0*/ 	.word	0xffffffff


	//   ....[23]....
        /*00f4*/ 	.word	0xffffffff


	//   ....[24]....
        /*00f8*/ 	.word	0xffffffff


	//   ....[25]....
        /*00fc*/ 	.word	0xffffffff


	//   ....[26]....
        /*0100*/ 	.word	0xffffffff


	//   ....[27]....
        /*0104*/ 	.word	0xffffffff


	//   ....[28]....
        /*0108*/ 	.word	0xffffffff


	//   ....[29]....
        /*010c*/ 	.word	0xffffffff


	//   ....[30]....
        /*0110*/ 	.word	0xffffffff


	//   ....[31]....
        /*0114*/ 	.word	0xffffffff


	//   ....[32]....
        /*0118*/ 	.word	0xffffffff


	//   ....[33]....
        /*011c*/ 	.word	0xffffffff


	//   ....[34]....
        /*0120*/ 	.word	0xffffffff


	//   ....[35]....
        /*0124*/ 	.word	0xffffffff


	//   ....[36]....
        /*0128*/ 	.word	0xffffffff


	//   ....[37]....
        /*012c*/ 	.word	0xffffffff


	//   ....[38]....
        /*0130*/ 	.word	0xffffffff


	//   ....[39]....
        /*0134*/ 	.word	0xffffffff


	//   ....[40]....
        /*0138*/ 	.word	0xffffffff


	//   ....[41]....
        /*013c*/ 	.word	0xffffffff


	//   ....[42]....
        /*0140*/ 	.word	0xffffffff


	//   ....[43]....
        /*0144*/ 	.word	0xffffffff


	//   ....[44]....
        /*0148*/ 	.word	0xffffffff


	//   ....[45]....
        /*014c*/ 	.word	0xffffffff


	//   ....[46]....
        /*0150*/ 	.word	0xffffffff


	//   ....[47]....
        /*0154*/ 	.word	0xffffffff


	//   ....[48]....
        /*0158*/ 	.word	0xffffffff


	//   ....[49]....
        /*015c*/ 	.word	0xffffffff


	//   ....[50]....
        /*0160*/ 	.word	0xffffffff


	//   ....[51]....
        /*0164*/ 	.word	0xffffffff


	//   ....[52]....
        /*0168*/ 	.word	0xffffffff


	//   ....[53]....
        /*016c*/ 	.word	0xffffffff


	//   ....[54]....
        /*0170*/ 	.word	0xffffffff


	//   ....[55]....
        /*0174*/ 	.word	0xffffffff


	//   ....[56]....
        /*0178*/ 	.word	0xffffffff


	//   ....[57]....
        /*017c*/ 	.word	0xffffffff


	//   ....[58]....
        /*0180*/ 	.word	0xffffffff


	//   ....[59]....
        /*0184*/ 	.word	0xffffffff


	//   ....[60]....
        /*0188*/ 	.word	0xffffffff


	//   ....[61]....
        /*018c*/ 	.word	0xffffffff


	//   ....[62]....
        /*0190*/ 	.word	0xffffffff


	//   ....[63]....
        /*0194*/ 	.word	0xffffffff


	//   ....[64]....
        /*0198*/ 	.word	0x05000015


	//   ....[65]....
        /*019c*/ 	.word	0x05000015


	//   ....[66]....
        /*01a0*/ 	.word	0x05000015


	//   ....[67]....
        /*01a4*/ 	.word	0x05000015


	//   ....[68]....
        /*01a8*/ 	.word	0x05000015


	//   ....[69]....
        /*01ac*/ 	.word	0x05000015


	//   ....[70]....
        /*01b0*/ 	.word	0x05000015


	//   ....[71]....
        /*01b4*/ 	.word	0x05000015


	//   ....[72]....
        /*01b8*/ 	.word	0x05000015


	//   ....[73]....
        /*01bc*/ 	.word	0x05000015


	//   ....[74]....
        /*01c0*/ 	.word	0x05000015


	//   ....[75]....
        /*01c4*/ 	.word	0x05000015


	//   ....[76]....
        /*01c8*/ 	.word	0x05000015


	//   ....[77]....
        /*01cc*/ 	.word	0x05000015


	//   ....[78]....
        /*01d0*/ 	.word	0x05000015


	//   ....[79]....
        /*01d4*/ 	.word	0x05000015


	//   ....[80]....
        /*01d8*/ 	.word	0x05000015


	//   ....[81]....
        /*01dc*/ 	.word	0x05000015


	//   ....[82]....
        /*01e0*/ 	.word	0x05000015


	//   ....[83]....
        /*01e4*/ 	.word	0x05000015


	//   ....[84]....
        /*01e8*/ 	.word	0x05000015


	//   ....[85]....
        /*01ec*/ 	.word	0x05000015


	//   ....[86]....
        /*01f0*/ 	.word	0x05000015


	//   ....[87]....
        /*01f4*/ 	.word	0x05000015


	//   ....[88]....
        /*01f8*/ 	.word	0x05000015


	//   ....[89]....
        /*01fc*/ 	.word	0x05000015


	//   ....[90]....
        /*0200*/ 	.word	0x05000015


	//   ....[91]....
        /*0204*/ 	.word	0x05000015


	//   ....[92]....
        /*0208*/ 	.word	0x05000015


	//   ....[93]....
        /*020c*/ 	.word	0x05000015


	//   ....[94]....
        /*0210*/ 	.word	0x05000015


	//   ....[95]....
        /*0214*/ 	.word	0x05000015


	//   ....[96]....
        /*0218*/ 	.word	0x05000015


	//   ....[97]....
        /*021c*/ 	.word	0x05000015


	//   ....[98]....
        /*0220*/ 	.word	0x05000015


	//   ....[99]....
        /*0224*/ 	.word	0x05000015


	//----- nvinfo : EIATTR_COOP_GROUP_INSTR_OFFSETS
	.align		4
.L_534:
        /*0228*/ 	.byte	0x04, 0x28
        /*022a*/ 	.short	(.L_536 - .L_535)


	//   ....[0]....
.L_535:
        /*022c*/ 	.word	0x00000520


	//   ....[1]....
        /*0230*/ 	.word	0x00000770


	//   ....[2]....
        /*0234*/ 	.word	0x000007a0


	//   ....[3]....
        /*0238*/ 	.word	0x000007c0


	//   ....[4]....
        /*023c*/ 	.word	0x000007e0


	//   ....[5]....
        /*0240*/ 	.word	0x00000800


	//   ....[6]....
        /*0244*/ 	.word	0x00000860


	//   ....[7]....
        /*0248*/ 	.word	0x00000c90


	//   ....[8]....
        /*024c*/ 	.word	0x00000cc0


	//   ....[9]....
        /*0250*/ 	.word	0x00000ce0


	//   ....[10]....
        /*0254*/ 	.word	0x00000d00


	//   ....[11]....
        /*0258*/ 	.word	0x00000d20


	//   ....[12]....
        /*025c*/ 	.word	0x00000d80


	//   ....[13]....
        /*0260*/ 	.word	0x000010c0


	//   ....[14]....
        /*0264*/ 	.word	0x00001290


	//   ....[15]....
        /*0268*/ 	.word	0x000012f0


	//   ....[16]....
        /*026c*/ 	.word	0x00001390


	//   ....[17]....
        /*0270*/ 	.word	0x00001400


	//   ....[18]....
        /*0274*/ 	.word	0x00001430


	//   ....[19]....
        /*0278*/ 	.word	0x00001460


	//   ....[20]....
        /*027c*/ 	.word	0x00001490


	//   ....[21]....
        /*0280*/ 	.word	0x000014a0


	//   ....[22]....
        /*0284*/ 	.word	0x00001580


	//   ....[23]....
        /*0288*/ 	.word	0x00001750


	//   ....[24]....
        /*028c*/ 	.word	0x000017a0


	//   ....[25]....
        /*0290*/ 	.word	0x00001800


	//   ....[26]....
        /*0294*/ 	.word	0x00001850


	//   ....[27]....
        /*0298*/ 	.word	0x00001880


	//   ....[28]....
        /*029c*/ 	.word	0x000018b0


	//   ....[29]....
        /*02a0*/ 	.word	0x000018e0


	//   ....[30]....
        /*02a4*/ 	.word	0x000018f0


	//   ....[31]....
        /*02a8*/ 	.word	0x00001da0


	//   ....[32]....
        /*02ac*/ 	.word	0x00002880


	//   ....[33]....
        /*02b0*/ 	.word	0x00002ae0


	//   ....[34]....
        /*02b4*/ 	.word	0x00002b10


	//   ....[35]....
        /*02b8*/ 	.word	0x00002b30


	//   ....[36]....
        /*02bc*/ 	.word	0x00002b50


	//   ....[37]....
        /*02c0*/ 	.word	0x00002b70


	//   ....[38]....
        /*02c4*/ 	.word	0x00002d50


	//   ....[39]....
        /*02c8*/ 	.word	0x00002f70


	//   ....[40]....
        /*02cc*/ 	.word	0x00002fa0


	//   ....[41]....
        /*02d0*/ 	.word	0x00002fc0


	//   ....[42]....
        /*02d4*/ 	.word	0x00002fe0


	//   ....[43]....
        /*02d8*/ 	.word	0x00003000


	//   ....[44]....
        /*02dc*/ 	.word	0x00003180


	//   ....[45]....
        /*02e0*/ 	.word	0x000033a0


	//   ....[46]....
        /*02e4*/ 	.word	0x00003570


	//   ....[47]....
        /*02e8*/ 	.word	0x000035d0


	//   ....[48]....
        /*02ec*/ 	.word	0x00003640


	//   ....[49]....
        /*02f0*/ 	.word	0x000036a0


	//   ....[50]....
        /*02f4*/ 	.word	0x000036e0


	//   ....[51]....
        /*02f8*/ 	.word	0x00003720


	//   ....[52]....
        /*02fc*/ 	.word	0x00003770


	//   ....[53]....
        /*0300*/ 	.word	0x00003780


	//   ....[54]....
        /*0304*/ 	.word	0x00003840


	//   ....[55]....
        /*0308*/ 	.word	0x00003a10


	//   ....[56]....
        /*030c*/ 	.word	0x00003a60


	//   ....[57]....
        /*0310*/ 	.word	0x00003ad0


	//   ....[58]....
        /*0314*/ 	.word	0x00003b20


	//   ....[59]....
        /*0318*/ 	.word	0x00003b60


	//   ....[60]....
        /*031c*/ 	.word	0x00003ba0


	//   ....[61]....
        /*0320*/ 	.word	0x00003be0


	//   ....[62]....
        /*0324*/ 	.word	0x00003bf0


	//   ....[63]....
        /*0328*/ 	.word	0x00004070


	//   ....[64]....
        /*032c*/ 	.word	0x000046f0


	//   ....[65]....
        /*0330*/ 	.word	0x00004770


	//   ....[66]....
        /*0334*/ 	.word	0x00004800


	//   ....[67]....
        /*0338*/ 	.word	0x00004900


	//   ....[68]....
        /*033c*/ 	.word	0x00004980


	//   ....[69]....
        /*0340*/ 	.word	0x000049f0


	//   ....[70]....
        /*0344*/ 	.word	0x00004a60


	//   ....[71]....
        /*0348*/ 	.word	0x00004ad0


	//   ....[72]....
        /*034c*/ 	.word	0x00004b50


	//   ....[73]....
        /*0350*/ 	.word	0x00004bc0


	//   ....[74]....
        /*0354*/ 	.word	0x00004c40


	//   ....[75]....
        /*0358*/ 	.word	0x00004cc0


	//   ....[76]....
        /*035c*/ 	.word	0x00004d80


	//   ....[77]....
        /*0360*/ 	.word	0x00004df0


	//   ....[78]....
        /*0364*/ 	.word	0x00004e60


	//   ....[79]....
        /*0368*/ 	.word	0x00004ed0


	//   ....[80]....
        /*036c*/ 	.word	0x00004f40


	//   ....[81]....
        /*0370*/ 	.word	0x00004fb0


	//   ....[82]....
        /*0374*/ 	.word	0x00005020


	//   ....[83]....
        /*0378*/ 	.word	0x000050a0


	//   ....[84]....
        /*037c*/ 	.word	0x00005130


	//   ....[85]....
        /*0380*/ 	.word	0x00005200


	//   ....[86]....
        /*0384*/ 	.word	0x00005270


	//   ....[87]....
        /*0388*/ 	.word	0x000052f0


	//   ....[88]....
        /*038c*/ 	.word	0x00005370


	//   ....[89]....
        /*0390*/ 	.word	0x00005400


	//   ....[90]....
        /*0394*/ 	.word	0x00005480


	//   ....[91]....
        /*0398*/ 	.word	0x000054f0


	//   ....[92]....
        /*039c*/ 	.word	0x00005570


	//   ....[93]....
        /*03a0*/ 	.word	0x000055f0


	//   ....[94]....
        /*03a4*/ 	.word	0x000056d0


	//   ....[95]....
        /*03a8*/ 	.word	0x00005750


	//   ....[96]....
        /*03ac*/ 	.word	0x000057d0


	//   ....[97]....
        /*03b0*/ 	.word	0x00005850


	//   ....[98]....
        /*03b4*/ 	.word	0x000058b0


	//   ....[99]....
        /*03b8*/ 	.word	0x00005920


	//----- nvinfo : EIATTR_VRC_CTA_INIT_COUNT
	.align		4
.L_536:
        /*03bc*/ 	.byte	0x02, 0x4a
	.zero		1
	.zero		1


	//----- nvinfo : EIATTR_EXIT_INSTR_OFFSETS
	.align		4
        /*03c0*/ 	.byte	0x04, 0x1c
        /*03c2*/ 	.short	(.L_538 - .L_537)


	//   ....[0]....
.L_537:
        /*03c4*/ 	.word	0x00002070


	//   ....[1]....
        /*03c8*/ 	.word	0x00002090


	//   ....[2]....
        /*03cc*/ 	.word	0x00004680


	//   ....[3]....
        /*03d0*/ 	.word	0x000046a0


	//----- nvinfo : EIATTR_MAX_THREADS
	.align		4
.L_538:
        /*03d4*/ 	.byte	0x04, 0x05
        /*03d6*/ 	.short	(.L_540 - .L_539)
.L_539:
        /*03d8*/ 	.word	0x00000180
        /*03dc*/ 	.word	0x00000001
        /*03e0*/ 	.word	0x00000001


	//----- nvinfo : EIATTR_CRS_STACK_SIZE
	.align		4
.L_540:
        /*03e4*/ 	.byte	0x04, 0x1e
        /*03e6*/ 	.short	(.L_542 - .L_541)
.L_541:
        /*03e8*/ 	.word	0x00000000


	//----- nvinfo : EIATTR_CBANK_PARAM_SIZE
	.align		4
.L_542:
        /*03ec*/ 	.byte	0x03, 0x19
        /*03ee*/ 	.short	0x0034


	//----- nvinfo : EIATTR_PARAM_CBANK
	.align		4
        /*03f0*/ 	.byte	0x04, 0x0a
        /*03f2*/ 	.short	(.L_544 - .L_543)
	.align		4
.L_543:
        /*03f4*/ 	.word	index@(.nv.constant0._ZN3cub18CUB_300001_SM_10006detail4scan16DeviceScanKernelINS2_10policy_hubIfffjN4cuda3std3__44plusIvEEE10Policy1000EN6thrust24THRUST_300001_SM_1000_NS6detail15normal_iteratorINSD_10device_ptrIfEEEESI_NS0_13ScanTileStateIfLb1EEES9_NS1_10InputValueIfPfEEjfLb0EfEEvT0_T1_T2_iT3_T4_T5_)
        /*03f8*/ 	.short	0x0380
        /*03fa*/ 	.short	0x0034


	//----- nvinfo : EIATTR_SW_WAR
	.align		4
.L_544:
        /*03fc*/ 	.byte	0x04, 0x36
        /*03fe*/ 	.short	(.L_546 - .L_545)
.L_545:
        /*0400*/ 	.word	0x00000008
.L_546:


//--------------------- .nv.info._ZN3cub18CUB_300001_SM_10006detail4scan20DeviceScanInitKernelINS0_13ScanTileStateIfLb1EEEEEvT_i --------------------------
	.section	.nv.info._ZN3cub18CUB_300001_SM_10006detail4scan20DeviceScanInitKernelINS0_13ScanTileStateIfLb1EEEEEvT_i,"",@"SHT_CUDA_INFO"
	.sectionflags	@""
	.align	4


	//----- nvinfo : EIATTR_CUDA_API_VERSION
	.align		4
        /*0000*/ 	.byte	0x04, 0x37
        /*0002*/ 	.short	(.L_548 - .L_547)
.L_547:
        /*0004*/ 	.word	0x00000082


	//----- nvinfo : EIATTR_KPARAM_INFO
	.align		4
.L_548:
        /*0008*/ 	.byte	0x04, 0x17
        /*000a*/ 	.short	(.L_550 - .L_549)
.L_549:
        /*000c*/ 	.word	0x00000000
        /*0010*/ 	.short	0x0001
        /*0012*/ 	.short	0x0008
        /*0014*/ 	.byte	0x00, 0xf0, 0x11, 0x00


	//----- nvinfo : EIATTR_KPARAM_INFO
	.align		4
.L_550:
        /*0018*/ 	.byte	0x04, 0x17
        /*001a*/ 	.short	(.L_552 - .L_551)
.L_551:
        /*001c*/ 	.word	0x00000000
        /*0020*/ 	.short	0x0000
        /*0022*/ 	.short	0x0000
        /*0024*/ 	.byte	0x00, 0xf0, 0x21, 0x00


	//----- nvinfo : EIATTR_SPARSE_MMA_MASK
	.align		4
.L_552:
        /*0028*/ 	.byte	0x03, 0x50
        /*002a*/ 	.short	0x0000


	//----- nvinfo : EIATTR_MAXREG_COUNT
	.align		4
        /*002c*/ 	.byte	0x03, 0x1b
        /*002e*/ 	.short	0x00ff


	//----- nvinfo : EIATTR_MERCURY_ISA_VERSION
	.align		4
        /*0030*/ 	.byte	0x03, 0x5f
        /*0032*/ 	.short	0x0101


	//----- nvinfo : EIATTR_VRC_CTA_INIT_COUNT
	.align		4
        /*0034*/ 	.byte	0x02, 0x4a
	.zero		1
	.zero		1


	//----- nvinfo : EIATTR_EXIT_INSTR_OFFSETS
	.align		4
        /*0038*/ 	.byte	0x04, 0x1c
        /*003a*/ 	.short	(.L_554 - .L_553)


	//   ....[0]....
.L_553:
        /*003c*/ 	.word	0x000000f0


	//   ....[1]....
        /*0040*/ 	.word	0x00000130


	//----- nvinfo : EIATTR_CBANK_PARAM_SIZE
	.align		4
.L_554:
        /*0044*/ 	.byte	0x03, 0x19
        /*0046*/ 	.short	0x000c


	//----- nvinfo : EIATTR_PARAM_CBANK
	.align		4
        /*0048*/ 	.byte	0x04, 0x0a
        /*004a*/ 	.short	(.L_556 - .L_555)
	.align		4
.L_555:
        /*004c*/ 	.word	index@(.nv.constant0._ZN3cub18CUB_300001_SM_10006detail4scan20DeviceScanInitKernelINS0_13ScanTileStateIfLb1EEEEEvT_i)
        /*0050*/ 	.short	0x0380
        /*0052*/ 	.short	0x000c


	//----- nvinfo : EIATTR_SW_WAR
	.align		4
.L_556:
        /*0054*/ 	.byte	0x04, 0x36
        /*0056*/ 	.short	(.L_558 - .L_557)
.L_557:
        /*0058*/ 	.word	0x00000008
.L_558:


//--------------------- .nv.info._ZN3cub18CUB_300001_SM_10006detail4scan23DeviceCompactInitKernelINS0_13ScanTileStateIiLb1EEEPlEEvT_iT0_ --------------------------
	.section	.nv.info._ZN3cub18CUB_300001_SM_10006detail4scan23DeviceCompactInitKernelINS0_13ScanTileStateIiLb1EEEPlEEvT_iT0_,"",@"SHT_CUDA_INFO"
	.sectionflags	@""
	.align	4


	//----- nvinfo : EIATTR_CUDA_API_VERSION
	.align		4
        /*0000*/ 	.byte	0x04, 0x37
        /*0002*/ 	.short	(.L_560 - .L_559)
.L_559:
        /*0004*/ 	.word	0x00000082


	//----- nvinfo : EIATTR_KPARAM_INFO
	.align		4
.L_560:
        /*0008*/ 	.byte	0x04, 0x17
        /*000a*/ 	.short	(.L_562 - .L_561)
.L_561:
        /*000c*/ 	.word	0x00000000
        /*0010*/ 	.short	0x0002
        /*0012*/ 	.short	0x0010
        /*0014*/ 	.byte	0x00, 0xf5, 0x21, 0x00


	//----- nvinfo : EIATTR_KPARAM_INFO
	.align		4
.L_562:
        /*0018*/ 	.byte	0x04, 0x17
        /*001a*/ 	.short	(.L_564 - .L_563)
.L_563:
        /*001c*/ 	.word	0x00000000
        /*0020*/ 	.short	0x0001
        /*0022*/ 	.short	0x0008
        /*0024*/ 	.byte	0x00, 0xf0, 0x11, 0x00


	//----- nvinfo : EIATTR_KPARAM_INFO
	.align		4
.L_564:
        /*0028*/ 	.byte	0x04, 0x17
        /*002a*/ 	.short	(.L_566 - .L_565)
.L_565:
        /*002c*/ 	.word	0x00000000
        /*0030*/ 	.short	0x0000
        /*0032*/ 	.short	0x0000
        /*0034*/ 	.byte	0x00, 0xf0, 0x21, 0x00


	//----- nvinfo : EIATTR_SPARSE_MMA_MASK
	.align		4
.L_566:
        /*0038*/ 	.byte	0x03, 0x50
        /*003a*/ 	.short	0x0000


	//----- nvinfo : EIATTR_MAXREG_COUNT
	.align		4
        /*003c*/ 	.byte	0x03, 0x1b
        /*003e*/ 	.short	0x00ff


	//----- nvinfo : EIATTR_MERCURY_ISA_VERSION
	.align		4
        /*0040*/ 	.byte	0x03, 0x5f
        /*0042*/ 	.short	0x0101


	//----- nvinfo : EIATTR_VRC_CTA_INIT_COUNT
	.align		4
        /*0044*/ 	.byte	0x02, 0x4a
	.zero		1
	.zero		1


	//----- nvinfo : EIATTR_EXIT_INSTR_OFFSETS
	.align		4
        /*0048*/ 	.byte	0x04, 0x1c
        /*004a*/ 	.short	(.L_568 - .L_567)


	//   ....[0]....
.L_567:
        /*004c*/ 	.word	0x00000130


	//   ....[1]....
        /*0050*/ 	.word	0x00000160


	//----- nvinfo : EIATTR_CBANK_PARAM_SIZE
	.align		4
.L_568:
        /*0054*/ 	.byte	0x03, 0x19
        /*0056*/ 	.short	0x0018


	//----- nvinfo : EIATTR_PARAM_CBANK
	.align		4
        /*0058*/ 	.byte	0x04, 0x0a
        /*005a*/ 	.short	(.L_570 - .L_569)
	.align		4
.L_569:
        /*005c*/ 	.word	index@(.nv.constant0._ZN3cub18CUB_300001_SM_10006detail4scan23DeviceCompactInitKernelINS0_13ScanTileStateIiLb1EEEPlEEvT_iT0_)
        /*0060*/ 	.short	0x0380
        /*0062*/ 	.short	0x0018


	//----- nvinfo : EIATTR_SW_WAR
	.align		4
.L_570:
        /*0064*/ 	.byte	0x04, 0x36
        /*0066*/ 	.short	(.L_572 - .L_571)
.L_571:
        /*0068*/ 	.word	0x00000008
.L_572:


//--------------------- .nv.info._ZN3cub18CUB_300001_SM_10006detail9transform16transform_kernelINS2_10policy_hubILb1EN4cuda3std3__45tupleIJN6thrust24THRUST_300001_SM_1000_NS6detail15normal_iteratorINSA_10device_ptrIfEEEENSC_INSD_IiEEEEEEEE10policy1000El13calculate_errSF_JPfPiEEEvT0_iT1_T2_DpNS2_10kernel_argIT3_EE --------------------------
	.section	.nv.info._ZN3cub18CUB_300001_SM_10006detail9transform16transform_kernelINS2_10policy_hubILb1EN4cuda3std3__45tupleIJN6thrust24THRUST_300001_SM_1000_NS6detail15normal_iteratorINSA_10device_ptrIfEEEENSC_INSD_IiEEEEEEEE10policy1000El13calculate_errSF_JPfPiEEEvT0_iT1_T2_DpNS2_10kernel_argIT3_EE,"",@"SHT_CUDA_INFO"
	.sectionflags	@""
	.align	4


	//----- nvinfo : EIATTR_CUDA_API_VERSION
	.align		4
        /*0000*/ 	.byte	0x04, 0x37
        /*0002*/ 	.short	(.L_574 - .L_573)
.L_573:
        /*0004*/ 	.word	0x00000082


	//----- nvinfo : EIATTR_KPARAM_INFO
	.align		4
.L_574:
        /*0008*/ 	.byte	0x04, 0x17
        /*000a*/ 	.short	(.L_576 - .L_575)
.L_575:
        /*000c*/ 	.word	0x00000000
        /*0010*/ 	.short	0x0005
        /*0012*/ 	.short	0x0030
        /*0014*/ 	.byte	0x00, 0xf0, 0x41, 0x00


	//----- nvinfo : EIATTR_KPARAM_INFO
	.align		4
.L_576:
        /*0018*/ 	.byte	0x04, 0x17
        /*001a*/ 	.short	(.L_578 - .L_577)
.L_577:
        /*001c*/ 	.word	0x00000000
        /*0020*/ 	.short	0x0004
        /*0022*/ 	.short	0x0020
        /*0024*/ 	.byte	0x00, 0xf0, 0x41, 0x00


	//----- nvinfo : EIATTR_KPARAM_INFO
	.align		4
.L_578:
        /*0028*/ 	.byte	0x04, 0x17
        /*002a*/ 	.short	(.L_580 - .L_579)
.L_579:
        /*002c*/ 	.word	0x00000000
        /*0030*/ 	.short	0x0003
        /*0032*/ 	.short	0x0018
        /*0034*/ 	.byte	0x00, 0xf0, 0x21, 0x00


	//----- nvinfo : EIATTR_KPARAM_INFO
	.align		4
.L_580:
        /*0038*/ 	.byte	0x04, 0x17
        /*003a*/ 	.short	(.L_582 - .L_581)
.L_581:
        /*003c*/ 	.word	0x00000000
        /*0040*/ 	.short	0x0002
        /*0042*/ 	.short	0x000c
        /*0044*/ 	.byte	0x00, 0xf0, 0x31, 0x00


	//----- nvinfo : EIATTR_KPARAM_INFO
	.align		4
.L_582:
        /*0048*/ 	.byte	0x04, 0x17
        /*004a*/ 	.short	(.L_584 - .L_583)
.L_583:
        /*004c*/ 	.word	0x00000000
        /*0050*/ 	.short	0x0001
        /*0052*/ 	.short	0x0008
        /*0054*/ 	.byte	0x00, 0xf0, 0x11, 0x00


	//----- nvinfo : EIATTR_KPARAM_INFO
	.align		4
.L_584:
        /*0058*/ 	.byte	0x04, 0x17
        /*005a*/ 	.short	(.L_586 - .L_585)
.L_585:
        /*005c*/ 	.word	0x00000000
        /*0060*/ 	.short	0x0000
        /*0062*/ 	.short	0x0000
        /*0064*/ 	.byte	0x00, 0xf0, 0x21, 0x00


	//----- nvinfo : EIATTR_SPARSE_MMA_MASK
	.align		4
.L_586:
        /*0068*/ 	.byte	0x03, 0x50
        /*006a*/ 	.short	0x0000


	//----- nvinfo : EIATTR_MAXREG_COUNT
	.align		4
        /*006c*/ 	.byte	0x03, 0x1b
        /*006e*/ 	.short	0x00ff


	//----- nvinfo : EIATTR_MERCURY_ISA_VERSION
	.align		4
        /*0070*/ 	.byte	0x03, 0x5f
        /*0072*/ 	.short	0x0101


	//----- nvinfo : EIATTR_VRC_CTA_INIT_COUNT
	.align		4
        /*0074*/ 	.byte	0x02, 0x4a
	.zero		1
	.zero		1


	//----- nvinfo : EIATTR_EXIT_INSTR_OFFSETS
	.align		4
        /*0078*/ 	.byte	0x04, 0x1c
        /*007a*/ 	.short	(.L_588 - .L_587)


	//   ....[0]....
.L_587:
        /*007c*/ 	.word	0x00000460


	//   ....[1]....
        /*0080*/ 	.word	0x00001100


	//   ....[2]....
        /*0084*/ 	.word	0x00001790


	//   ....[3]....
        /*0088*/ 	.word	0x000017c0


	//   ....[4]....
        /*008c*/ 	.word	0x00001a90


	//   ....[5]....
        /*0090*/ 	.word	0x00001ac0


	//   ....[6]....
        /*0094*/ 	.word	0x00003050


	//   ....[7]....
        /*0098*/ 	.word	0x00003b10


	//   ....[8]....
        /*009c*/ 	.word	0x000040e0


	//   ....[9]....
        /*00a0*/ 	.word	0x000043d0


	//----- nvinfo : EIATTR_MAX_THREADS
	.align		4
.L_588:
        /*00a4*/ 	.byte	0x04, 0x05
        /*00a6*/ 	.short	(.L_590 - .L_589)
.L_589:
        /*00a8*/ 	.word	0x00000080
        /*00ac*/ 	.word	0x00000001
        /*00b0*/ 	.word	0x00000001


	//----- nvinfo : EIATTR_CRS_STACK_SIZE
	.align		4
.L_590:
        /*00b4*/ 	.byte	0x04, 0x1e
        /*00b6*/ 	.short	(.L_592 - .L_591)
.L_591:
        /*00b8*/ 	.word	0x00000000


	//----- nvinfo : EIATTR_CBANK_PARAM_SIZE
	.align		4
.L_592:
        /*00bc*/ 	.byte	0x03, 0x19
        /*00be*/ 	.short	0x0040


	//----- nvinfo : EIATTR_PARAM_CBANK
	.align		4
        /*00c0*/ 	.byte	0x04, 0x0a
        /*00c2*/ 	.short	(.L_594 - .L_593)
	.align		4
.L_593:
        /*00c4*/ 	.word	index@(.nv.constant0._ZN3cub18CUB_300001_SM_10006detail9transform16transform_kernelINS2_10policy_hubILb1EN4cuda3std3__45tupleIJN6thrust24THRUST_300001_SM_1000_NS6detail15normal_iteratorINSA_10device_ptrIfEEEENSC_INSD_IiEEEEEEEE10policy1000El13calculate_errSF_JPfPiEEEvT0_iT1_T2_DpNS2_10kernel_argIT3_EE)
        /*00c8*/ 	.short	0x0380
        /*00ca*/ 	.short	0x0040


	//----- nvinfo : EIATTR_SW_WAR
	.align		4
.L_594:
        /*00cc*/ 	.byte	0x04, 0x36
        /*00ce*/ 	.short	(.L_596 - .L_595)
.L_595:
        /*00d0*/ 	.word	0x00000008
.L_596:


//--------------------- .nv.info._ZN3cub18CUB_300001_SM_10006detail9transform16transform_kernelINS2_10policy_hubILb1EN4cuda3std3__45tupleIJN6thrust24THRUST_300001_SM_1000_NS6detail15normal_iteratorINSA_10device_ptrIfEEEENSC_INSD_IiEEEEEEEE10policy1000Ei13calculate_errSF_JPfPiEEEvT0_iT1_T2_DpNS2_10kernel_argIT3_EE --------------------------
	.section	.nv.info._ZN3cub18CUB_300001_SM_10006detail9transform16transform_kernelINS2_10policy_hubILb1EN4cuda3std3__45tupleIJN6thrust24THRUST_300001_SM_1000_NS6detail15normal_iteratorINSA_10device_ptrIfEEEENSC_INSD_IiEEEEEEEE10policy1000Ei13calculate_errSF_JPfPiEEEvT0_iT1_T2_DpNS2_10kernel_argIT3_EE,"",@"SHT_CUDA_INFO"
	.sectionflags	@""
	.align	4


	//----- nvinfo : EIATTR_CUDA_API_VERSION
	.align		4
        /*0000*/ 	.byte	0x04, 0x37
        /*0002*/ 	.short	(.L_598 - .L_597)
.L_597:
        /*0004*/ 	.word	0x00000082


	//----- nvinfo : EIATTR_KPARAM_INFO
	.align		4
.L_598:
        /*0008*/ 	.byte	0x04, 0x17
        /*000a*/ 	.short	(.L_600 - .L_599)
.L_599:
        /*000c*/ 	.word	0x00000000
        /*0010*/ 	.short	0x0005
        /*0012*/ 	.short	0x0030
        /*0014*/ 	.byte	0x00, 0xf0, 0x41, 0x00


	//----- nvinfo : EIATTR_KPARAM_INFO
	.align		4
.L_600:
        /*0018*/ 	.byte	0x04, 0x17
        /*001a*/ 	.short	(.L_602 - .L_601)
.L_601:
        /*001c*/ 	.word	0x00000000
        /*0020*/ 	.short	0x0004
        /*0022*/ 	.short	0x0020
        /*0024*/ 	.byte	0x00, 0xf0, 0x41, 0x00


	//----- nvinfo : EIATTR_KPARAM_INFO
	.align		4
.L_602:
        /*0028*/ 	.byte	0x04, 0x17
        /*002a*/ 	.short	(.L_604 - .L_603)
.L_603:
        /*002c*/ 	.word	0x00000000
        /*0030*/ 	.short	0x0003
        /*0032*/ 	.short	0x0018
        /*0034*/ 	.byte	0x00, 0xf0, 0x21, 0x00


	//----- nvinfo : EIATTR_KPARAM_INFO
	.align		4
.L_604:
        /*0038*/ 	.byte	0x04, 0x17
        /*003a*/ 	.short	(.L_606 - .L_605)
.L_605:
        /*003c*/ 	.word	0x00000000
        /*0040*/ 	.short	0x0002
        /*0042*/ 	.short	0x0008
        /*0044*/ 	.byte	0x00, 0xf0, 0x31, 0x00


	//----- nvinfo : EIATTR_KPARAM_INFO
	.align		4
.L_606:
        /*0048*/ 	.byte	0x04, 0x17
        /*004a*/ 	.short	(.L_608 - .L_607)
.L_607:
        /*004c*/ 	.word	0x00000000
        /*0050*/ 	.short	0x0001
        /*0052*/ 	.short	0x0004
        /*0054*/ 	.byte	0x00, 0xf0, 0x11, 0x00


	//----- nvinfo : EIATTR_KPARAM_INFO
	.align		4
.L_608:
        /*0058*/ 	.byte	0x04, 0x17
        /*005a*/ 	.short	(.L_610 - .L_609)
.L_609:
        /*005c*/ 	.word	0x00000000
        /*0060*/ 	.short	0x0000
        /*0062*/ 	.short	0x0000
        /*0064*/ 	.byte	0x00, 0xf0, 0x11, 0x00


	//----- nvinfo : EIATTR_SPARSE_MMA_MASK
	.align		4
.L_610:
        /*0068*/ 	.byte	0x03, 0x50
        /*006a*/ 	.short	0x0000


	//----- nvinfo : EIATTR_MAXREG_COUNT
	.align		4
        /*006c*/ 	.byte	0x03, 0x1b
        /*006e*/ 	.short	0x00ff


	//----- nvinfo : EIATTR_MERCURY_ISA_VERSION
	.align		4
        /*0070*/ 	.byte	0x03, 0x5f
        /*0072*/ 	.short	0x0101


	//----- nvinfo : EIATTR_VRC_CTA_INIT_COUNT
	.align		4
        /*0074*/ 	.byte	0x02, 0x4a
	.zero		1
	.zero		1


	//----- nvinfo : EIATTR_EXIT_INSTR_OFFSETS
	.align		4
        /*0078*/ 	.byte	0x04, 0x1c
        /*007a*/ 	.short	(.L_612 - .L_611)


	//   ....[0]....
.L_611:
        /*007c*/ 	.word	0x00000380


	//   ....[1]....
        /*0080*/ 	.word	0x00001930


	//   ....[2]....
        /*0084*/ 	.word	0x000023f0


	//   ....[3]....
        /*0088*/ 	.word	0x000029c0


	//   ....[4]....
        /*008c*/ 	.word	0x00002cb0


	//   ....[5]....
        /*0090*/ 	.word	0x00002ce0


	//   ....[6]....
        /*0094*/ 	.word	0x00003980


	//   ....[7]....
        /*0098*/ 	.word	0x00004020


	//   ....[8]....
        /*009c*/ 	.word	0x00004060


	//   ....[9]....
        /*00a0*/ 	.word	0x00004330


	//----- nvinfo : EIATTR_MAX_THREADS
	.align		4
.L_612:
        /*00a4*/ 	.byte	0x04, 0x05
        /*00a6*/ 	.short	(.L_614 - .L_613)
.L_613:
        /*00a8*/ 	.word	0x00000080
        /*00ac*/ 	.word	0x00000001
        /*00b0*/ 	.word	0x00000001


	//----- nvinfo : EIATTR_CRS_STACK_SIZE
	.align		4
.L_614:
        /*00b4*/ 	.byte	0x04, 0x1e
        /*00b6*/ 	.short	(.L_616 - .L_615)
.L_615:
        /*00b8*/ 	.word	0x00000000


	//----- nvinfo : EIATTR_CBANK_PARAM_SIZE
	.align		4
.L_616:
        /*00bc*/ 	.byte	0x03, 0x19
        /*00be*/ 	.short	0x0040


	//----- nvinfo : EIATTR_PARAM_CBANK
	.align		4
        /*00c0*/ 	.byte	0x04, 0x0a
        /*00c2*/ 	.short	(.L_618 - .L_617)
	.align		4
.L_617:
        /*00c4*/ 	.word	index@(.nv.constant0._ZN3cub18CUB_300001_SM_10006detail9transform16transform_kernelINS2_10policy_hubILb1EN4cuda3std3__45tupleIJN6thrust24THRUST_300001_SM_1000_NS6detail15normal_iteratorINSA_10device_ptrIfEEEENSC_INSD_IiEEEEEEEE10policy1000Ei13calculate_errSF_JPfPiEEEvT0_iT1_T2_DpNS2_10kernel_argIT3_EE)
        /*00c8*/ 	.short	0x0380
        /*00ca*/ 	.short	0x0040


	//----- nvinfo : EIATTR_SW_WAR
	.align		4
.L_618:
        /*00cc*/ 	.byte	0x04, 0x36
        /*00ce*/ 	.short	(.L_620 - .L_619)
.L_619:
        /*00d0*/ 	.word	0x00000008
.L_620:


//--------------------- .nv.info._ZN3cub18CUB_300001_SM_10006detail8for_each13static_kernelINS2_12policy_hub_t12policy_500_tElN6thrust24THRUST_300001_SM_1000_NS8cuda_cub10__tabulate7functorINS7_6detail15normal_iteratorINS7_10device_ptrIiEEEENS7_6system6detail7generic6detail22compute_sequence_valueIivEElEEEEvT0_T1_ --------------------------
	.section	.nv.info._ZN3cub18CUB_300001_SM_10006detail8for_each13static_kernelINS2_12policy_hub_t12policy_500_tElN6thrust24THRUST_300001_SM_1000_NS8cuda_cub10__tabulate7functorINS7_6detail15normal_iteratorINS7_10device_ptrIiEEEENS7_6system6detail7generic6detail22compute_sequence_valueIivEElEEEEvT0_T1_,"",@"SHT_CUDA_INFO"
	.sectionflags	@""
	.align	4


	//----- nvinfo : EIATTR_CUDA_API_VERSION
	.align		4
        /*0000*/ 	.byte	0x04, 0x37
        /*0002*/ 	.short	(.L_622 - .L_621)
.L_621:
        /*0004*/ 	.word	0x00000082


	//----- nvinfo : EIATTR_KPARAM_INFO
	.align		4
.L_622:
        /*0008*/ 	.byte	0x04, 0x17
        /*000a*/ 	.short	(.L_624 - .L_623)
.L_623:
        /*000c*/ 	.word	0x00000000
        /*0010*/ 	.short	0x0001
        /*0012*/ 	.short	0x0008
        /*0014*/ 	.byte	0x00, 0xf0, 0x41, 0x00


	//----- nvinfo : EIATTR_KPARAM_INFO
	.align		4
.L_624:
        /*0018*/ 	.byte	0x04, 0x17
        /*001a*/ 	.short	(.L_626 - .L_625)
.L_625:
        /*001c*/ 	.word	0x00000000
        /*0020*/ 	.short	0x0000
        /*0022*/ 	.short	0x0000
        /*0024*/ 	.byte	0x00, 0xf0, 0x21, 0x00


	//----- nvinfo : EIATTR_SPARSE_MMA_MASK
	.align		4
.L_626:
        /*0028*/ 	.byte	0x03, 0x50
        /*002a*/ 	.short	0x0000


	//----- nvinfo : EIATTR_MAXREG_COUNT
	.align		4
        /*002c*/ 	.byte	0x03, 0x1b
        /*002e*/ 	.short	0x00ff


	//----- nvinfo : EIATTR_MERCURY_ISA_VERSION
	.align		4
        /*0030*/ 	.byte	0x03, 0x5f
        /*0032*/ 	.short	0x0101


	//----- nvinfo : EIATTR_VRC_CTA_INIT_COUNT
	.align		4
        /*0034*/ 	.byte	0x02, 0x4a
	.zero		1
	.zero		1


	//----- nvinfo : EIATTR_EXIT_INSTR_OFFSETS
	.align		4
        /*0038*/ 	.byte	0x04, 0x1c
        /*003a*/ 	.short	(.L_628 - .L_627)


	//   ....[0]....
.L_627:
        /*003c*/ 	.word	0x00000160


	//   ....[1]....
        /*0040*/ 	.word	0x000002b0


	//   ....[2]....
        /*0044*/ 	.word	0x00000340


	//----- nvinfo : EIATTR_MAX_THREADS
	.align		4
.L_628:
        /*0048*/ 	.byte	0x04, 0x05
        /*004a*/ 	.short	(.L_630 - .L_629)
.L_629:
        /*004c*/ 	.word	0x00000100
        /*0050*/ 	.word	0x00000001
        /*0054*/ 	.word	0x00000001


	//----- nvinfo : EIATTR_CRS_STACK_SIZE
	.align		4
.L_630:
        /*0058*/ 	.byte	0x04, 0x1e
        /*005a*/ 	.short	(.L_632 - .L_631)
.L_631:
        /*005c*/ 	.word	0x00000000


	//----- nvinfo : EIATTR_CBANK_PARAM_SIZE
	.align		4
.L_632:
        /*0060*/ 	.byte	0x03, 0x19
        /*0062*/ 	.short	0x0018


	//----- nvinfo : EIATTR_PARAM_CBANK
	.align		4
        /*0064*/ 	.byte	0x04, 0x0a
        /*0066*/ 	.short	(.L_634 - .L_633)
	.align		4
.L_633:
        /*0068*/ 	.word	index@(.nv.constant0._ZN3cub18CUB_300001_SM_10006detail8for_each13static_kernelINS2_12policy_hub_t12policy_500_tElN6thrust24THRUST_300001_SM_1000_NS8cuda_cub10__tabulate7functorINS7_6detail15normal_iteratorINS7_10device_ptrIiEEEENS7_6system6detail7generic6detail22compute_sequence_valueIivEElEEEEvT0_T1_)
        /*006c*/ 	.short	0x0380
        /*006e*/ 	.short	0x0018


	//----- nvinfo : EIATTR_SW_WAR
	.align		4
.L_634:
        /*0070*/ 	.byte	0x04, 0x36
        /*0072*/ 	.short	(.L_636 - .L_635)
.L_635:
        /*0074*/ 	.word	0x00000008
.L_636:


//--------------------- .nv.info._ZN3cub18CUB_300001_SM_10006detail8for_each13static_kernelINS2_12policy_hub_t12policy_500_tEmN6thrust24THRUST_300001_SM_1000_NS8cuda_cub20__uninitialized_fill7functorINS7_10device_ptrIfEEfEEEEvT0_T1_ --------------------------
	.section	.nv.info._ZN3cub18CUB_300001_SM_10006detail8for_each13static_kernelINS2_12policy_hub_t12policy_500_tEmN6thrust24THRUST_300001_SM_1000_NS8cuda_cub20__uninitialized_fill7functorINS7_10device_ptrIfEEfEEEEvT0_T1_,"",@"SHT_CUDA_INFO"
	.sectionflags	@""
	.align	4


	//----- nvinfo : EIATTR_CUDA_API_VERSION
	.align		4
        /*0000*/ 	.byte	0x04, 0x37
        /*0002*/ 	.short	(.L_638 - .L_637)
.L_637:
        /*0004*/ 	.word	0x00000082


	//----- nvinfo : EIATTR_KPARAM_INFO
	.align		4
.L_638:
        /*0008*/ 	.byte	0x04, 0x17
        /*000a*/ 	.short	(.L_640 - .L_639)
.L_639:
        /*000c*/ 	.word	0x00000000
        /*0010*/ 	.short	0x0001
        /*0012*/ 	.short	0x0008
        /*0014*/ 	.byte	0x00, 0xf0, 0x41, 0x00


	//----- nvinfo : EIATTR_KPARAM_INFO
	.align		4
.L_640:
        /*0018*/ 	.byte	0x04, 0x17
        /*001a*/ 	.short	(.L_642 - .L_641)
.L_641:
        /*001c*/ 	.word	0x00000000
        /*0020*/ 	.short	0x0000
        /*0022*/ 	.short	0x0000
        /*0024*/ 	.byte	0x00, 0xf0, 0x21, 0x00


	//----- nvinfo : EIATTR_SPARSE_MMA_MASK
	.align		4
.L_642:
        /*0028*/ 	.byte	0x03, 0x50
        /*002a*/ 	.short	0x0000


	//----- nvinfo : EIATTR_MAXREG_COUNT
	.align		4
        /*002c*/ 	.byte	0x03, 0x1b
        /*002e*/ 	.short	0x00ff


	//----- nvinfo : EIATTR_MERCURY_ISA_VERSION
	.align		4
        /*0030*/ 	.byte	0x03, 0x5f
        /*0032*/ 	.short	0x0101


	//----- nvinfo : EIATTR_VRC_CTA_INIT_COUNT
	.align		4
        /*0034*/ 	.byte	0x02, 0x4a
	.zero		1
	.zero		1


	//----- nvinfo : EIATTR_EXIT_INSTR_OFFSETS
	.align		4
        /*0038*/ 	.byte	0x04, 0x1c
        /*003a*/ 	.short	(.L_644 - .L_643)


	//   ....[0]....
.L_643:
        /*003c*/ 	.word	0x00000130


	//   ....[1]....
        /*0040*/ 	.word	0x00000230


	//   ....[2]....
        /*0044*/ 	.word	0x00000260


	//----- nvinfo : EIATTR_MAX_THREADS
	.align		4
.L_644:
        /*0048*/ 	.byte	0x04, 0x05
        /*004a*/ 	.short	(.L_646 - .L_645)
.L_645:
        /*004c*/ 	.word	0x00000100
        /*0050*/ 	.word	0x00000001
        /*0054*/ 	.word	0x00000001


	//----- nvinfo : EIATTR_CBANK_PARAM_SIZE
	.align		4
.L_646:
        /*0058*/ 	.byte	0x03, 0x19
        /*005a*/ 	.short	0x0018


	//----- nvinfo : EIATTR_PARAM_CBANK
	.align		4
        /*005c*/ 	.byte	0x04, 0x0a
        /*005e*/ 	.short	(.L_648 - .L_647)
	.align		4
.L_647:
        /*0060*/ 	.word	index@(.nv.constant0._ZN3cub18CUB_300001_SM_10006detail8for_each13static_kernelINS2_12policy_hub_t12policy_500_tEmN6thrust24THRUST_300001_SM_1000_NS8cuda_cub20__uninitialized_fill7functorINS7_10device_ptrIfEEfEEEEvT0_T1_)
        /*0064*/ 	.short	0x0380
        /*0066*/ 	.short	0x0018


	//----- nvinfo : EIATTR_SW_WAR
	.align		4
.L_648:
        /*0068*/ 	.byte	0x04, 0x36
        /*006a*/ 	.short	(.L_650 - .L_649)
.L_649:
        /*006c*/ 	.word	0x00000008
.L_650:


//--------------------- .nv.info._ZN3cub18CUB_300001_SM_10006detail8for_each13static_kernelINS2_12policy_hub_t12policy_500_tEmN6thrust24THRUST_300001_SM_1000_NS8cuda_cub20__uninitialized_fill7functorINS7_10device_ptrIiEEiEEEEvT0_T1_ --------------------------
	.section	.nv.info._ZN3cub18CUB_300001_SM_10006detail8for_each13static_kernelINS2_12policy_hub_t12policy_500_tEmN6thrust24THRUST_300001_SM_1000_NS8cuda_cub20__uninitialized_fill7functorINS7_10device_ptrIiEEiEEEEvT0_T1_,"",@"SHT_CUDA_INFO"
	.sectionflags	@""
	.align	4


	//----- nvinfo : EIATTR_CUDA_API_VERSION
	.align		4
        /*0000*/ 	.byte	0x04, 0x37
        /*0002*/ 	.short	(.L_652 - .L_651)
.L_651:
        /*0004*/ 	.word	0x00000082


	//----- nvinfo : EIATTR_KPARAM_INFO
	.align		4
.L_652:
        /*0008*/ 	.byte	0x04, 0x17
        /*000a*/ 	.short	(.L_654 - .L_653)
.L_653:
        /*000c*/ 	.word	0x00000000
        /*0010*/ 	.short	0x0001
        /*0012*/ 	.short	0x0008
        /*0014*/ 	.byte	0x00, 0xf0, 0x41, 0x00


	//----- nvinfo : EIATTR_KPARAM_INFO
	.align		4
.L_654:
        /*0018*/ 	.byte	0x04, 0x17
        /*001a*/ 	.short	(.L_656 - .L_655)
.L_655:
        /*001c*/ 	.word	0x00000000
        /*0020*/ 	.short	0x0000
        /*0022*/ 	.short	0x0000
        /*0024*/ 	.byte	0x00, 0xf0, 0x21, 0x00


	//----- nvinfo : EIATTR_SPARSE_MMA_MASK
	.align		4
.L_656:
        /*0028*/ 	.byte	0x03, 0x50
        /*002a*/ 	.short	0x0000


	//----- nvinfo : EIATTR_MAXREG_COUNT
	.align		4
        /*002c*/ 	.byte	0x03, 0x1b
        /*002e*/ 	.short	0x00ff


	//----- nvinfo : EIATTR_MERCURY_ISA_VERSION
	.align		4
        /*0030*/ 	.byte	0x03, 0x5f
        /*0032*/ 	.short	0x0101


	//----- nvinfo : EIATTR_VRC_CTA_INIT_COUNT
	.align		4
        /*0034*/ 	.byte	0x02, 0x4a
	.zero		1
	.zero		1


	//----- nvinfo : EIATTR_EXIT_INSTR_OFFSETS
	.align		4
        /*0038*/ 	.byte	0x04, 0x1c
        /*003a*/ 	.short	(.L_658 - .L_657)


	//   ....[0]....
.L_657:
        /*003c*/ 	.word	0x00000130


	//   ....[1]....
        /*0040*/ 	.word	0x00000230


	//   ....[2]....
        /*0044*/ 	.word	0x00000260


	//----- nvinfo : EIATTR_MAX_THREADS
	.align		4
.L_658:
        /*0048*/ 	.byte	0x04, 0x05
        /*004a*/ 	.short	(.L_660 - .L_659)
.L_659:
        /*004c*/ 	.word	0x00000100
        /*0050*/ 	.word	0x00000001
        /*0054*/ 	.word	0x00000001


	//----- nvinfo : EIATTR_CBANK_PARAM_SIZE
	.align		4
.L_660:
        /*0058*/ 	.byte	0x03, 0x19
        /*005a*/ 	.short	0x0018


	//----- nvinfo : EIATTR_PARAM_CBANK
	.align		4
        /*005c*/ 	.byte	0x04, 0x0a
        /*005e*/ 	.short	(.L_662 - .L_661)
	.align		4
.L_661:
        /*0060*/ 	.word	index@(.nv.constant0._ZN3cub18CUB_300001_SM_10006detail8for_each13static_kernelINS2_12policy_hub_t12policy_500_tEmN6thrust24THRUST_300001_SM_1000_NS8cuda_cub20__uninitialized_fill7functorINS7_10device_ptrIiEEiEEEEvT0_T1_)
        /*0064*/ 	.short	0x0380
        /*0066*/ 	.short	0x0018


	//----- nvinfo : EIATTR_SW_WAR
	.align		4
.L_662:
        /*0068*/ 	.byte	0x04, 0x36
        /*006a*/ 	.short	(.L_664 - .L_663)
.L_663:
        /*006c*/ 	.word	0x00000008
.L_664:


//--------------------- .nv.info._ZN3cub18CUB_300001_SM_10006detail11EmptyKernelIvEEvv --------------------------
	.section	.nv.info._ZN3cub18CUB_300001_SM_10006detail11EmptyKernelIvEEvv,"",@"SHT_CUDA_INFO"
	.sectionflags	@""
	.align	4


	//----- nvinfo : EIATTR_CUDA_API_VERSION
	.align		4
        /*0000*/ 	.byte	0x04, 0x37
        /*0002*/ 	.short	(.L_666 - .L_665)
.L_665:
        /*0004*/ 	.word	0x00000082


	//----- nvinfo : EIATTR_SPARSE_MMA_MASK
	.align		4
.L_666:
        /*0008*/ 	.byte	0x03, 0x50
        /*000a*/ 	.short	0x0000


	//----- nvinfo : EIATTR_MAXREG_COUNT
	.align		4
        /*000c*/ 	.byte	0x03, 0x1b
        /*000e*/ 	.short	0x00ff


	//----- nvinfo : EIATTR_MERCURY_ISA_VERSION
	.align		4
        /*0010*/ 	.byte	0x03, 0x5f
        /*0012*/ 	.short	0x0101


	//----- nvinfo : EIATTR_VRC_CTA_INIT_COUNT
	.align		4
        /*0014*/ 	.byte	0x02, 0x4a
	.zero		1
	.zero		1


	//----- nvinfo : EIATTR_EXIT_INSTR_OFFSETS
	.align		4
        /*0018*/ 	.byte	0x04, 0x1c
        /*001a*/ 	.short	(.L_668 - .L_667)


	//   ....[0]....
.L_667:
        /*001c*/ 	.word	0x00000010


	//----- nvinfo : EIATTR_SW_WAR
	.align		4
.L_668:
        /*0020*/ 	.byte	0x04, 0x36
        /*0022*/ 	.short	(.L_670 - .L_669)
.L_669:
        /*0024*/ 	.word	0x00000008
.L_670:


//--------------------- .nv.info._ZN6thrust24THRUST_300001_SM_1000_NS8cuda_cub4core6detail13_kernel_agentINS1_8__reduce11ReduceAgentIPN4cuda3std3__45tupleIJflEEESC_SB_lNS1_9__extrema9arg_min_fIflNS9_4lessIfEEEEEEJSC_SC_iSH_EEEvDpT0_ --------------------------
	.section	.nv.info._ZN6thrust24THRUST_300001_SM_1000_NS8cuda_cub4core6detail13_kernel_agentINS1_8__reduce11ReduceAgentIPN4cuda3std3__45tupleIJflEEESC_SB_lNS1_9__extrema9arg_min_fIflNS9_4lessIfEEEEEEJSC_SC_iSH_EEEvDpT0_,"",@"SHT_CUDA_INFO"
	.sectionflags	@""
	.align	4


	//----- nvinfo : EIATTR_CUDA_API_VERSION
	.align		4
        /*0000*/ 	.byte	0x04, 0x37
        /*0002*/ 	.short	(.L_672 - .L_671)
.L_671:
        /*0004*/ 	.word	0x00000082


	//----- nvinfo : EIATTR_KPARAM_INFO
	.align		4
.L_672:
        /*0008*/ 	.byte	0x04, 0x17
        /*000a*/ 	.short	(.L_674 - .L_673)
.L_673:
        /*000c*/ 	.word	0x00000000
        /*0010*/ 	.short	0x0003
        /*0012*/ 	.short	0x0014
        /*0014*/ 	.byte	0x00, 0xf0, 0x05, 0x00


	//----- nvinfo : EIATTR_KPARAM_INFO
	.align		4
.L_674:
        /*0018*/ 	.byte	0x04, 0x17
        /*001a*/ 	.short	(.L_676 - .L_675)
.L_675:
        /*001c*/ 	.word	0x00000000
        /*0020*/ 	.short	0x0002
        /*0022*/ 	.short	0x0010
        /*0024*/ 	.byte	0x00, 0xf0, 0x11, 0x00


	//----- nvinfo : EIATTR_KPARAM_INFO
	.align		4
.L_676:
        /*0028*/ 	.byte	0x04, 0x17
        /*002a*/ 	.short	(.L_678 - .L_677)
.L_677:
        /*002c*/ 	.word	0x00000000
        /*0030*/ 	.short	0x0001
        /*0032*/ 	.short	0x0008
        /*0034*/ 	.byte	0x00, 0xf5, 0x21, 0x00


	//----- nvinfo : EIATTR_KPARAM_INFO
	.align		4
.L_678:
        /*0038*/ 	.byte	0x04, 0x17
        /*003a*/ 	.short	(.L_680 - .L_679)
.L_679:
        /*003c*/ 	.word	0x00000000
        /*0040*/ 	.short	0x0000
        /*0042*/ 	.short	0x0000
        /*0044*/ 	.byte	0x00, 0xf5, 0x21, 0x00


	//----- nvinfo : EIATTR_SPARSE_MMA_MASK
	.align		4
.L_680:
        /*0048*/ 	.byte	0x03, 0x50
        /*004a*/ 	.short	0x0000


	//----- nvinfo : EIATTR_MAXREG_COUNT
	.align		4
        /*004c*/ 	.byte	0x03, 0x1b
        /*004e*/ 	.short	0x00ff


	//----- nvinfo : EIATTR_NUM_BARRIERS
	.align		4
        /*0050*/ 	.byte	0x02, 0x4c
        /*0052*/ 	.byte	0x01
	.zero		1


	//----- nvinfo : EIATTR_MERCURY_ISA_VERSION
	.align		4
        /*0054*/ 	.byte	0x03, 0x5f
        /*0056*/ 	.short	0x0101


	//----- nvinfo : EIATTR_COOP_GROUP_MASK_REGIDS
	.align		4
        /*0058*/ 	.byte	0x04, 0x29
        /*005a*/ 	.short	(.L_682 - .L_681)


	//   ....[0]....
.L_681:
        /*005c*/ 	.word	0xffffffff


	//   ....[1]....
        /*0060*/ 	.word	0xffffffff


	//   ....[2]....
        /*0064*/ 	.word	0xffffffff


	//   ....[3]....
        /*0068*/ 	.word	0xffffffff


	//   ....[4]....
        /*006c*/ 	.word	0xffffffff


	//   ....[5]....
        /*0070*/ 	.word	0xffffffff


	//   ....[6]....
        /*0074*/ 	.word	0xffffffff


	//   ....[7]....
        /*0078*/ 	.word	0xffffffff


	//   ....[8]....
        /*007c*/ 	.word	0xffffffff


	//   ....[9]....
        /*0080*/ 	.word	0xffffffff


	//   ....[10]....
        /*0084*/ 	.word	0xffffffff


	//   ....[11]....
        /*0088*/ 	.word	0xffffffff


	//   ....[12]....
        /*008c*/ 	.word	0xffffffff


	//   ....[13]....
        /*0090*/ 	.word	0xffffffff


	//   ....[14]....
        /*0094*/ 	.word	0xffffffff


	//   ....[15]....
        /*0098*/ 	.word	0xffffffff


	//   ....[16]....
        /*009c*/ 	.word	0xffffffff


	//   ....[17]....
        /*00a0*/ 	.word	0xffffffff


	//   ....[18]....
        /*00a4*/ 	.word	0xffffffff


	//   ....[19]....
        /*00a8*/ 	.word	0xffffffff


	//   ....[20]....
        /*00ac*/ 	.word	0xffffffff


	//   ....[21]....
        /*00b0*/ 	.word	0xffffffff


	//   ....[22]....
        /*00b4*/ 	.word	0xffffffff


	//   ....[23]....
        /*00b8*/ 	.word	0xffffffff


	//   ....[24]....
        /*00bc*/ 	.word	0xffffffff


	//   ....[25]....
        /*00c0*/ 	.word	0xffffffff


	//   ....[26]....
        /*00c4*/ 	.word	0xffffffff


	//   ....[27]....
        /*00c8*/ 	.word	0xffffffff


	//   ....[28]....
        /*00cc*/ 	.word	0xffffffff


	//   ....[29]....
        /*00d0*/ 	.word	0xffffffff


	//   ....[30]....
        /*00d4*/ 	.word	0xffffffff


	//   ....[31]....
        /*00d8*/ 	.word	0xffffffff


	//   ....[32]....
        /*00dc*/ 	.word	0xffffffff


	//   ....[33]....
        /*00e0*/ 	.word	0xffffffff


	//   ....[34]....
        /*00e4*/ 	.word	0xffffffff


	//   ....[35]....
        /*00e8*/ 	.word	0xffffffff


	//   ....[36]....
        /*00ec*/ 	.word	0xffffffff


	//   ....[37]....
        /*00f0*/ 	.word	0xffffffff


	//   ....[38]....
        /*00f4*/ 	.word	0xffffffff


	//   ....[39]....
        /*00f8*/ 	.word	0xffffffff


	//   ....[40]....
        /*00fc*/ 	.word	0xffffffff


	//   ....[41]....
        /*0100*/ 	.word	0xffffffff


	//   ....[42]....
        /*0104*/ 	.word	0xffffffff


	//   ....[43]....
        /*0108*/ 	.word	0xffffffff


	//   ....[44]....
        /*010c*/ 	.word	0xffffffff


	//----- nvinfo : EIATTR_COOP_GROUP_INSTR_OFFSETS
	.align		4
.L_682:
        /*0110*/ 	.byte	0x04, 0x28
        /*0112*/ 	.short	(.L_684 - .L_683)


	//   ....[0]....
.L_683:
        /*0114*/ 	.word	0x00000a00


	//   ....[1]....
        /*0118*/ 	.word	0x00000a30


	//   ....[2]....
        /*011c*/ 	.word	0x00000a40


	//   ....[3]....
        /*0120*/ 	.word	0x00000b40


	//   ....[4]....
        /*0124*/ 	.word	0x00000b70


	//   ....[5]....
        /*0128*/ 	.word	0x00000ba0


	//   ....[6]....
        /*012c*/ 	.word	0x00000ca0


	//   ....[7]....
        /*0130*/ 	.word	0x00000cd0


	//   ....[8]....
        /*0134*/ 	.word	0x00000d00


	//   ....[9]....
        /*0138*/ 	.word	0x00000e00


	//   ....[10]....
        /*013c*/ 	.word	0x00000e30


	//   ....[11]....
        /*0140*/ 	.word	0x00000e60


	//   ....[12]....
        /*0144*/ 	.word	0x00000f60


	//   ....[13]....
        /*0148*/ 	.word	0x00000fa0


	//   ....[14]....
        /*014c*/ 	.word	0x00000fd0


	//   ....[15]....
        /*0150*/ 	.word	0x00001b70


	//   ....[16]....
        /*0154*/ 	.word	0x00001b80


	//   ....[17]....
        /*0158*/ 	.word	0x00001b90


	//   ....[18]....
        /*015c*/ 	.word	0x00001c90


	//   ....[19]....
        /*0160*/ 	.word	0x00001cd0


	//   ....[20]....
        /*0164*/ 	.word	0x00001cf0


	//   ....[21]....
        /*0168*/ 	.word	0x00001e00


	//   ....[22]....
        /*016c*/ 	.word	0x00001e40


	//   ....[23]....
        /*0170*/ 	.word	0x00001e60


	//   ....[24]....
        /*0174*/ 	.word	0x00001f70


	//   ....[25]....
        /*0178*/ 	.word	0x00001fb0


	//   ....[26]....
        /*017c*/ 	.word	0x00001fe0


	//   ....[27]....
        /*0180*/ 	.word	0x000020e0


	//   ....[28]....
        /*0184*/ 	.word	0x00002120


	//   ....[29]....
        /*0188*/ 	.word	0x00002150


	//   ....[30]....
        /*018c*/ 	.word	0x00005430


	//   ....[31]....
        /*0190*/ 	.word	0x00005460


	//   ....[32]....
        /*0194*/ 	.word	0x00005470


	//   ....[33]....
        /*0198*/ 	.word	0x00005570


	//   ....[34]....
        /*019c*/ 	.word	0x000055a0


	//   ....[35]....
        /*01a0*/ 	.word	0x000055d0


	//   ....[36]....
        /*01a4*/ 	.word	0x000056d0


	//   ....[37]....
        /*01a8*/ 	.word	0x00005700


	//   ....[38]....
        /*01ac*/ 	.word	0x00005730


	//   ....[39]....
        /*01b0*/ 	.word	0x00005830


	//   ....[40]....
        /*01b4*/ 	.word	0x00005860


	//   ....[41]....
        /*01b8*/ 	.word	0x00005890


	//   ....[42]....
        /*01bc*/ 	.word	0x00005990


	//   ....[43]....
        /*01c0*/ 	.word	0x000059d0


	//   ....[44]....
        /*01c4*/ 	.word	0x00005a00


	//----- nvinfo : EIATTR_VRC_CTA_INIT_COUNT
	.align		4
.L_684:
        /*01c8*/ 	.byte	0x02, 0x4a
	.zero		1
	.zero		1


	//----- nvinfo : EIATTR_EXIT_INSTR_OFFSETS
	.align		4
        /*01cc*/ 	.byte	0x04, 0x1c
        /*01ce*/ 	.short	(.L_686 - .L_685)


	//   ....[0]....
.L_685:
        /*01d0*/ 	.word	0x00000030


	//   ....[1]....
        /*01d4*/ 	.word	0x000064e0


	//   ....[2]....
        /*01d8*/ 	.word	0x00006540


	//----- nvinfo : EIATTR_MAX_THREADS
	.align		4
.L_686:
        /*01dc*/ 	.byte	0x04, 0x05
        /*01de*/ 	.short	(.L_688 - .L_687)
.L_687:
        /*01e0*/ 	.word	0x00000100
        /*01e4*/ 	.word	0x00000001
        /*01e8*/ 	.word	0x00000001


	//----- nvinfo : EIATTR_CRS_STACK_SIZE
	.align		4
.L_688:
        /*01ec*/ 	.byte	0x04, 0x1e
        /*01ee*/ 	.short	(.L_690 - .L_689)
.L_689:
        /*01f0*/ 	.word	0x00000000


	//----- nvinfo : EIATTR_CBANK_PARAM_SIZE
	.align		4
.L_690:
        /*01f4*/ 	.byte	0x03, 0x19
        /*01f6*/ 	.short	0x0015


	//----- nvinfo : EIATTR_PARAM_CBANK
	.align		4
        /*01f8*/ 	.byte	0x04, 0x0a
        /*01fa*/ 	.short	(.L_692 - .L_691)
	.align		4
.L_691:
        /*01fc*/ 	.word	index@(.nv.constant0._ZN6thrust24THRUST_300001_SM_1000_NS8cuda_cub4core6detail13_kernel_agentINS1_8__reduce11ReduceAgentIPN4cuda3std3__45tupleIJflEEESC_SB_lNS1_9__extrema9arg_min_fIflNS9_4lessIfEEEEEEJSC_SC_iSH_EEEvDpT0_)
        /*0200*/ 	.short	0x0380
        /*0202*/ 	.short	0x0015


	//----- nvinfo : EIATTR_SW_WAR
	.align		4
.L_692:
        /*0204*/ 	.byte	0x04, 0x36
        /*0206*/ 	.short	(.L_694 - .L_693)
.L_693:
        /*0208*/ 	.word	0x00000008
.L_694:


//--------------------- .nv.info._ZN6thrust24THRUST_300001_SM_1000_NS8cuda_cub4core6detail13_kernel_agentINS1_8__reduce10DrainAgentIlEEJN3cub18CUB_300001_SM_10009GridQueueIyEElEEEvDpT0_ --------------------------
	.section	.nv.info._ZN6thrust24THRUST_300001_SM_1000_NS8cuda_cub4core6detail13_kernel_agentINS1_8__reduce10DrainAgentIlEEJN3cub18CUB_300001_SM_10009GridQueueIyEElEEEvDpT0_,"",@"SHT_CUDA_INFO"
	.sectionflags	@""
	.align	4


	//----- nvinfo : EIATTR_CUDA_API_VERSION
	.align		4
        /*0000*/ 	.byte	0x04, 0x37
        /*0002*/ 	.short	(.L_696 - .L_695)
.L_695:
        /*0004*/ 	.word	0x00000082


	//----- nvinfo : EIATTR_KPARAM_INFO
	.align		4
.L_696:
        /*0008*/ 	.byte	0x04, 0x17
        /*000a*/ 	.short	(.L_698 - .L_697)
.L_697:
        /*000c*/ 	.word	0x00000000
        /*0010*/ 	.short	0x0001
        /*0012*/ 	.short	0x0008
        /*0014*/ 	.byte	0x00, 0xf0, 0x21, 0x00


	//----- nvinfo : EIATTR_KPARAM_INFO
	.align		4
.L_698:
        /*0018*/ 	.byte	0x04, 0x17
        /*001a*/ 	.short	(.L_700 - .L_699)
.L_699:
        /*001c*/ 	.word	0x00000000
        /*0020*/ 	.short	0x0000
        /*0022*/ 	.short	0x0000
        /*0024*/ 	.byte	0x00, 0xf0, 0x21, 0x00


	//----- nvinfo : EIATTR_SPARSE_MMA_MASK
	.align		4
.L_700:
        /*0028*/ 	.byte	0x03, 0x50
        /*002a*/ 	.short	0x0000


	//----- nvinfo : EIATTR_MAXREG_COUNT
	.align		4
        /*002c*/ 	.byte	0x03, 0x1b
        /*002e*/ 	.short	0x00ff


	//----- nvinfo : EIATTR_MERCURY_ISA_VERSION
	.align		4
        /*0030*/ 	.byte	0x03, 0x5f
        /*0032*/ 	.short	0x0101


	//----- nvinfo : EIATTR_VRC_CTA_INIT_COUNT
	.align		4
        /*0034*/ 	.byte	0x02, 0x4a
	.zero		1
	.zero		1


	//----- nvinfo : EIATTR_EXIT_INSTR_OFFSETS
	.align		4
        /*0038*/ 	.byte	0x04, 0x1c
        /*003a*/ 	.short	(.L_702 - .L_701)


	//   ....[0]....
.L_701:
        /*003c*/ 	.word	0x00000060


	//----- nvinfo : EIATTR_MAX_THREADS
	.align		4
.L_702:
        /*0040*/ 	.byte	0x04, 0x05
        /*0042*/ 	.short	(.L_704 - .L_703)
.L_703:
        /*0044*/ 	.word	0x00000001
        /*0048*/ 	.word	0x00000001
        /*004c*/ 	.word	0x00000001


	//----- nvinfo : EIATTR_CBANK_PARAM_SIZE
	.align		4
.L_704:
        /*0050*/ 	.byte	0x03, 0x19
        /*0052*/ 	.short	0x0010


	//----- nvinfo : EIATTR_PARAM_CBANK
	.align		4
        /*0054*/ 	.byte	0x04, 0x0a
        /*0056*/ 	.short	(.L_706 - .L_705)
	.align		4
.L_705:
        /*0058*/ 	.word	index@(.nv.constant0._ZN6thrust24THRUST_300001_SM_1000_NS8cuda_cub4core6detail13_kernel_agentINS1_8__reduce10DrainAgentIlEEJN3cub18CUB_300001_SM_10009GridQueueIyEElEEEvDpT0_)
        /*005c*/ 	.short	0x0380
        /*005e*/ 	.short	0x0010


	//----- nvinfo : EIATTR_SW_WAR
	.align		4
.L_706:
        /*0060*/ 	.byte	0x04, 0x36
        /*0062*/ 	.short	(.L_708 - .L_707)
.L_707:
        /*0064*/ 	.word	0x00000008
.L_708:


//--------------------- .nv.info._ZN6thrust24THRUST_300001_SM_1000_NS8cuda_cub4core6detail13_kernel_agentINS1_8__reduce11ReduceAgentINS0_12zip_iteratorIN4cuda3std3__45tupleIJNS0_6detail15normal_iteratorINS0_10device_ptrIfEEEENS0_17counting_iteratorIlNS0_11use_defaultESI_SI_EEEEEEEPNSB_IJflEEESM_lNS1_9__extrema9arg_min_fIflNSA_4lessIfEEEEEEJSL_SN_lN3cub18CUB_300001_SM_100013GridEvenShareIlEENSV_9GridQueueIyEESS_EEEvDpT0_ --------------------------
	.section	.nv.info._ZN6thrust24THRUST_300001_SM_1000_NS8cuda_cub4core6detail13_kernel_agentINS1_8__reduce11ReduceAgentINS0_12zip_iteratorIN4cuda3std3__45tupleIJNS0_6detail15normal_iteratorINS0_10device_ptrIfEEEENS0_17counting_iteratorIlNS0_11use_defaultESI_SI_EEEEEEEPNSB_IJflEEESM_lNS1_9__extrema9arg_min_fIflNSA_4lessIfEEEEEEJSL_SN_lN3cub18CUB_300001_SM_100013GridEvenShareIlEENSV_9GridQueueIyEESS_EEEvDpT0_,"",@"SHT_CUDA_INFO"
	.sectionflags	@""
	.align	4


	//----- nvinfo : EIATTR_CUDA_API_VERSION
	.align		4
        /*0000*/ 	.byte	0x04, 0x37
        /*0002*/ 	.short	(.L_710 - .L_709)
.L_709:
        /*0004*/ 	.word	0x00000082


	//----- nvinfo : EIATTR_KPARAM_INFO
	.align		4
.L_710:
        /*0008*/ 	.byte	0x04, 0x17
        /*000a*/ 	.short	(.L_712 - .L_711)
.L_711:
        /*000c*/ 	.word	0x00000000
        /*0010*/ 	.short	0x0005
        /*0012*/ 	.short	0x0070
        /*0014*/ 	.byte	0x00, 0xf0, 0x05, 0x00


	//----- nvinfo : EIATTR_KPARAM_INFO
	.align		4
.L_712:
        /*0018*/ 	.byte	0x04, 0x17
        /*001a*/ 	.short	(.L_714 - .L_713)
.L_713:
        /*001c*/ 	.word	0x00000000
        /*0020*/ 	.short	0x0004
        /*0022*/ 	.short	0x0068
        /*0024*/ 	.byte	0x00, 0xf0, 0x21, 0x00


	//----- nvinfo : EIATTR_KPARAM_INFO
	.align		4
.L_714:
        /*0028*/ 	.byte	0x04, 0x17
        /*002a*/ 	.short	(.L_716 - .L_715)
.L_715:
        /*002c*/ 	.word	0x00000000
        /*0030*/ 	.short	0x0003
        /*0032*/ 	.short	0x0020
        /*0034*/ 	.byte	0x00, 0xf0, 0x21, 0x01


	//----- nvinfo : EIATTR_KPARAM_INFO
	.align		4
.L_716:
        /*0038*/ 	.byte	0x04, 0x17
        /*003a*/ 	.short	(.L_718 - .L_717)
.L_717:
        /*003c*/ 	.word	0x00000000
        /*0040*/ 	.short	0x0002
        /*0042*/ 	.short	0x0018
        /*0044*/ 	.byte	0x00, 0xf0, 0x21, 0x00


	//----- nvinfo : EIATTR_KPARAM_INFO
	.align		4
.L_718:
        /*0048*/ 	.byte	0x04, 0x17
        /*004a*/ 	.short	(.L_720 - .L_719)
.L_719:
        /*004c*/ 	.word	0x00000000
        /*0050*/ 	.short	0x0001
        /*0052*/ 	.short	0x0010
        /*0054*/ 	.byte	0x00, 0xf5, 0x21, 0x00


	//----- nvinfo : EIATTR_KPARAM_INFO
	.align		4
.L_720:
        /*0058*/ 	.byte	0x04, 0x17
        /*005a*/ 	.short	(.L_722 - .L_721)
.L_721:
        /*005c*/ 	.word	0x00000000
        /*0060*/ 	.short	0x0000
        /*0062*/ 	.short	0x0000
        /*0064*/ 	.byte	0x00, 0xf0, 0x41, 0x00


	//----- nvinfo : EIATTR_SPARSE_MMA_MASK
	.align		4
.L_722:
        /*0068*/ 	.byte	0x03, 0x50
        /*006a*/ 	.short	0x0000


	//----- nvinfo : EIATTR_MAXREG_COUNT
	.align		4
        /*006c*/ 	.byte	0x03, 0x1b
        /*006e*/ 	.short	0x00ff


	//----- nvinfo : EIATTR_NUM_BARRIERS
	.align		4
        /*0070*/ 	.byte	0x02, 0x4c
        /*0072*/ 	.byte	0x01
	.zero		1


	//----- nvinfo : EIATTR_MERCURY_ISA_VERSION
	.align		4
        /*0074*/ 	.byte	0x03, 0x5f
        /*0076*/ 	.short	0x0101


	//----- nvinfo : EIATTR_COOP_GROUP_MASK_REGIDS
	.align		4
        /*0078*/ 	.byte	0x04, 0x29
        /*007a*/ 	.short	(.L_724 - .L_723)


	//   ....[0]....
.L_723:
        /*007c*/ 	.word	0xffffffff


	//   ....[1]....
        /*0080*/ 	.word	0xffffffff


	//   ....[2]....
        /*0084*/ 	.word	0xffffffff


	//   ....[3]....
        /*0088*/ 	.word	0xffffffff


	//   ....[4]....
        /*008c*/ 	.word	0xffffffff


	//   ....[5]....
        /*0090*/ 	.word	0xffffffff


	//   ....[6]....
        /*0094*/ 	.word	0xffffffff


	//   ....[7]....
        /*0098*/ 	.word	0xffffffff


	//   ....[8]....
        /*009c*/ 	.word	0xffffffff


	//   ....[9]....
        /*00a0*/ 	.word	0xffffffff


	//   ....[10]....
        /*00a4*/ 	.word	0xffffffff


	//   ....[11]....
        /*00a8*/ 	.word	0xffffffff


	//   ....[12]....
        /*00ac*/ 	.word	0xffffffff


	//   ....[13]....
        /*00b0*/ 	.word	0xffffffff


	//   ....[14]....
        /*00b4*/ 	.word	0xffffffff


	//   ....[15]....
        /*00b8*/ 	.word	0xffffffff


	//   ....[16]....
        /*00bc*/ 	.word	0xffffffff


	//   ....[17]....
        /*00c0*/ 	.word	0xffffffff


	//   ....[18]....
        /*00c4*/ 	.word	0xffffffff


	//   ....[19]....
        /*00c8*/ 	.word	0xffffffff


	//   ....[20]....
        /*00cc*/ 	.word	0xffffffff


	//   ....[21]....
        /*00d0*/ 	.word	0xffffffff


	//   ....[22]....
        /*00d4*/ 	.word	0xffffffff


	//   ....[23]....
        /*00d8*/ 	.word	0xffffffff


	//   ....[24]....
        /*00dc*/ 	.word	0xffffffff


	//   ....[25]....
        /*00e0*/ 	.word	0xffffffff


	//   ....[26]....
        /*00e4*/ 	.word	0xffffffff


	//   ....[27]....
        /*00e8*/ 	.word	0xffffffff


	//   ....[28]....
        /*00ec*/ 	.word	0xffffffff


	//   ....[29]....
        /*00f0*/ 	.word	0xffffffff


	//   ....[30]....
        /*00f4*/ 	.word	0xffffffff


	//   ....[31]....
        /*00f8*/ 	.word	0xffffffff


	//   ....[32]....
        /*00fc*/ 	.word	0xffffffff


	//   ....[33]....
        /*0100*/ 	.word	0xffffffff


	//   ....[34]....
        /*0104*/ 	.word	0xffffffff


	//   ....[35]....
        /*0108*/ 	.word	0xffffffff


	//   ....[36]....
        /*010c*/ 	.word	0xffffffff


	//   ....[37]....
        /*0110*/ 	.word	0xffffffff


	//   ....[38]....
        /*0114*/ 	.word	0xffffffff


	//   ....[39]....
        /*0118*/ 	.word	0xffffffff


	//   ....[40]....
        /*011c*/ 	.word	0xffffffff


	//   ....[41]....
        /*0120*/ 	.word	0xffffffff


	//   ....[42]....
        /*0124*/ 	.word	0xffffffff


	//   ....[43]....
        /*0128*/ 	.word	0xffffffff


	//   ....[44]....
        /*012c*/ 	.word	0xffffffff


	//----- nvinfo : EIATTR_COOP_GROUP_INSTR_OFFSETS
	.align		4
.L_724:
        /*0130*/ 	.byte	0x04, 0x28
        /*0132*/ 	.short	(.L_726 - .L_725)


	//   ....[0]....
.L_725:
        /*0134*/ 	.word	0x00000bf0


	//   ....[1]....
        /*0138*/ 	.word	0x00000c20


	//   ....[2]....
        /*013c*/ 	.word	0x00000c30


	//   ....[3]....
        /*0140*/ 	.word	0x00000d30


	//   ....[4]....
        /*0144*/ 	.word	0x00000d60


	//   ....[5]....
        /*0148*/ 	.word	0x00000d90


	//   ....[6]....
        /*014c*/ 	.word	0x00000e90


	//   ....[7]....
        /*0150*/ 	.word	0x00000ec0


	//   ....[8]....
        /*0154*/ 	.word	0x00000ef0


	//   ....[9]....
        /*0158*/ 	.word	0x00000ff0


	//   ....[10]....
        /*015c*/ 	.word	0x00001020


	//   ....[11]....
        /*0160*/ 	.word	0x00001050


	//   ....[12]....
        /*0164*/ 	.word	0x00001150


	//   ....[13]....
        /*0168*/ 	.word	0x00001190


	//   ....[14]....
        /*016c*/ 	.word	0x000011c0


	//   ....[15]....
        /*0170*/ 	.word	0x00001d60


	//   ....[16]....
        /*0174*/ 	.word	0x00001d70


	//   ....[17]....
        /*0178*/ 	.word	0x00001d80


	//   ....[18]....
        /*017c*/ 	.word	0x00001e80


	//   ....[19]....
        /*0180*/ 	.word	0x00001ec0


	//   ....[20]....
        /*0184*/ 	.word	0x00001ee0


	//   ....[21]....
        /*0188*/ 	.word	0x00001ff0


	//   ....[22]....
        /*018c*/ 	.word	0x00002030


	//   ....[23]....
        /*0190*/ 	.word	0x00002050


	//   ....[24]....
        /*0194*/ 	.word	0x00002160


	//   ....[25]....
        /*0198*/ 	.word	0x000021a0


	//   ....[26]....
        /*019c*/ 	.word	0x000021c0


	//   ....[27]....
        /*01a0*/ 	.word	0x000022d0


	//   ....[28]....
        /*01a4*/ 	.word	0x00002310


	//   ....[29]....
        /*01a8*/ 	.word	0x00002340


	//   ....[30]....
        /*01ac*/ 	.word	0x00004a10


	//   ....[31]....
        /*01b0*/ 	.word	0x00004a40


	//   ....[32]....
        /*01b4*/ 	.word	0x00004a50


	//   ....[33]....
        /*01b8*/ 	.word	0x00004b50


	//   ....[34]....
        /*01bc*/ 	.word	0x00004b80


	//   ....[35]....
        /*01c0*/ 	.word	0x00004bb0


	//   ....[36]....
        /*01c4*/ 	.word	0x00004cb0


	//   ....[37]....
        /*01c8*/ 	.word	0x00004ce0


	//   ....[38]....
        /*01cc*/ 	.word	0x00004d10


	//   ....[39]....
        /*01d0*/ 	.word	0x00004e10


	//   ....[40]....
        /*01d4*/ 	.word	0x00004e40


	//   ....[41]....
        /*01d8*/ 	.word	0x00004e70


	//   ....[42]....
        /*01dc*/ 	.word	0x00004f70


	//   ....[43]....
        /*01e0*/ 	.word	0x00004fb0


	//   ....[44]....
        /*01e4*/ 	.word	0x00004fe0


	//----- nvinfo : EIATTR_VRC_CTA_INIT_COUNT
	.align		4
.L_726:
        /*01e8*/ 	.byte	0x02, 0x4a
	.zero		1
	.zero		1


	//----- nvinfo : EIATTR_EXIT_INSTR_OFFSETS
	.align		4
        /*01ec*/ 	.byte	0x04, 0x1c
        /*01ee*/ 	.short	(.L_728 - .L_727)


	//   ....[0]....
.L_727:
        /*01f0*/ 	.word	0x00005aa0


	//   ....[1]....
        /*01f4*/ 	.word	0x00005b20


	//----- nvinfo : EIATTR_MAX_THREADS
	.align		4
.L_728:
        /*01f8*/ 	.byte	0x04, 0x05
        /*01fa*/ 	.short	(.L_730 - .L_729)
.L_729:
        /*01fc*/ 	.word	0x00000100
        /*0200*/ 	.word	0x00000001
        /*0204*/ 	.word	0x00000001


	//----- nvinfo : EIATTR_CRS_STACK_SIZE
	.align		4
.L_730:
        /*0208*/ 	.byte	0x04, 0x1e
        /*020a*/ 	.short	(.L_732 - .L_731)
.L_731:
        /*020c*/ 	.word	0x00000000


	//----- nvinfo : EIATTR_CBANK_PARAM_SIZE
	.align		4
.L_732:
        /*0210*/ 	.byte	0x03, 0x19
        /*0212*/ 	.short	0x0071


	//----- nvinfo : EIATTR_PARAM_CBANK
	.align		4
        /*0214*/ 	.byte	0x04, 0x0a
        /*0216*/ 	.short	(.L_734 - .L_733)
	.align		4
.L_733:
        /*0218*/ 	.word	index@(.nv.constant0._ZN6thrust24THRUST_300001_SM_1000_NS8cuda_cub4core6detail13_kernel_agentINS1_8__reduce11ReduceAgentINS0_12zip_iteratorIN4cuda3std3__45tupleIJNS0_6detail15normal_iteratorINS0_10device_ptrIfEEEENS0_17counting_iteratorIlNS0_11use_defaultESI_SI_EEEEEEEPNSB_IJflEEESM_lNS1_9__extrema9arg_min_fIflNSA_4lessIfEEEEEEJSL_SN_lN3cub18CUB_300001_SM_100013GridEvenShareIlEENSV_9GridQueueIyEESS_EEEvDpT0_)
        /*021c*/ 	.short	0x0380
        /*021e*/ 	.short	0x0071


	//----- nvinfo : EIATTR_SW_WAR
	.align		4
.L_734:
        /*0220*/ 	.byte	0x04, 0x36
        /*0222*/ 	.short	(.L_736 - .L_735)
.L_735:
        /*0224*/ 	.word	0x00000008
.L_736:


//--------------------- .nv.info._ZN6thrust24THRUST_300001_SM_1000_NS8cuda_cub4core6detail13_kernel_agentINS1_8__reduce11ReduceAgentINS0_12zip_iteratorIN4cuda3std3__45tupleIJNS0_6detail15normal_iteratorINS0_10device_ptrIfEEEENS0_17counting_iteratorIlNS0_11use_defaultESI_SI_EEEEEEEPNSB_IJflEEESM_lNS1_9__extrema9arg_min_fIflNSA_4lessIfEEEEEEJSL_SN_lSS_EEEvDpT0_ --------------------------
	.section	.nv.info._ZN6thrust24THRUST_300001_SM_1000_NS8cuda_cub4core6detail13_kernel_agentINS1_8__reduce11ReduceAgentINS0_12zip_iteratorIN4cuda3std3__45tupleIJNS0_6detail15normal_iteratorINS0_10device_ptrIfEEEENS0_17counting_iteratorIlNS0_11use_defaultESI_SI_EEEEEEEPNSB_IJflEEESM_lNS1_9__extrema9arg_min_fIflNSA_4lessIfEEEEEEJSL_SN_lSS_EEEvDpT0_,"",@"SHT_CUDA_INFO"
	.sectionflags	@""
	.align	4


	//----- nvinfo : EIATTR_CUDA_API_VERSION
	.align		4
        /*0000*/ 	.byte	0x04, 0x37
        /*0002*/ 	.short	(.L_738 - .L_737)
.L_737:
        /*0004*/ 	.word	0x00000082


	//----- nvinfo : EIATTR_KPARAM_INFO
	.align		4
.L_738:
        /*0008*/ 	.byte	0x04, 0x17
        /*000a*/ 	.short	(.L_740 - .L_739)
.L_739:
        /*000c*/ 	.word	0x00000000
        /*0010*/ 	.short	0x0003
        /*0012*/ 	.short	0x0020
        /*0014*/ 	.byte	0x00, 0xf0, 0x05, 0x00


	//----- nvinfo : EIATTR_KPARAM_INFO
	.align		4
.L_740:
        /*0018*/ 	.byte	0x04, 0x17
        /*001a*/ 	.short	(.L_742 - .L_741)
.L_741:
        /*001c*/ 	.word	0x00000000
        /*0020*/ 	.short	0x0002
        /*0022*/ 	.short	0x0018
        /*0024*/ 	.byte	0x00, 0xf0, 0x21, 0x00


	//----- nvinfo : EIATTR_KPARAM_INFO
	.align		4
.L_742:
        /*0028*/ 	.byte	0x04, 0x17
        /*002a*/ 	.short	(.L_744 - .L_743)
.L_743:
        /*002c*/ 	.word	0x00000000
        /*0030*/ 	.short	0x0001
        /*0032*/ 	.short	0x0010
        /*0034*/ 	.byte	0x00, 0xf5, 0x21, 0x00


	//----- nvinfo : EIATTR_KPARAM_INFO
	.align		4
.L_744:
        /*0038*/ 	.byte	0x04, 0x17
        /*003a*/ 	.short	(.L_746 - .L_745)
.L_745:
        /*003c*/ 	.word	0x00000000
        /*0040*/ 	.short	0x0000
        /*0042*/ 	.short	0x0000
        /*0044*/ 	.byte	0x00, 0xf0, 0x41, 0x00


	//----- nvinfo : EIATTR_SPARSE_MMA_MASK
	.align		4
.L_746:
        /*0048*/ 	.byte	0x03, 0x50
        /*004a*/ 	.short	0x0000


	//----- nvinfo : EIATTR_MAXREG_COUNT
	.align		4
        /*004c*/ 	.byte	0x03, 0x1b
        /*004e*/ 	.short	0x00ff


	//----- nvinfo : EIATTR_NUM_BARRIERS
	.align		4
        /*0050*/ 	.byte	0x02, 0x4c
        /*0052*/ 	.byte	0x01
	.zero		1


	//----- nvinfo : EIATTR_MERCURY_ISA_VERSION
	.align		4
        /*0054*/ 	.byte	0x03, 0x5f
        /*0056*/ 	.short	0x0101


	//----- nvinfo : EIATTR_COOP_GROUP_MASK_REGIDS
	.align		4
        /*0058*/ 	.byte	0x04, 0x29
        /*005a*/ 	.short	(.L_748 - .L_747)


	//   ....[0]....
.L_747:
        /*005c*/ 	.word	0xffffffff


	//   ....[1]....
        /*0060*/ 	.word	0xffffffff


	//   ....[2]....
        /*0064*/ 	.word	0xffffffff


	//   ....[3]....
        /*0068*/ 	.word	0xffffffff


	//   ....[4]....
        /*006c*/ 	.word	0xffffffff


	//   ....[5]....
        /*0070*/ 	.word	0xffffffff


	//   ....[6]....
        /*0074*/ 	.word	0xffffffff


	//   ....[7]....
        /*0078*/ 	.word	0xffffffff


	//   ....[8]....
        /*007c*/ 	.word	0xffffffff


	//   ....[9]....
        /*0080*/ 	.word	0xffffffff


	//   ....[10]....
        /*0084*/ 	.word	0xffffffff


	//   ....[11]....
        /*0088*/ 	.word	0xffffffff


	//   ....[12]....
        /*008c*/ 	.word	0xffffffff


	//   ....[13]....
        /*0090*/ 	.word	0xffffffff


	//   ....[14]....
        /*0094*/ 	.word	0xffffffff


	//   ....[15]....
        /*0098*/ 	.word	0xffffffff


	//   ....[16]....
        /*009c*/ 	.word	0xffffffff


	//   ....[17]....
        /*00a0*/ 	.word	0xffffffff


	//   ....[18]....
        /*00a4*/ 	.word	0xffffffff


	//   ....[19]....
        /*00a8*/ 	.word	0xffffffff


	//   ....[20]....
        /*00ac*/ 	.word	0xffffffff


	//   ....[21]....
        /*00b0*/ 	.word	0xffffffff


	//   ....[22]....
        /*00b4*/ 	.word	0xffffffff


	//   ....[23]....
        /*00b8*/ 	.word	0xffffffff


	//   ....[24]....
        /*00bc*/ 	.word	0xffffffff


	//   ....[25]....
        /*00c0*/ 	.word	0xffffffff


	//   ....[26]....
        /*00c4*/ 	.word	0xffffffff


	//   ....[27]....
        /*00c8*/ 	.word	0xffffffff


	//   ....[28]....
        /*00cc*/ 	.word	0xffffffff


	//   ....[29]....
        /*00d0*/ 	.word	0xffffffff


	//   ....[30]....
        /*00d4*/ 	.word	0xffffffff


	//   ....[31]....
        /*00d8*/ 	.word	0xffffffff


	//   ....[32]....
        /*00dc*/ 	.word	0xffffffff


	//   ....[33]....
        /*00e0*/ 	.word	0xffffffff


	//   ....[34]....
        /*00e4*/ 	.word	0xffffffff


	//   ....[35]....
        /*00e8*/ 	.word	0xffffffff


	//   ....[36]....
        /*00ec*/ 	.word	0xffffffff


	//   ....[37]....
        /*00f0*/ 	.word	0xffffffff


	//   ....[38]....
        /*00f4*/ 	.word	0xffffffff


	//   ....[39]....
        /*00f8*/ 	.word	0xffffffff


	//   ....[40]....
        /*00fc*/ 	.word	0xffffffff


	//   ....[41]....
        /*0100*/ 	.word	0xffffffff


	//   ....[42]....
        /*0104*/ 	.word	0xffffffff


	//   ....[43]....
        /*0108*/ 	.word	0xffffffff


	//   ....[44]....
        /*010c*/ 	.word	0xffffffff


	//----- nvinfo : EIATTR_COOP_GROUP_INSTR_OFFSETS
	.align		4
.L_748:
        /*0110*/ 	.byte	0x04, 0x28
        /*0112*/ 	.short	(.L_750 - .L_749)


	//   ....[0]....
.L_749:
        /*0114*/ 	.word	0x00000b30


	//   ....[1]....
        /*0118*/ 	.word	0x00000b60


	//   ....[2]....
        /*011c*/ 	.word	0x00000b70


	//   ....[3]....
        /*0120*/ 	.word	0x00000c70


	//   ....[4]....
        /*0124*/ 	.word	0x00000ca0


	//   ....[5]....
        /*0128*/ 	.word	0x00000cd0


	//   ....[6]....
        /*012c*/ 	.word	0x00000dd0


	//   ....[7]....
        /*0130*/ 	.word	0x00000e00


	//   ....[8]....
        /*0134*/ 	.word	0x00000e30


	//   ....[9]....
        /*0138*/ 	.word	0x00000f30


	//   ....[10]....
        /*013c*/ 	.word	0x00000f60


	//   ....[11]....
        /*0140*/ 	.word	0x00000f90


	//   ....[12]....
        /*0144*/ 	.word	0x00001090


	//   ....[13]....
        /*0148*/ 	.word	0x000010d0


	//   ....[14]....
        /*014c*/ 	.word	0x00001100


	//   ....[15]....
        /*0150*/ 	.word	0x00001ca0


	//   ....[16]....
        /*0154*/ 	.word	0x00001cb0


	//   ....[17]....
        /*0158*/ 	.word	0x00001cc0


	//   ....[18]....
        /*015c*/ 	.word	0x00001dc0


	//   ....[19]....
        /*0160*/ 	.word	0x00001e00


	//   ....[20]....
        /*0164*/ 	.word	0x00001e20


	//   ....[21]....
        /*0168*/ 	.word	0x00001f30


	//   ....[22]....
        /*016c*/ 	.word	0x00001f70


	//   ....[23]....
        /*0170*/ 	.word	0x00001f90


	//   ....[24]....
        /*0174*/ 	.word	0x000020a0


	//   ....[25]....
        /*0178*/ 	.word	0x000020e0


	//   ....[26]....
        /*017c*/ 	.word	0x00002110


	//   ....[27]....
        /*0180*/ 	.word	0x00002210


	//   ....[28]....
        /*0184*/ 	.word	0x00002250


	//   ....[29]....
        /*0188*/ 	.word	0x00002280


	//   ....[30]....
        /*018c*/ 	.word	0x00004540


	//   ....[31]....
        /*0190*/ 	.word	0x00004570


	//   ....[32]....
        /*0194*/ 	.word	0x00004580


	//   ....[33]....
        /*0198*/ 	.word	0x00004680


	//   ....[34]....
        /*019c*/ 	.word	0x000046b0


	//   ....[35]....
        /*01a0*/ 	.word	0x000046e0


	//   ....[36]....
        /*01a4*/ 	.word	0x000047e0


	//   ....[37]....
        /*01a8*/ 	.word	0x00004810


	//   ....[38]....
        /*01ac*/ 	.word	0x00004840


	//   ....[39]....
        /*01b0*/ 	.word	0x00004940


	//   ....[40]....
        /*01b4*/ 	.word	0x00004970


	//   ....[41]....
        /*01b8*/ 	.word	0x000049a0


	//   ....[42]....
        /*01bc*/ 	.word	0x00004aa0


	//   ....[43]....
        /*01c0*/ 	.word	0x00004ae0


	//   ....[44]....
        /*01c4*/ 	.word	0x00004b10


	//----- nvinfo : EIATTR_VRC_CTA_INIT_COUNT
	.align		4
.L_750:
        /*01c8*/ 	.byte	0x02, 0x4a
	.zero		1
	.zero		1


	//----- nvinfo : EIATTR_EXIT_INSTR_OFFSETS
	.align		4
        /*01cc*/ 	.byte	0x04, 0x1c
        /*01ce*/ 	.short	(.L_752 - .L_751)


	//   ....[0]....
.L_751:
        /*01d0*/ 	.word	0x00000040


	//   ....[1]....
        /*01d4*/ 	.word	0x000055f0


	//   ....[2]....
        /*01d8*/ 	.word	0x00005650


	//----- nvinfo : EIATTR_MAX_THREADS
	.align		4
.L_752:
        /*01dc*/ 	.byte	0x04, 0x05
        /*01de*/ 	.short	(.L_754 - .L_753)
.L_753:
        /*01e0*/ 	.word	0x00000100
        /*01e4*/ 	.word	0x00000001
        /*01e8*/ 	.word	0x00000001


	//----- nvinfo : EIATTR_CRS_STACK_SIZE
	.align		4
.L_754:
        /*01ec*/ 	.byte	0x04, 0x1e
        /*01ee*/ 	.short	(.L_756 - .L_755)
.L_755:
        /*01f0*/ 	.word	0x00000000


	//----- nvinfo : EIATTR_CBANK_PARAM_SIZE
	.align		4
.L_756:
        /*01f4*/ 	.byte	0x03, 0x19
        /*01f6*/ 	.short	0x0021


	//----- nvinfo : EIATTR_PARAM_CBANK
	.align		4
        /*01f8*/ 	.byte	0x04, 0x0a
        /*01fa*/ 	.short	(.L_758 - .L_757)
	.align		4
.L_757:
        /*01fc*/ 	.word	index@(.nv.constant0._ZN6thrust24THRUST_300001_SM_1000_NS8cuda_cub4core6detail13_kernel_agentINS1_8__reduce11ReduceAgentINS0_12zip_iteratorIN4cuda3std3__45tupleIJNS0_6detail15normal_iteratorINS0_10device_ptrIfEEEENS0_17counting_iteratorIlNS0_11use_defaultESI_SI_EEEEEEEPNSB_IJflEEESM_lNS1_9__extrema9arg_min_fIflNSA_4lessIfEEEEEEJSL_SN_lSS_EEEvDpT0_)
        /*0200*/ 	.short	0x0380
        /*0202*/ 	.short	0x0021


	//----- nvinfo : EIATTR_SW_WAR
	.align		4
.L_758:
        /*0204*/ 	.byte	0x04, 0x36
        /*0206*/ 	.short	(.L_760 - .L_759)
.L_759:
        /*0208*/ 	.word	0x00000008
.L_760:


//--------------------- .nv.info._ZN6thrust24THRUST_300001_SM_1000_NS8cuda_cub4core6detail13_kernel_agentINS1_8__reduce11ReduceAgentIPN4cuda3std3__45tupleIJflEEESC_SB_iNS1_9__extrema9arg_min_fIflNS9_4lessIfEEEEEEJSC_SC_iSH_EEEvDpT0_ --------------------------
	.section	.nv.info._ZN6thrust24THRUST_300001_SM_1000_NS8cuda_cub4core6detail13_kernel_agentINS1_8__reduce11ReduceAgentIPN4cuda3std3__45tupleIJflEEESC_SB_iNS1_9__extrema9arg_min_fIflNS9_4lessIfEEEEEEJSC_SC_iSH_EEEvDpT0_,"",@"SHT_CUDA_INFO"
	.sectionflags	@""
	.align	4


	//----- nvinfo : EIATTR_CUDA_API_VERSION
	.align		4
        /*0000*/ 	.byte	0x04, 0x37
        /*0002*/ 	.short	(.L_762 - .L_761)
.L_761:
        /*0004*/ 	.word	0x00000082


	//----- nvinfo : EIATTR_KPARAM_INFO
	.align		4
.L_762:
        /*0008*/ 	.byte	0x04, 0x17
        /*000a*/ 	.short	(.L_764 - .L_763)
.L_763:
        /*000c*/ 	.word	0x00000000
        /*0010*/ 	.short	0x0003
        /*0012*/ 	.short	0x0014
        /*0014*/ 	.byte	0x00, 0xf0, 0x05, 0x00


	//----- nvinfo : EIATTR_KPARAM_INFO
	.align		4
.L_764:
        /*0018*/ 	.byte	0x04, 0x17
        /*001a*/ 	.short	(.L_766 - .L_765)
.L_765:
        /*001c*/ 	.word	0x00000000
        /*0020*/ 	.short	0x0002
        /*0022*/ 	.short	0x0010
        /*0024*/ 	.byte	0x00, 0xf0, 0x11, 0x00


	//----- nvinfo : EIATTR_KPARAM_INFO
	.align		4
.L_766:
        /*0028*/ 	.byte	0x04, 0x17
        /*002a*/ 	.short	(.L_768 - .L_767)
.L_767:
        /*002c*/ 	.word	0x00000000
        /*0030*/ 	.short	0x0001
        /*0032*/ 	.short	0x0008
        /*0034*/ 	.byte	0x00, 0xf5, 0x21, 0x00


	//----- nvinfo : EIATTR_KPARAM_INFO
	.align		4
.L_768:
        /*0038*/ 	.byte	0x04, 0x17
        /*003a*/ 	.short	(.L_770 - .L_769)
.L_769:
        /*003c*/ 	.word	0x00000000
        /*0040*/ 	.short	0x0000
        /*0042*/ 	.short	0x0000
        /*0044*/ 	.byte	0x00, 0xf5, 0x21, 0x00


	//----- nvinfo : EIATTR_SPARSE_MMA_MASK
	.align		4
.L_770:
        /*0048*/ 	.byte	0x03, 0x50
        /*004a*/ 	.short	0x0000


	//----- nvinfo : EIATTR_MAXREG_COUNT
	.align		4
        /*004c*/ 	.byte	0x03, 0x1b
        /*004e*/ 	.short	0x00ff


	//----- nvinfo : EIATTR_NUM_BARRIERS
	.align		4
        /*0050*/ 	.byte	0x02, 0x4c
        /*0052*/ 	.byte	0x01
	.zero		1


	//----- nvinfo : EIATTR_MERCURY_ISA_VERSION
	.align		4
        /*0054*/ 	.byte	0x03, 0x5f
        /*0056*/ 	.short	0x0101


	//----- nvinfo : EIATTR_COOP_GROUP_MASK_REGIDS
	.align		4
        /*0058*/ 	.byte	0x04, 0x29
        /*005a*/ 	.short	(.L_772 - .L_771)


	//   ....[0]....
.L_771:
        /*005c*/ 	.word	0xffffffff


	//   ....[1]....
        /*0060*/ 	.word	0xffffffff


	//   ....[2]....
        /*0064*/ 	.word	0xffffffff


	//   ....[3]....
        /*0068*/ 	.word	0xffffffff


	//   ....[4]....
        /*006c*/ 	.word	0xffffffff


	//   ....[5]....
        /*0070*/ 	.word	0xffffffff


	//   ....[6]....
        /*0074*/ 	.word	0xffffffff


	//   ....[7]....
        /*0078*/ 	.word	0xffffffff


	//   ....[8]....
        /*007c*/ 	.word	0xffffffff


	//   ....[9]....
        /*0080*/ 	.word	0xffffffff


	//   ....[10]....
        /*0084*/ 	.word	0xffffffff


	//   ....[11]....
        /*0088*/ 	.word	0xffffffff


	//   ....[12]....
        /*008c*/ 	.word	0xffffffff


	//   ....[13]....
        /*0090*/ 	.word	0xffffffff


	//   ....[14]....
        /*0094*/ 	.word	0xffffffff


	//   ....[15]....
        /*0098*/ 	.word	0xffffffff


	//   ....[16]....
        /*009c*/ 	.word	0xffffffff


	//   ....[17]....
        /*00a0*/ 	.word	0xffffffff


	//   ....[18]....
        /*00a4*/ 	.word	0xffffffff


	//   ....[19]....
        /*00a8*/ 	.word	0xffffffff


	//   ....[20]....
        /*00ac*/ 	.word	0xffffffff


	//   ....[21]....
        /*00b0*/ 	.word	0xffffffff


	//   ....[22]....
        /*00b4*/ 	.word	0xffffffff


	//   ....[23]....
        /*00b8*/ 	.word	0xffffffff


	//   ....[24]....
        /*00bc*/ 	.word	0xffffffff


	//   ....[25]....
        /*00c0*/ 	.word	0xffffffff


	//   ....[26]....
        /*00c4*/ 	.word	0xffffffff


	//   ....[27]....
        /*00c8*/ 	.word	0xffffffff


	//   ....[28]....
        /*00cc*/ 	.word	0xffffffff


	//   ....[29]....
        /*00d0*/ 	.word	0xffffffff


	//   ....[30]....
        /*00d4*/ 	.word	0xffffffff


	//   ....[31]....
        /*00d8*/ 	.word	0xffffffff


	//   ....[32]....
        /*00dc*/ 	.word	0xffffffff


	//   ....[33]....
        /*00e0*/ 	.word	0xffffffff


	//   ....[34]....
        /*00e4*/ 	.word	0xffffffff


	//   ....[35]....
        /*00e8*/ 	.word	0xffffffff


	//   ....[36]....
        /*00ec*/ 	.word	0xffffffff


	//   ....[37]....
        /*00f0*/ 	.word	0xffffffff


	//   ....[38]....
        /*00f4*/ 	.word	0xffffffff


	//   ....[39]....
        /*00f8*/ 	.word	0xffffffff


	//   ....[40]....
        /*00fc*/ 	.word	0xffffffff


	//   ....[41]....
        /*0100*/ 	.word	0xffffffff


	//   ....[42]....
        /*0104*/ 	.word	0xffffffff


	//   ....[43]....
        /*0108*/ 	.word	0xffffffff


	//   ....[44]....
        /*010c*/ 	.word	0xffffffff


	//----- nvinfo : EIATTR_COOP_GROUP_INSTR_OFFSETS
	.align		4
.L_772:
        /*0110*/ 	.byte	0x04, 0x28
        /*0112*/ 	.short	(.L_774 - .L_773)


	//   ....[0]....
.L_773:
        /*0114*/ 	.word	0x00000a00


	//   ....[1]....
        /*0118*/ 	.word	0x00000a30


	//   ....[2]....
        /*011c*/ 	.word	0x00000a40


	//   ....[3]....
        /*0120*/ 	.word	0x00000b40


	//   ....[4]....
        /*0124*/ 	.word	0x00000b70


	//   ....[5]....
        /*0128*/ 	.word	0x00000ba0


	//   ....[6]....
        /*012c*/ 	.word	0x00000ca0


	//   ....[7]....
        /*0130*/ 	.word	0x00000cd0


	//   ....[8]....
        /*0134*/ 	.word	0x00000d00


	//   ....[9]....
        /*0138*/ 	.word	0x00000e00


	//   ....[10]....
        /*013c*/ 	.word	0x00000e30


	//   ....[11]....
        /*0140*/ 	.word	0x00000e60


	//   ....[12]....
        /*0144*/ 	.word	0x00000f60


	//   ....[13]....
        /*0148*/ 	.word	0x00000fa0


	//   ....[14]....
        /*014c*/ 	.word	0x00000fd0


	//   ....[15]....
        /*0150*/ 	.word	0x00001b70


	//   ....[16]....
        /*0154*/ 	.word	0x00001b80


	//   ....[17]....
        /*0158*/ 	.word	0x00001b90


	//   ....[18]....
        /*015c*/ 	.word	0x00001c90


	//   ....[19]....
        /*0160*/ 	.word	0x00001cd0


	//   ....[20]....
        /*0164*/ 	.word	0x00001cf0


	//   ....[21]....
        /*0168*/ 	.word	0x00001e00


	//   ....[22]....
        /*016c*/ 	.word	0x00001e40


	//   ....[23]....
        /*0170*/ 	.word	0x00001e60


	//   ....[24]....
        /*0174*/ 	.word	0x00001f70


	//   ....[25]....
        /*0178*/ 	.word	0x00001fb0


	//   ....[26]....
        /*017c*/ 	.word	0x00001fe0


	//   ....[27]....
        /*0180*/ 	.word	0x000020e0


	//   ....[28]....
        /*0184*/ 	.word	0x00002120


	//   ....[29]....
        /*0188*/ 	.word	0x00002150


	//   ....[30]....
        /*018c*/ 	.word	0x00004530


	//   ....[31]....
        /*0190*/ 	.word	0x00004560


	//   ....[32]....
        /*0194*/ 	.word	0x00004570


	//   ....[33]....
        /*0198*/ 	.word	0x00004670


	//   ....[34]....
        /*019c*/ 	.word	0x000046a0


	//   ....[35]....
        /*01a0*/ 	.word	0x000046d0


	//   ....[36]....
        /*01a4*/ 	.word	0x000047d0


	//   ....[37]....
        /*01a8*/ 	.word	0x00004800


	//   ....[38]....
        /*01ac*/ 	.word	0x00004830


	//   ....[39]....
        /*01b0*/ 	.word	0x00004930


	//   ....[40]....
        /*01b4*/ 	.word	0x00004960


	//   ....[41]....
        /*01b8*/ 	.word	0x00004990


	//   ....[42]....
        /*01bc*/ 	.word	0x00004a90


	//   ....[43]....
        /*01c0*/ 	.word	0x00004ad0


	//   ....[44]....
        /*01c4*/ 	.word	0x00004b00


	//----- nvinfo : EIATTR_VRC_CTA_INIT_COUNT
	.align		4
.L_774:
        /*01c8*/ 	.byte	0x02, 0x4a
	.zero		1
	.zero		1


	//----- nvinfo : EIATTR_EXIT_INSTR_OFFSETS
	.align		4
        /*01cc*/ 	.byte	0x04, 0x1c
        /*01ce*/ 	.short	(.L_776 - .L_775)


	//   ....[0]....
.L_775:
        /*01d0*/ 	.word	0x00000030


	//   ....[1]....
        /*01d4*/ 	.word	0x000055e0


	//   ....[2]....
        /*01d8*/ 	.word	0x00005640


	//----- nvinfo : EIATTR_MAX_THREADS
	.align		4
.L_776:
        /*01dc*/ 	.byte	0x04, 0x05
        /*01de*/ 	.short	(.L_778 - .L_777)
.L_777:
        /*01e0*/ 	.word	0x00000100
        /*01e4*/ 	.word	0x00000001
        /*01e8*/ 	.word	0x00000001


	//----- nvinfo : EIATTR_CRS_STACK_SIZE
	.align		4
.L_778:
        /*01ec*/ 	.byte	0x04, 0x1e
        /*01ee*/ 	.short	(.L_780 - .L_779)
.L_779:
        /*01f0*/ 	.word	0x00000000


	//----- nvinfo : EIATTR_CBANK_PARAM_SIZE
	.align		4
.L_780:
        /*01f4*/ 	.byte	0x03, 0x19
        /*01f6*/ 	.short	0x0015


	//----- nvinfo : EIATTR_PARAM_CBANK
	.align		4
        /*01f8*/ 	.byte	0x04, 0x0a
        /*01fa*/ 	.short	(.L_782 - .L_781)
	.align		4
.L_781:
        /*01fc*/ 	.word	index@(.nv.constant0._ZN6thrust24THRUST_300001_SM_1000_NS8cuda_cub4core6detail13_kernel_agentINS1_8__reduce11ReduceAgentIPN4cuda3std3__45tupleIJflEEESC_SB_iNS1_9__extrema9arg_min_fIflNS9_4lessIfEEEEEEJSC_SC_iSH_EEEvDpT0_)
        /*0200*/ 	.short	0x0380
        /*0202*/ 	.short	0x0015


	//----- nvinfo : EIATTR_SW_WAR
	.align		4
.L_782:
        /*0204*/ 	.byte	0x04, 0x36
        /*0206*/ 	.short	(.L_784 - .L_783)
.L_783:
        /*0208*/ 	.word	0x00000008
.L_784:


//--------------------- .nv.info._ZN6thrust24THRUST_300001_SM_1000_NS8cuda_cub4core6detail13_kernel_agentINS1_8__reduce10DrainAgentIiEEJN3cub18CUB_300001_SM_10009GridQueueIjEEiEEEvDpT0_ --------------------------
	.section	.nv.info._ZN6thrust24THRUST_300001_SM_1000_NS8cuda_cub4core6detail13_kernel_agentINS1_8__reduce10DrainAgentIiEEJN3cub18CUB_300001_SM_10009GridQueueIjEEiEEEvDpT0_,"",@"SHT_CUDA_INFO"
	.sectionflags	@""
	.align	4


	//----- nvinfo : EIATTR_CUDA_API_VERSION
	.align		4
        /*0000*/ 	.byte	0x04, 0x37
        /*0002*/ 	.short	(.L_786 - .L_785)
.L_785:
        /*0004*/ 	.word	0x00000082


	//----- nvinfo : EIATTR_KPARAM_INFO
	.align		4
.L_786:
        /*0008*/ 	.byte	0x04, 0x17
        /*000a*/ 	.short	(.L_788 - .L_787)
.L_787:
        /*000c*/ 	.word	0x00000000
        /*0010*/ 	.short	0x0001
        /*0012*/ 	.short	0x0008
        /*0014*/ 	.byte	0x00, 0xf0, 0x11, 0x00


	//----- nvinfo : EIATTR_KPARAM_INFO
	.align		4
.L_788:
        /*0018*/ 	.byte	0x04, 0x17
        /*001a*/ 	.short	(.L_790 - .L_789)
.L_789:
        /*001c*/ 	.word	0x00000000
        /*0020*/ 	.short	0x0000
        /*0022*/ 	.short	0x0000
        /*0024*/ 	.byte	0x00, 0xf0, 0x21, 0x00


	//----- nvinfo : EIATTR_SPARSE_MMA_MASK
	.align		4
.L_790:
        /*0028*/ 	.byte	0x03, 0x50
        /*002a*/ 	.short	0x0000


	//----- nvinfo : EIATTR_MAXREG_COUNT
	.align		4
        /*002c*/ 	.byte	0x03, 0x1b
        /*002e*/ 	.short	0x00ff


	//----- nvinfo : EIATTR_MERCURY_ISA_VERSION
	.align		4
        /*0030*/ 	.byte	0x03, 0x5f
        /*0032*/ 	.short	0x0101


	//----- nvinfo : EIATTR_VRC_CTA_INIT_COUNT
	.align		4
        /*0034*/ 	.byte	0x02, 0x4a
	.zero		1
	.zero		1


	//----- nvinfo : EIATTR_EXIT_INSTR_OFFSETS
	.align		4
        /*0038*/ 	.byte	0x04, 0x1c
        /*003a*/ 	.short	(.L_792 - .L_791)


	//   ....[0]....
.L_791:
        /*003c*/ 	.word	0x00000060


	//----- nvinfo : EIATTR_MAX_THREADS
	.align		4
.L_792:
        /*0040*/ 	.byte	0x04, 0x05
        /*0042*/ 	.short	(.L_794 - .L_793)
.L_793:
        /*0044*/ 	.word	0x00000001
        /*0048*/ 	.word	0x00000001
        /*004c*/ 	.word	0x00000001


	//----- nvinfo : EIATTR_CBANK_PARAM_SIZE
	.align		4
.L_794:
        /*0050*/ 	.byte	0x03, 0x19
        /*0052*/ 	.short	0x000c


	//----- nvinfo : EIATTR_PARAM_CBANK
	.align		4
        /*0054*/ 	.byte	0x04, 0x0a
        /*0056*/ 	.short	(.L_796 - .L_795)
	.align		4
.L_795:
        /*0058*/ 	.word	index@(.nv.constant0._ZN6thrust24THRUST_300001_SM_1000_NS8cuda_cub4core6detail13_kernel_agentINS1_8__reduce10DrainAgentIiEEJN3cub18CUB_300001_SM_10009GridQueueIjEEiEEEvDpT0_)
        /*005c*/ 	.short	0x0380
        /*005e*/ 	.short	0x000c


	//----- nvinfo : EIATTR_SW_WAR
	.align		4
.L_796:
        /*0060*/ 	.byte	0x04, 0x36
        /*0062*/ 	.short	(.L_798 - .L_797)
.L_797:
        /*0064*/ 	.word	0x00000008
.L_798:


//--------------------- .nv.info._ZN6thrust24THRUST_300001_SM_1000_NS8cuda_cub4core6detail13_kernel_agentINS1_8__reduce11ReduceAgentINS0_12zip_iteratorIN4cuda3std3__45tupleIJNS0_6detail15normal_iteratorINS0_10device_ptrIfEEEENS0_17counting_iteratorIlNS0_11use_defaultESI_SI_EEEEEEEPNSB_IJflEEESM_iNS1_9__extrema9arg_min_fIflNSA_4lessIfEEEEEEJSL_SN_iN3cub18CUB_300001_SM_100013GridEvenShareIiEENSV_9GridQueueIjEESS_EEEvDpT0_ --------------------------
	.section	.nv.info._ZN6thrust24THRUST_300001_SM_1000_NS8cuda_cub4core6detail13_kernel_agentINS1_8__reduce11ReduceAgentINS0_12zip_iteratorIN4cuda3std3__45tupleIJNS0_6detail15normal_iteratorINS0_10device_ptrIfEEEENS0_17counting_iteratorIlNS0_11use_defaultESI_SI_EEEEEEEPNSB_IJflEEESM_iNS1_9__extrema9arg_min_fIflNSA_4lessIfEEEEEEJSL_SN_iN3cub18CUB_300001_SM_100013GridEvenShareIiEENSV_9GridQueueIjEESS_EEEvDpT0_,"",@"SHT_CUDA_INFO"
	.sectionflags	@""
	.align	4


	//----- nvinfo : EIATTR_CUDA_API_VERSION
	.align		4
        /*0000*/ 	.byte	0x04, 0x37
        /*0002*/ 	.short	(.L_800 - .L_799)
.L_799:
        /*0004*/ 	.word	0x00000082


	//----- nvinfo : EIATTR_KPARAM_INFO
	.align		4
.L_800:
        /*0008*/ 	.byte	0x04, 0x17
        /*000a*/ 	.short	(.L_802 - .L_801)
.L_801:
        /*000c*/ 	.word	0x00000000
        /*0010*/ 	.short	0x0005
        /*0012*/ 	.short	0x0050
        /*0014*/ 	.byte	0x00, 0xf0, 0x05, 0x00


	//----- nvinfo : EIATTR_KPARAM_INFO
	.align		4
.L_802:
        /*0018*/ 	.byte	0x04, 0x17
        /*001a*/ 	.short	(.L_804 - .L_803)
.L_803:
        /*001c*/ 	.word	0x00000000
        /*0020*/ 	.short	0x0004
        /*0022*/ 	.short	0x0048
        /*0024*/ 	.byte	0x00, 0xf0, 0x21, 0x00


	//----- nvinfo : EIATTR_KPARAM_INFO
	.align		4
.L_804:
        /*0028*/ 	.byte	0x04, 0x17
        /*002a*/ 	.short	(.L_806 - .L_805)
.L_805:
        /*002c*/ 	.word	0x00000000
        /*0030*/ 	.short	0x0003
        /*0032*/ 	.short	0x001c
        /*0034*/ 	.byte	0x00, 0xf0, 0xa1, 0x00


	//----- nvinfo : EIATTR_KPARAM_INFO
	.align		4
.L_806:
        /*0038*/ 	.byte	0x04, 0x17
        /*003a*/ 	.short	(.L_808 - .L_807)
.L_807:
        /*003c*/ 	.word	0x00000000
        /*0040*/ 	.short	0x0002
        /*0042*/ 	.short	0x0018
        /*0044*/ 	.byte	0x00, 0xf0, 0x11, 0x00


	//----- nvinfo : EIATTR_KPARAM_INFO
	.align		4
.L_808:
        /*0048*/ 	.byte	0x04, 0x17
        /*004a*/ 	.short	(.L_810 - .L_809)
.L_809:
        /*004c*/ 	.word	0x00000000
        /*0050*/ 	.short	0x0001
        /*0052*/ 	.short	0x0010
        /*0054*/ 	.byte	0x00, 0xf5, 0x21, 0x00


	//----- nvinfo : EIATTR_KPARAM_INFO
	.align		4
.L_810:
        /*0058*/ 	.byte	0x04, 0x17
        /*005a*/ 	.short	(.L_812 - .L_811)
.L_811:
        /*005c*/ 	.word	0x00000000
        /*0060*/ 	.short	0x0000
        /*0062*/ 	.short	0x0000
        /*0064*/ 	.byte	0x00, 0xf0, 0x41, 0x00


	//----- nvinfo : EIATTR_SPARSE_MMA_MASK
	.align		4
.L_812:
        /*0068*/ 	.byte	0x03, 0x50
        /*006a*/ 	.short	0x0000


	//----- nvinfo : EIATTR_MAXREG_COUNT
	.align		4
        /*006c*/ 	.byte	0x03, 0x1b
        /*006e*/ 	.short	0x00ff


	//----- nvinfo : EIATTR_NUM_BARRIERS
	.align		4
        /*0070*/ 	.byte	0x02, 0x4c
        /*0072*/ 	.byte	0x01
	.zero		1


	//----- nvinfo : EIATTR_MERCURY_ISA_VERSION
	.align		4
        /*0074*/ 	.byte	0x03, 0x5f
        /*0076*/ 	.short	0x0101


	//----- nvinfo : EIATTR_COOP_GROUP_MASK_REGIDS
	.align		4
        /*0078*/ 	.byte	0x04, 0x29
        /*007a*/ 	.short	(.L_814 - .L_813)


	//   ....[0]....
.L_813:
        /*007c*/ 	.word	0xffffffff


	//   ....[1]....
        /*0080*/ 	.word	0xffffffff


	//   ....[2]....
        /*0084*/ 	.word	0xffffffff


	//   ....[3]....
        /*0088*/ 	.word	0xffffffff


	//   ....[4]....
        /*008c*/ 	.word	0xffffffff


	//   ....[5]....
        /*0090*/ 	.word	0xffffffff


	//   ....[6]....
        /*0094*/ 	.word	0xffffffff


	//   ....[7]....
        /*0098*/ 	.word	0xffffffff


	//   ....[8]....
        /*009c*/ 	.word	0xffffffff


	//   ....[9]....
        /*00a0*/ 	.word	0xffffffff


	//   ....[10]....
        /*00a4*/ 	.word	0xffffffff


	//   ....[11]....
        /*00a8*/ 	.word	0xffffffff


	//   ....[12]....
        /*00ac*/ 	.word	0xffffffff


	//   ....[13]....
        /*00b0*/ 	.word	0xffffffff


	//   ....[14]....
        /*00b4*/ 	.word	0xffffffff


	//   ....[15]....
        /*00b8*/ 	.word	0xffffffff


	//   ....[16]....
        /*00bc*/ 	.word	0xffffffff


	//   ....[17]....
        /*00c0*/ 	.word	0xffffffff


	//   ....[18]....
        /*00c4*/ 	.word	0xffffffff


	//   ....[19]....
        /*00c8*/ 	.word	0xffffffff


	//   ....[20]....
        /*00cc*/ 	.word	0xffffffff


	//   ....[21]....
        /*00d0*/ 	.word	0xffffffff


	//   ....[22]....
        /*00d4*/ 	.word	0xffffffff


	//   ....[23]....
        /*00d8*/ 	.word	0xffffffff


	//   ....[24]....
        /*00dc*/ 	.word	0xffffffff


	//   ....[25]....
        /*00e0*/ 	.word	0xffffffff


	//   ....[26]....
        /*00e4*/ 	.word	0xffffffff


	//   ....[27]....
        /*00e8*/ 	.word	0xffffffff


	//   ....[28]....
        /*00ec*/ 	.word	0xffffffff


	//   ....[29]....
        /*00f0*/ 	.word	0xffffffff


	//   ....[30]....
        /*00f4*/ 	.word	0xffffffff


	//   ....[31]....
        /*00f8*/ 	.word	0xffffffff


	//   ....[32]....
        /*00fc*/ 	.word	0xffffffff


	//   ....[33]....
        /*0100*/ 	.word	0xffffffff


	//   ....[34]....
        /*0104*/ 	.word	0xffffffff


	//   ....[35]....
        /*0108*/ 	.word	0xffffffff


	//   ....[36]....
        /*010c*/ 	.word	0xffffffff


	//   ....[37]....
        /*0110*/ 	.word	0xffffffff


	//   ....[38]....
        /*0114*/ 	.word	0xffffffff


	//   ....[39]....
        /*0118*/ 	.word	0xffffffff


	//   ....[40]....
        /*011c*/ 	.word	0xffffffff


	//   ....[41]....
        /*0120*/ 	.word	0xffffffff


	//   ....[42]....
        /*0124*/ 	.word	0xffffffff


	//   ....[43]....
        /*0128*/ 	.word	0xffffffff


	//   ....[44]....
        /*012c*/ 	.word	0xffffffff


	//----- nvinfo : EIATTR_COOP_GROUP_INSTR_OFFSETS
	.align		4
.L_814:
        /*0130*/ 	.byte	0x04, 0x28
        /*0132*/ 	.short	(.L_816 - .L_815)


	//   ....[0]....
.L_815:
        /*0134*/ 	.word	0x00000b40


	//   ....[1]....
        /*0138*/ 	.word	0x00000b70


	//   ....[2]....
        /*013c*/ 	.word	0x00000b80


	//   ....[3]....
        /*0140*/ 	.word	0x00000c80


	//   ....[4]....
        /*0144*/ 	.word	0x00000cb0


	//   ....[5]....
        /*0148*/ 	.word	0x00000ce0


	//   ....[6]....
        /*014c*/ 	.word	0x00000de0


	//   ....[7]....
        /*0150*/ 	.word	0x00000e10


	//   ....[8]....
        /*0154*/ 	.word	0x00000e40


	//   ....[9]....
        /*0158*/ 	.word	0x00000f40


	//   ....[10]....
        /*015c*/ 	.word	0x00000f70


	//   ....[11]....
        /*0160*/ 	.word	0x00000fa0


	//   ....[12]....
        /*0164*/ 	.word	0x000010a0


	//   ....[13]....
        /*0168*/ 	.word	0x000010e0


	//   ....[14]....
        /*016c*/ 	.word	0x00001110


	//   ....[15]....
        /*0170*/ 	.word	0x00001cb0


	//   ....[16]....
        /*0174*/ 	.word	0x00001cc0


	//   ....[17]....
        /*0178*/ 	.word	0x00001cd0


	//   ....[18]....
        /*017c*/ 	.word	0x00001dd0


	//   ....[19]....
        /*0180*/ 	.word	0x00001e10


	//   ....[20]....
        /*0184*/ 	.word	0x00001e30


	//   ....[21]....
        /*0188*/ 	.word	0x00001f40


	//   ....[22]....
        /*018c*/ 	.word	0x00001f80


	//   ....[23]....
        /*0190*/ 	.word	0x00001fa0


	//   ....[24]....
        /*0194*/ 	.word	0x000020b0


	//   ....[25]....
        /*0198*/ 	.word	0x000020f0


	//   ....[26]....
        /*019c*/ 	.word	0x00002110


	//   ....[27]....
        /*01a0*/ 	.word	0x00002220


	//   ....[28]....
        /*01a4*/ 	.word	0x00002260


	//   ....[29]....
        /*01a8*/ 	.word	0x00002290


	//   ....[30]....
        /*01ac*/ 	.word	0x00004810


	//   ....[31]....
        /*01b0*/ 	.word	0x00004840


	//   ....[32]....
        /*01b4*/ 	.word	0x00004850


	//   ....[33]....
        /*01b8*/ 	.word	0x00004950


	//   ....[34]....
        /*01bc*/ 	.word	0x00004980


	//   ....[35]....
        /*01c0*/ 	.word	0x000049b0


	//   ....[36]....
        /*01c4*/ 	.word	0x00004ab0


	//   ....[37]....
        /*01c8*/ 	.word	0x00004ae0


	//   ....[38]....
        /*01cc*/ 	.word	0x00004b10


	//   ....[39]....
        /*01d0*/ 	.word	0x00004c10


	//   ....[40]....
        /*01d4*/ 	.word	0x00004c40


	//   ....[41]....
        /*01d8*/ 	.word	0x00004c70


	//   ....[42]....
        /*01dc*/ 	.word	0x00004d70


	//   ....[43]....
        /*01e0*/ 	.word	0x00004db0


	//   ....[44]....
        /*01e4*/ 	.word	0x00004de0


	//----- nvinfo : EIATTR_VRC_CTA_INIT_COUNT
	.align		4
.L_816:
        /*01e8*/ 	.byte	0x02, 0x4a
	.zero		1
	.zero		1


	//----- nvinfo : EIATTR_EXIT_INSTR_OFFSETS
	.align		4
        /*01ec*/ 	.byte	0x04, 0x1c
        /*01ee*/ 	.short	(.L_818 - .L_817)


	//   ....[0]....
.L_817:
        /*01f0*/ 	.word	0x000058a0


	//   ....[1]....
        /*01f4*/ 	.word	0x00005920


	//----- nvinfo : EIATTR_MAX_THREADS
	.align		4
.L_818:
        /*01f8*/ 	.byte	0x04, 0x05
        /*01fa*/ 	.short	(.L_820 - .L_819)
.L_819:
        /*01fc*/ 	.word	0x00000100
        /*0200*/ 	.word	0x00000001
        /*0204*/ 	.word	0x00000001


	//----- nvinfo : EIATTR_CRS_STACK_SIZE
	.align		4
.L_820:
        /*0208*/ 	.byte	0x04, 0x1e
        /*020a*/ 	.short	(.L_822 - .L_821)
.L_821:
        /*020c*/ 	.word	0x00000000


	//----- nvinfo : EIATTR_CBANK_PARAM_SIZE
	.align		4
.L_822:
        /*0210*/ 	.byte	0x03, 0x19
        /*0212*/ 	.short	0x0051


	//----- nvinfo : EIATTR_PARAM_CBANK
	.align		4
        /*0214*/ 	.byte	0x04, 0x0a
        /*0216*/ 	.short	(.L_824 - .L_823)
	.align		4
.L_823:
        /*0218*/ 	.word	index@(.nv.constant0._ZN6thrust24THRUST_300001_SM_1000_NS8cuda_cub4core6detail13_kernel_agentINS1_8__reduce11ReduceAgentINS0_12zip_iteratorIN4cuda3std3__45tupleIJNS0_6detail15normal_iteratorINS0_10device_ptrIfEEEENS0_17counting_iteratorIlNS0_11use_defaultESI_SI_EEEEEEEPNSB_IJflEEESM_iNS1_9__extrema9arg_min_fIflNSA_4lessIfEEEEEEJSL_SN_iN3cub18CUB_300001_SM_100013GridEvenShareIiEENSV_9GridQueueIjEESS_EEEvDpT0_)
        /*021c*/ 	.short	0x0380
        /*021e*/ 	.short	0x0051


	//----- nvinfo : EIATTR_SW_WAR
	.align		4
.L_824:
        /*0220*/ 	.byte	0x04, 0x36
        /*0222*/ 	.short	(.L_826 - .L_825)
.L_825:
        /*0224*/ 	.word	0x00000008
.L_826:


//--------------------- .nv.info._ZN6thrust24THRUST_300001_SM_1000_NS8cuda_cub4core6detail13_kernel_agentINS1_8__reduce11ReduceAgentINS0_12zip_iteratorIN4cuda3std3__45tupleIJNS0_6detail15normal_iteratorINS0_10device_ptrIfEEEENS0_17counting_iteratorIlNS0_11use_defaultESI_SI_EEEEEEEPNSB_IJflEEESM_iNS1_9__extrema9arg_min_fIflNSA_4lessIfEEEEEEJSL_SN_iSS_EEEvDpT0_ --------------------------
	.section	.nv.info._ZN6thrust24THRUST_300001_SM_1000_NS8cuda_cub4core6detail13_kernel_agentINS1_8__reduce11ReduceAgentINS0_12zip_iteratorIN4cuda3std3__45tupleIJNS0_6detail15normal_iteratorINS0_10device_ptrIfEEEENS0_17counting_iteratorIlNS0_11use_defaultESI_SI_EEEEEEEPNSB_IJflEEESM_iNS1_9__extrema9arg_min_fIflNSA_4lessIfEEEEEEJSL_SN_iSS_EEEvDpT0_,"",@"SHT_CUDA_INFO"
	.sectionflags	@""
	.align	4


	//----- nvinfo : EIATTR_CUDA_API_VERSION
	.align		4
        /*0000*/ 	.byte	0x04, 0x37
        /*0002*/ 	.short	(.L_828 - .L_827)
.L_827:
        /*0004*/ 	.word	0x00000082


	//----- nvinfo : EIATTR_KPARAM_INFO
	.align		4
.L_828:
        /*0008*/ 	.byte	0x04, 0x17
        /*000a*/ 	.short	(.L_830 - .L_829)
.L_829:
        /*000c*/ 	.word	0x00000000
        /*0010*/ 	.short	0x0003
        /*0012*/ 	.short	0x001c
        /*0014*/ 	.byte	0x00, 0xf0, 0x05, 0x00


	//----- nvinfo : EIATTR_KPARAM_INFO
	.align		4
.L_830:
        /*0018*/ 	.byte	0x04, 0x17
        /*001a*/ 	.short	(.L_832 - .L_831)
.L_831:
        /*001c*/ 	.word	0x00000000
        /*0020*/ 	.short	0x0002
        /*0022*/ 	.short	0x0018
        /*0024*/ 	.byte	0x00, 0xf0, 0x11, 0x00


	//----- nvinfo : EIATTR_KPARAM_INFO
	.align		4
.L_832:
        /*0028*/ 	.byte	0x04, 0x17
        /*002a*/ 	.short	(.L_834 - .L_833)
.L_833:
        /*002c*/ 	.word	0x00000000
        /*0030*/ 	.short	0x0001
        /*0032*/ 	.short	0x0010
        /*0034*/ 	.byte	0x00, 0xf5, 0x21, 0x00


	//----- nvinfo : EIATTR_KPARAM_INFO
	.align		4
.L_834:
        /*0038*/ 	.byte	0x04, 0x17
        /*003a*/ 	.short	(.L_836 - .L_835)
.L_835:
        /*003c*/ 	.word	0x00000000
        /*0040*/ 	.short	0x0000
        /*0042*/ 	.short	0x0000
        /*0044*/ 	.byte	0x00, 0xf0, 0x41, 0x00


	//----- nvinfo : EIATTR_SPARSE_MMA_MASK
	.align		4
.L_836:
        /*0048*/ 	.byte	0x03, 0x50
        /*004a*/ 	.short	0x0000


	//----- nvinfo : EIATTR_MAXREG_COUNT
	.align		4
        /*004c*/ 	.byte	0x03, 0x1b
        /*004e*/ 	.short	0x00ff


	//----- nvinfo : EIATTR_NUM_BARRIERS
	.align		4
        /*0050*/ 	.byte	0x02, 0x4c
        /*0052*/ 	.byte	0x01
	.zero		1


	//----- nvinfo : EIATTR_MERCURY_ISA_VERSION
	.align		4
        /*0054*/ 	.byte	0x03, 0x5f
        /*0056*/ 	.short	0x0101


	//----- nvinfo : EIATTR_COOP_GROUP_MASK_REGIDS
	.align		4
        /*0058*/ 	.byte	0x04, 0x29
        /*005a*/ 	.short	(.L_838 - .L_837)


	//   ....[0]....
.L_837:
        /*005c*/ 	.word	0xffffffff


	//   ....[1]....
        /*0060*/ 	.word	0xffffffff


	//   ....[2]....
        /*0064*/ 	.word	0xffffffff


	//   ....[3]....
        /*0068*/ 	.word	0xffffffff


	//   ....[4]....
        /*006c*/ 	.word	0xffffffff


	//   ....[5]....
        /*0070*/ 	.word	0xffffffff


	//   ....[6]....
        /*0074*/ 	.word	0xffffffff


	//   ....[7]....
        /*0078*/ 	.word	0xffffffff


	//   ....[8]....
        /*007c*/ 	.word	0xffffffff


	//   ....[9]....
        /*0080*/ 	.word	0xffffffff


	//   ....[10]....
        /*0084*/ 	.word	0xffffffff


	//   ....[11]....
        /*0088*/ 	.word	0xffffffff


	//   ....[12]....
        /*008c*/ 	.word	0xffffffff


	//   ....[13]....
        /*0090*/ 	.word	0xffffffff


	//   ....[14]....
        /*0094*/ 	.word	0xffffffff


	//   ....[15]....
        /*0098*/ 	.word	0xffffffff


	//   ....[16]....
        /*009c*/ 	.word	0xffffffff


	//   ....[17]....
        /*00a0*/ 	.word	0xffffffff


	//   ....[18]....
        /*00a4*/ 	.word	0xffffffff


	//   ....[19]....
        /*00a8*/ 	.word	0xffffffff


	//   ....[20]....
        /*00ac*/ 	.word	0xffffffff


	//   ....[21]....
        /*00b0*/ 	.word	0xffffffff


	//   ....[22]....
        /*00b4*/ 	.word	0xffffffff


	//   ....[23]....
        /*00b8*/ 	.word	0xffffffff


	//   ....[24]....
        /*00bc*/ 	.word	0xffffffff


	//   ....[25]....
        /*00c0*/ 	.word	0xffffffff


	//   ....[26]....
        /*00c4*/ 	.word	0xffffffff


	//   ....[27]....
        /*00c8*/ 	.word	0xffffffff


	//   ....[28]....
        /*00cc*/ 	.word	0xffffffff


	//   ....[29]....
        /*00d0*/ 	.word	0xffffffff


	//   ....[30]....
        /*00d4*/ 	.word	0xffffffff


	//   ....[31]....
        /*00d8*/ 	.word	0xffffffff


	//   ....[32]....
        /*00dc*/ 	.word	0xffffffff


	//   ....[33]....
        /*00e0*/ 	.word	0xffffffff


	//   ....[34]....
        /*00e4*/ 	.word	0xffffffff


	//   ....[35]....
        /*00e8*/ 	.word	0xffffffff


	//   ....[36]....
        /*00ec*/ 	.word	0xffffffff


	//   ....[37]....
        /*00f0*/ 	.word	0xffffffff


	//   ....[38]....
        /*00f4*/ 	.word	0xffffffff


	//   ....[39]....
        /*00f8*/ 	.word	0xffffffff


	//   ....[40]....
        /*00fc*/ 	.word	0xffffffff


	//   ....[41]....
        /*0100*/ 	.word	0xffffffff


	//   ....[42]....
        /*0104*/ 	.word	0xffffffff


	//   ....[43]....
        /*0108*/ 	.word	0xffffffff


	//   ....[44]....
        /*010c*/ 	.word	0xffffffff


	//----- nvinfo : EIATTR_COOP_GROUP_INSTR_OFFSETS
	.align		4
.L_838:
        /*0110*/ 	.byte	0x04, 0x28
        /*0112*/ 	.short	(.L_840 - .L_839)


	//   ....[0]....
.L_839:
        /*0114*/ 	.word	0x00000b10


	//   ....[1]....
        /*0118*/ 	.word	0x00000b40


	//   ....[2]....
        /*011c*/ 	.word	0x00000b50


	//   ....[3]....
        /*0120*/ 	.word	0x00000c50


	//   ....[4]....
        /*0124*/ 	.word	0x00000c80


	//   ....[5]....
        /*0128*/ 	.word	0x00000cb0


	//   ....[6]....
        /*012c*/ 	.word	0x00000db0


	//   ....[7]....
        /*0130*/ 	.word	0x00000de0


	//   ....[8]....
        /*0134*/ 	.word	0x00000e10


	//   ....[9]....
        /*0138*/ 	.word	0x00000f10


	//   ....[10]....
        /*013c*/ 	.word	0x00000f40


	//   ....[11]....
        /*0140*/ 	.word	0x00000f70


	//   ....[12]....
        /*0144*/ 	.word	0x00001070


	//   ....[13]....
        /*0148*/ 	.word	0x000010b0


	//   ....[14]....
        /*014c*/ 	.word	0x000010e0


	//   ....[15]....
        /*0150*/ 	.word	0x00001c80


	//   ....[16]....
        /*0154*/ 	.word	0x00001c90


	//   ....[17]....
        /*0158*/ 	.word	0x00001ca0


	//   ....[18]....
        /*015c*/ 	.word	0x00001da0


	//   ....[19]....
        /*0160*/ 	.word	0x00001de0


	//   ....[20]....
        /*0164*/ 	.word	0x00001e00


	//   ....[21]....
        /*0168*/ 	.word	0x00001f10


	//   ....[22]....
        /*016c*/ 	.word	0x00001f50


	//   ....[23]....
        /*0170*/ 	.word	0x00001f70


	//   ....[24]....
        /*0174*/ 	.word	0x00002080


	//   ....[25]....
        /*0178*/ 	.word	0x000020c0


	//   ....[26]....
        /*017c*/ 	.word	0x000020f0


	//   ....[27]....
        /*0180*/ 	.word	0x000021f0


	//   ....[28]....
        /*0184*/ 	.word	0x00002230


	//   ....[29]....
        /*0188*/ 	.word	0x00002260


	//   ....[30]....
        /*018c*/ 	.word	0x000045f0


	//   ....[31]....
        /*0190*/ 	.word	0x00004620


	//   ....[32]....
        /*0194*/ 	.word	0x00004630


	//   ....[33]....
        /*0198*/ 	.word	0x00004730


	//   ....[34]....
        /*019c*/ 	.word	0x00004760


	//   ....[35]....
        /*01a0*/ 	.word	0x00004790


	//   ....[36]....
        /*01a4*/ 	.word	0x00004890


	//   ....[37]....
        /*01a8*/ 	.word	0x000048c0


	//   ....[38]....
        /*01ac*/ 	.word	0x000048f0


	//   ....[39]....
        /*01b0*/ 	.word	0x000049f0


	//   ....[40]....
        /*01b4*/ 	.word	0x00004a20


	//   ....[41]....
        /*01b8*/ 	.word	0x00004a50


	//   ....[42]....
        /*01bc*/ 	.word	0x00004b50


	//   ....[43]....
        /*01c0*/ 	.word	0x00004b90


	//   ....[44]....
        /*01c4*/ 	.word	0x00004bc0


	//----- nvinfo : EIATTR_VRC_CTA_INIT_COUNT
	.align		4
.L_840:
        /*01c8*/ 	.byte	0x02, 0x4a
	.zero		1
	.zero		1


	//----- nvinfo : EIATTR_EXIT_INSTR_OFFSETS
	.align		4
        /*01cc*/ 	.byte	0x04, 0x1c
        /*01ce*/ 	.short	(.L_842 - .L_841)


	//   ....[0]....
.L_841:
        /*01d0*/ 	.word	0x00000030


	//   ....[1]....
        /*01d4*/ 	.word	0x000056a0


	//   ....[2]....
        /*01d8*/ 	.word	0x00005700


	//----- nvinfo : EIATTR_MAX_THREADS
	.align		4
.L_842:
        /*01dc*/ 	.byte	0x04, 0x05
        /*01de*/ 	.short	(.L_844 - .L_843)
.L_843:
        /*01e0*/ 	.word	0x00000100
        /*01e4*/ 	.word	0x00000001
        /*01e8*/ 	.word	0x00000001


	//----- nvinfo : EIATTR_CRS_STACK_SIZE
	.align		4
.L_844:
        /*01ec*/ 	.byte	0x04, 0x1e
        /*01ee*/ 	.short	(.L_846 - .L_845)
.L_845:
        /*01f0*/ 	.word	0x00000000


	//----- nvinfo : EIATTR_CBANK_PARAM_SIZE
	.align		4
.L_846:
        /*01f4*/ 	.byte	0x03, 0x19
        /*01f6*/ 	.short	0x001d


	//----- nvinfo : EIATTR_PARAM_CBANK
	.align		4
        /*01f8*/ 	.byte	0x04, 0x0a
        /*01fa*/ 	.short	(.L_848 - .L_847)
	.align		4
.L_847:
        /*01fc*/ 	.word	index@(.nv.constant0._ZN6thrust24THRUST_300001_SM_1000_NS8cuda_cub4core6detail13_kernel_agentINS1_8__reduce11ReduceAgentINS0_12zip_iteratorIN4cuda3std3__45tupleIJNS0_6detail15normal_iteratorINS0_10device_ptrIfEEEENS0_17counting_iteratorIlNS0_11use_defaultESI_SI_EEEEEEEPNSB_IJflEEESM_iNS1_9__extrema9arg_min_fIflNSA_4lessIfEEEEEEJSL_SN_iSS_EEEvDpT0_)
        /*0200*/ 	.short	0x0380
        /*0202*/ 	.short	0x001d


	//----- nvinfo : EIATTR_SW_WAR
	.align		4
.L_848:
        /*0204*/ 	.byte	0x04, 0x36
        /*0206*/ 	.short	(.L_850 - .L_849)
.L_849:
        /*0208*/ 	.word	0x00000008
.L_850:


//--------------------- .nv.info._Z11mapping_intPiS_S_i --------------------------
	.section	.nv.info._Z11mapping_intPiS_S_i,"",@"SHT_CUDA_INFO"
	.sectionflags	@""
	.align	4


	//----- nvinfo : EIATTR_CUDA_API_VERSION
	.align		4
        /*0000*/ 	.byte	0x04, 0x37
        /*0002*/ 	.short	(.L_852 - .L_851)
.L_851:
        /*0004*/ 	.word	0x00000082


	//----- nvinfo : EIATTR_KPARAM_INFO
	.align		4
.L_852:
        /*0008*/ 	.byte	0x04, 0x17
        /*000a*/ 	.short	(.L_854 - .L_853)
.L_853:
        /*000c*/ 	.word	0x00000000
        /*0010*/ 	.short	0x0003
        /*0012*/ 	.short	0x0018
        /*0014*/ 	.byte	0x00, 0xf0, 0x11, 0x00


	//----- nvinfo : EIATTR_KPARAM_INFO
	.align		4
.L_854:
        /*0018*/ 	.byte	0x04, 0x17
        /*001a*/ 	.short	(.L_856 - .L_855)
.L_855:
        /*001c*/ 	.word	0x00000000
        /*0020*/ 	.short	0x0002
        /*0022*/ 	.short	0x0010
        /*0024*/ 	.byte	0x00, 0xf5, 0x21, 0x00


	//----- nvinfo : EIATTR_KPARAM_INFO
	.align		4
.L_856:
        /*0028*/ 	.byte	0x04, 0x17
        /*002a*/ 	.short	(.L_858 - .L_857)
.L_857:
        /*002c*/ 	.word	0x00000000
        /*0030*/ 	.short	0x0001
        /*0032*/ 	.short	0x0008
        /*0034*/ 	.byte	0x00, 0xf5, 0x21, 0x00


	//----- nvinfo : EIATTR_KPARAM_INFO
	.align		4
.L_858:
        /*0038*/ 	.byte	0x04, 0x17
        /*003a*/ 	.short	(.L_860 - .L_859)
.L_859:
        /*003c*/ 	.word	0x00000000
        /*0040*/ 	.short	0x0000
        /*0042*/ 	.short	0x0000
        /*0044*/ 	.byte	0x00, 0xf5, 0x21, 0x00


	//----- nvinfo : EIATTR_SPARSE_MMA_MASK
	.align		4
.L_860:
        /*0048*/ 	.byte	0x03, 0x50
        /*004a*/ 	.short	0x0000


	//----- nvinfo : EIATTR_MAXREG_COUNT
	.align		4
        /*004c*/ 	.byte	0x03, 0x1b
        /*004e*/ 	.short	0x00ff


	//----- nvinfo : EIATTR_MERCURY_ISA_VERSION
	.align		4
        /*0050*/ 	.byte	0x03, 0x5f
        /*0052*/ 	.short	0x0101


	//----- nvinfo : EIATTR_VRC_CTA_INIT_COUNT
	.align		4
        /*0054*/ 	.byte	0x02, 0x4a
	.zero		1
	.zero		1


	//----- nvinfo : EIATTR_EXIT_INSTR_OFFSETS
	.align		4
        /*0058*/ 	.byte	0x04, 0x1c
        /*005a*/ 	.short	(.L_862 - .L_861)


	//   ....[0]....
.L_861:
        /*005c*/ 	.word	0x00000070


	//   ....[1]....
        /*0060*/ 	.word	0x00000120


	//----- nvinfo : EIATTR_CBANK_PARAM_SIZE
	.align		4
.L_862:
        /*0064*/ 	.byte	0x03, 0x19
        /*0066*/ 	.short	0x001c


	//----- nvinfo : EIATTR_PARAM_CBANK
	.align		4
        /*0068*/ 	.byte	0x04, 0x0a
        /*006a*/ 	.short	(.L_864 - .L_863)
	.align		4
.L_863:
        /*006c*/ 	.word	index@(.nv.constant0._Z11mapping_intPiS_S_i)
        /*0070*/ 	.short	0x0380
        /*0072*/ 	.short	0x001c


	//----- nvinfo : EIATTR_SW_WAR
	.align		4
.L_864:
        /*0074*/ 	.byte	0x04, 0x36
        /*0076*/ 	.short	(.L_866 - .L_865)
.L_865:
        /*0078*/ 	.word	0x00000008
.L_866:


//--------------------- .nv.info._Z13mapping_floatPiPfS0_i --------------------------
	.section	.nv.info._Z13mapping_floatPiPfS0_i,"",@"SHT_CUDA_INFO"
	.sectionflags	@""
	.align	4


	//----- nvinfo : EIATTR_CUDA_API_VERSION
	.align		4
        /*0000*/ 	.byte	0x04, 0x37
        /*0002*/ 	.short	(.L_868 - .L_867)
.L_867:
        /*0004*/ 	.word	0x00000082


	//----- nvinfo : EIATTR_KPARAM_INFO
	.align		4
.L_868:
        /*0008*/ 	.byte	0x04, 0x17
        /*000a*/ 	.short	(.L_870 - .L_869)
.L_869:
        /*000c*/ 	.word	0x00000000
        /*0010*/ 	.short	0x0003
        /*0012*/ 	.short	0x0018
        /*0014*/ 	.byte	0x00, 0xf0, 0x11, 0x00


	//----- nvinfo : EIATTR_KPARAM_INFO
	.align		4
.L_870:
        /*0018*/ 	.byte	0x04, 0x17
        /*001a*/ 	.short	(.L_872 - .L_871)
.L_871:
        /*001c*/ 	.word	0x00000000
        /*0020*/ 	.short	0x0002
        /*0022*/ 	.short	0x0010
        /*0024*/ 	.byte	0x00, 0xf5, 0x21, 0x00


	//----- nvinfo : EIATTR_KPARAM_INFO
	.align		4
.L_872:
        /*0028*/ 	.byte	0x04, 0x17
        /*002a*/ 	.short	(.L_874 - .L_873)
.L_873:
        /*002c*/ 	.word	0x00000000
        /*0030*/ 	.short	0x0001
        /*0032*/ 	.short	0x0008
        /*0034*/ 	.byte	0x00, 0xf5, 0x21, 0x00


	//----- nvinfo : EIATTR_KPARAM_INFO
	.align		4
.L_874:
        /*0038*/ 	.byte	0x04, 0x17
        /*003a*/ 	.short	(.L_876 - .L_875)
.L_875:
        /*003c*/ 	.word	0x00000000
        /*0040*/ 	.short	0x0000
        /*0042*/ 	.short	0x0000
        /*0044*/ 	.byte	0x00, 0xf5, 0x21, 0x00


	//----- nvinfo : EIATTR_SPARSE_MMA_MASK
	.align		4
.L_876:
        /*0048*/ 	.byte	0x03, 0x50
        /*004a*/ 	.short	0x0000


	//----- nvinfo : EIATTR_MAXREG_COUNT
	.align		4
        /*004c*/ 	.byte	0x03, 0x1b
        /*004e*/ 	.short	0x00ff


	//----- nvinfo : EIATTR_MERCURY_ISA_VERSION
	.align		4
        /*0050*/ 	.byte	0x03, 0x5f
        /*0052*/ 	.short	0x0101


	//----- nvinfo : EIATTR_VRC_CTA_INIT_COUNT
	.align		4
        /*0054*/ 	.byte	0x02, 0x4a
	.zero		1
	.zero		1


	//----- nvinfo : EIATTR_EXIT_INSTR_OFFSETS
	.align		4
        /*0058*/ 	.byte	0x04, 0x1c
        /*005a*/ 	.short	(.L_878 - .L_877)


	//   ....[0]....
.L_877:
        /*005c*/ 	.word	0x00000070


	//   ....[1]....
        /*0060*/ 	.word	0x00000120


	//----- nvinfo : EIATTR_CBANK_PARAM_SIZE
	.align		4
.L_878:
        /*0064*/ 	.byte	0x03, 0x19
        /*0066*/ 	.short	0x001c


	//----- nvinfo : EIATTR_PARAM_CBANK
	.align		4
        /*0068*/ 	.byte	0x04, 0x0a
        /*006a*/ 	.short	(.L_880 - .L_879)
	.align		4
.L_879:
        /*006c*/ 	.word	index@(.nv.constant0._Z13mapping_floatPiPfS0_i)
        /*0070*/ 	.short	0x0380
        /*0072*/ 	.short	0x001c


	//----- nvinfo : EIATTR_SW_WAR
	.align		4
.L_880:
        /*0074*/ 	.byte	0x04, 0x36
        /*0076*/ 	.short	(.L_882 - .L_881)
.L_881:
        /*0078*/ 	.word	0x00000008
.L_882:


//--------------------- .nv.callgraph             --------------------------
	.section	.nv.callgraph,"",@"SHT_CUDA_CALLGRAPH"
	.align	4
	.sectionentsize	8
	.align		4
        /*0000*/ 	.word	0x00000000
	.align		4
        /*0004*/ 	.word	0xffffffff
	.align		4
        /*0008*/ 	.word	0x00000000
	.align		4
        /*000c*/ 	.word	0xfffffffe
	.align		4
        /*0010*/ 	.word	0x00000000
	.align		4
        /*0014*/ 	.word	0xfffffffd
	.align		4
        /*0018*/ 	.word	0x00000000
	.align		4
        /*001c*/ 	.word	0xfffffffc


//--------------------- .nv.constant4             --------------------------
	.section	.nv.constant4,"a",@progbits
	.align	8
	.align		8
.nv.constant4:
        /*0000*/ 	.dword	_ZN34_INTERNAL_7a1c309f_4_k_cu_dfb42efc4cuda3std3__45__cpo5beginE
	.align		8
        /*0008*/ 	.dword	_ZN34_INTERNAL_7a1c309f_4_k_cu_dfb42efc4cuda3std3__45__cpo3endE
	.align		8
        /*0010*/ 	.dword	_ZN34_INTERNAL_7a1c309f_4_k_cu_dfb42efc4cuda3std3__45__cpo6cbeginE
	.align		8
        /*0018*/ 	.dword	_ZN34_INTERNAL_7a1c309f_4_k_cu_dfb42efc4cuda3std3__45__cpo4cendE
	.align		8
        /*0020*/ 	.dword	_ZN34_INTERNAL_7a1c309f_4_k_cu_dfb42efc4cuda3std3__45__cpo6rbeginE
	.align		8
        /*0028*/ 	.dword	_ZN34_INTERNAL_7a1c309f_4_k_cu_dfb42efc4cuda3std3__45__cpo4rendE
	.align		8
        /*0030*/ 	.dword	_ZN34_INTERNAL_7a1c309f_4_k_cu_dfb42efc4cuda3std3__45__cpo7crbeginE
	.align		8
        /*0038*/ 	.dword	_ZN34_INTERNAL_7a1c309f_4_k_cu_dfb42efc4cuda3std3__45__cpo5crendE
	.align		8
        /*0040*/ 	.dword	_ZN34_INTERNAL_7a1c309f_4_k_cu_dfb42efc4cuda3std3__436_GLOBAL__N__7a1c309f_4_k_cu_dfb42efc6ignoreE
	.align		8
        /*0048*/ 	.dword	_ZN34_INTERNAL_7a1c309f_4_k_cu_dfb42efc4cuda3std3__419piecewise_constructE
	.align		8
        /*0050*/ 	.dword	_ZN34_INTERNAL_7a1c309f_4_k_cu_dfb42efc4cuda3std3__48in_placeE
	.align		8
        /*0058*/ 	.dword	_ZN34_INTERNAL_7a1c309f_4_k_cu_dfb42efc4cuda3std3__420unreachable_sentinelE
	.align		8
        /*0060*/ 	.dword	_ZN34_INTERNAL_7a1c309f_4_k_cu_dfb42efc4cuda3std3__47nulloptE
	.align		8
        /*0068*/ 	.dword	_ZN34_INTERNAL_7a1c309f_4_k_cu_dfb42efc4cuda3std3__48unexpectE
	.align		8
        /*0070*/ 	.dword	_ZN34_INTERNAL_7a1c309f_4_k_cu_dfb42efc4cuda3std6ranges3__45__cpo4swapE
	.align		8
        /*0078*/ 	.dword	_ZN34_INTERNAL_7a1c309f_4_k_cu_dfb42efc4cuda3std6ranges3__45__cpo9iter_moveE
	.align		8
        /*0080*/ 	.dword	_ZN34_INTERNAL_7a1c309f_4_k_cu_dfb42efc4cuda3std6ranges3__45__cpo5beginE
	.align		8
        /*0088*/ 	.dword	_ZN34_INTERNAL_7a1c309f_4_k_cu_dfb42efc4cuda3std6ranges3__45__cpo3endE
	.align		8
        /*0090*/ 	.dword	_ZN34_INTERNAL_7a1c309f_4_k_cu_dfb42efc4cuda3std6ranges3__45__cpo6cbeginE
	.align		8
        /*0098*/ 	.dword	_ZN34_INTERNAL_7a1c309f_4_k_cu_dfb42efc4cuda3std6ranges3__45__cpo4cendE
	.align		8
        /*00a0*/ 	.dword	_ZN34_INTERNAL_7a1c309f_4_k_cu_dfb42efc4cuda3std6ranges3__45__cpo7advanceE
	.align		8
        /*00a8*/ 	.dword	_ZN34_INTERNAL_7a1c309f_4_k_cu_dfb42efc4cuda3std6ranges3__45__cpo9iter_swapE
	.align		8
        /*00b0*/ 	.dword	_ZN34_INTERNAL_7a1c309f_4_k_cu_dfb42efc4cuda3std6ranges3__45__cpo4nextE
	.align		8
        /*00b8*/ 	.dword	_ZN34_INTERNAL_7a1c309f_4_k_cu_dfb42efc4cuda3std6ranges3__45__cpo4prevE
	.align		8
        /*00c0*/ 	.dword	_ZN34_INTERNAL_7a1c309f_4_k_cu_dfb42efc4cuda3std6ranges3__45__cpo4dataE
	.align		8
        /*00c8*/ 	.dword	_ZN34_INTERNAL_7a1c309f_4_k_cu_dfb42efc4cuda3std6ranges3__45__cpo5cdataE
	.align		8
        /*00d0*/ 	.dword	_ZN34_INTERNAL_7a1c309f_4_k_cu_dfb42efc4cuda3std6ranges3__45__cpo4sizeE
	.align		8
        /*00d8*/ 	.dword	_ZN34_INTERNAL_7a1c309f_4_k_cu_dfb42efc4cuda3std6ranges3__45__cpo5ssizeE
	.align		8
        /*00e0*/ 	.dword	_ZN34_INTERNAL_7a1c309f_4_k_cu_dfb42efc4cuda3std6ranges3__45__cpo8distanceE
	.align		8
        /*00e8*/ 	.dword	_ZN34_INTERNAL_7a1c309f_4_k_cu_dfb42efc6thrust24THRUST_300001_SM_1000_NS8cuda_cub3parE
	.align		8
        /*00f0*/ 	.dword	_ZN34_INTERNAL_7a1c309f_4_k_cu_dfb42efc6thrust24THRUST_300001_SM_1000_NS8cuda_cub10par_nosyncE
	.align		8
        /*00f8*/ 	.dword	_ZN34_INTERNAL_7a1c309f_4_k_cu_dfb42efc6thrust24THRUST_300001_SM_1000_NS6system6detail10sequential3seqE
	.align		8
        /*0100*/ 	.dword	_ZN34_INTERNAL_7a1c309f_4_k_cu_dfb42efc6thrust24THRUST_300001_SM_1000_NS6system3cpp3parE
	.align		8
        /*0108*/ 	.dword	_ZN34_INTERNAL_7a1c309f_4_k_cu_dfb42efc6thrust24THRUST_300001_SM_1000_NS12placeholders2_1E
	.align		8
        /*0110*/ 	.dword	_ZN34_INTERNAL_7a1c309f_4_k_cu_dfb42efc6thrust24THRUST_300001_SM_1000_NS12placeholders2_2E
	.align		8
        /*0118*/ 	.dword	_ZN34_INTERNAL_7a1c309f_4_k_cu_dfb42efc6thrust24THRUST_300001_SM_1000_NS12placeholders2_3E
	.align		8
        /*0120*/ 	.dword	_ZN34_INTERNAL_7a1c309f_4_k_cu_dfb42efc6thrust24THRUST_300001_SM_1000_NS12placeholders2_4E
	.align		8
        /*0128*/ 	.dword	_ZN34_INTERNAL_7a1c309f_4_k_cu_dfb42efc6thrust24THRUST_300001_SM_1000_NS12placeholders2_5E
	.align		8
        /*0130*/ 	.dword	_ZN34_INTERNAL_7a1c309f_4_k_cu_dfb42efc6thrust24THRUST_300001_SM_1000_NS12placeholders2_6E
	.align		8
        /*0138*/ 	.dword	_ZN34_INTERNAL_7a1c309f_4_k_cu_dfb42efc6thrust24THRUST_300001_SM_1000_NS12placeholders2_7E
	.align		8
        /*0140*/ 	.dword	_ZN34_INTERNAL_7a1c309f_4_k_cu_dfb42efc6thrust24THRUST_300001_SM_1000_NS12placeholders2_8E
	.align		8
        /*0148*/ 	.dword	_ZN34_INTERNAL_7a1c309f_4_k_cu_dfb42efc6thrust24THRUST_300001_SM_1000_NS12placeholders2_9E
	.align		8
        /*0150*/ 	.dword	_ZN34_INTERNAL_7a1c309f_4_k_cu_dfb42efc6thrust24THRUST_300001_SM_1000_NS12placeholders3_10E
	.align		8
        /*0158*/ 	.dword	_ZN34_INTERNAL_7a1c309f_4_k_cu_dfb42efc6thrust24THRUST_300001_SM_1000_NS3seqE
	.align		8
        /*0160*/ 	.dword	_ZN34_INTERNAL_7a1c309f_4_k_cu_dfb42efc6thrust24THRUST_300001_SM_1000_NS6deviceE


//--------------------- .text._ZN3cub18CUB_300001_SM_10006detail10radix_sort29DeviceRadixSortOnesweepKernelINS1_5radix10policy_hubIffyE10Policy1000ELNS0_9SortOrderE0EffyiiNS1_21identity_decomposer_tEEEvPT5_SB_PT3_PKSC_PT1_PKSG_PT2_PKSK_T4_iiT6_ --------------------------
	.section	.text._ZN3cub18CUB_300001_SM_10006detail10radix_sort29DeviceRadixSortOnesweepKernelINS1_5radix10policy_hubIffyE10Policy1000ELNS0_9SortOrderE0EffyiiNS1_21identity_decomposer_tEEEvPT5_SB_PT3_PKSC_PT1_PKSG_PT2_PKSK_T4_iiT6_,"ax",@progbits
	.align	128
        .global         _ZN3cub18CUB_300001_SM_10006detail10radix_sort29DeviceRadixSortOnesweepKernelINS1_5radix10policy_hubIffyE10Policy1000ELNS0_9SortOrderE0EffyiiNS1_21identity_decomposer_tEEEvPT5_SB_PT3_PKSC_PT1_PKSG_PT2_PKSK_T4_iiT6_
        .type           _ZN3cub18CUB_300001_SM_10006detail10radix_sort29DeviceRadixSortOnesweepKernelINS1_5radix10policy_hubIffyE10Policy1000ELNS0_9SortOrderE0EffyiiNS1_21identity_decomposer_tEEEvPT5_SB_PT3_PKSC_PT1_PKSG_PT2_PKSK_T4_iiT6_,@function
        .size           _ZN3cub18CUB_300001_SM_10006detail10radix_sort29DeviceRadixSortOnesweepKernelINS1_5radix10policy_hubIffyE10Policy1000ELNS0_9SortOrderE0EffyiiNS1_21identity_decomposer_tEEEvPT5_SB_PT3_PKSC_PT1_PKSG_PT2_PKSK_T4_iiT6_,(.L_x_1980 - _ZN3cub18CUB_300001_SM_10006detail10radix_sort29DeviceRadixSortOnesweepKernelINS1_5radix10policy_hubIffyE10Policy1000ELNS0_9SortOrderE0EffyiiNS1_21identity_decomposer_tEEEvPT5_SB_PT3_PKSC_PT1_PKSG_PT2_PKSK_T4_iiT6_)
        .other          _ZN3cub18CUB_300001_SM_10006detail10radix_sort29DeviceRadixSortOnesweepKernelINS1_5radix10policy_hubIffyE10Policy1000ELNS0_9SortOrderE0EffyiiNS1_21identity_decomposer_tEEEvPT5_SB_PT3_PKSC_PT1_PKSG_PT2_PKSK_T4_iiT6_,@"STO_CUDA_ENTRY STV_DEFAULT"
_ZN3cub18CUB_300001_SM_10006detail10radix_sort29DeviceRadixSortOnesweepKernelINS1_5radix10policy_hubIffyE10Policy1000ELNS0_9SortOrderE0EffyiiNS1_21identity_decomposer_tEEEvPT5_SB_PT3_PKSC_PT1_PKSG_PT2_PKSK_T4_iiT6_:
.text._ZN3cub18CUB_300001_SM_10006detail10radix_sort29DeviceRadixSortOnesweepKernelINS1_5radix10policy_hubIffyE10Policy1000ELNS0_9SortOrderE0EffyiiNS1_21identity_decomposer_tEEEvPT5_SB_PT3_PKSC_PT1_PKSG_PT2_PKSK_T4_iiT6_:
[----:B------:R-:W-:Y:S01]  /*0000*/  LDC R1, c[0x0][0x37c] ;  /* 0x0000df00ff017b82 */ /* 0x000fe20000000800 */
[----:B------:R-:W0:Y:S01]  /*0010*/  S2R R3, SR_TID.X ;  /* 0x0000000000037919 */ /* 0x000e220000002100 */
[----:B------:R-:W-:Y:S01]  /*0020*/  MOV R23, 0x400 ;  /* 0x0000040000177802 */ /* 0x000fe20000000f00 */
[----:B------:R-:W1:Y:S01]  /*0030*/  LDCU.64 UR6, c[0x0][0x358] ;  /* 0x00006b00ff0677ac */ /* 0x000e620008000a00 */
[----:B------:R-:W-:Y:S01]  /*0040*/  BSSY.RECONVERGENT B0, `(.L_x_0) ;  /* 0x000000c000007945 */ /* 0x000fe20003800200 */
[----:B------:R-:W2:Y:S01]  /*0050*/  S2R R0, SR_CgaCtaId ;  /* 0x0000000000007919 */ /* 0x000ea20000008800 */
[----:B0-----:R-:W-:Y:S02]  /*0060*/  ISETP.NE.AND P0, PT, R3, RZ, PT ;  /* 0x000000ff0300720c */ /* 0x001fe40003f05270 */
[----:B--2---:R-:W-:-:S11]  /*0070*/  LEA R23, R0, R23, 0x18 ;  /* 0x0000001700177211 */ /* 0x004fd600078ec0ff */
[----:B-1----:R-:W-:Y:S05]  /*0080*/  @P0 BRA `(.L_x_1) ;  /* 0x00000000001c0947 */ /* 0x002fea0003800000 */
[----:B------:R-:W0:Y:S01]  /*0090*/  LDC.64 R4, c[0x0][0x388] ;  /* 0x0000e200ff047b82 */ /* 0x000e220000000a00 */
[----:B------:R-:W-:-:S05]  /*00a0*/  IMAD.MOV.U32 R7, RZ, RZ, 0x1 ;  /* 0x00000001ff077424 */ /* 0x000fca00078e00ff */
[----:B0-----:R-:W2:Y:S02]  /*00b0*/  ATOMG.E.ADD.STRONG.GPU PT, R4, desc[UR6][R4.64], R7 ;  /* 0x80000007040479a8 */ /* 0x001ea400081ef106 */
[----:B------:R-:W0:Y:S01]  /*00c0*/  S2UR UR5, SR_CgaCtaId ;  /* 0x00000000000579c3 */ /* 0x000e220000008800 */
[----:B------:R-:W-:Y:S02]  /*00d0*/  UMOV UR4, 0x400 ;  /* 0x0000040000047882 */ /* 0x000fe40000000000 */
[----:B0-----:R-:W-:-:S09]  /*00e0*/  ULEA UR4, UR5, UR4, 0x18 ;  /* 0x0000000405047291 */ /* 0x001fd2000f8ec0ff */
[----:B--2---:R0:W-:Y:S03]  /*00f0*/  STS [UR4+0x6600], R4 ;  /* 0x00660004ff007988 */ /* 0x0041e60008000804 */
.L_x_1:
[----:B------:R-:W-:Y:S05]  /*0100*/  BSYNC.RECONVERGENT B0 ;  /* 0x0000000000007941 */ /* 0x000fea0003800200 */
.L_x_0:
[----:B------:R-:W-:Y:S01]  /*0110*/  BAR.SYNC.DEFER_BLOCKING 0x0 ;  /* 0x0000000000007b1d */ /* 0x000fe20000010000 */
[----:B0-----:R-:W-:-:S05]  /*0120*/  SHF.R.U32.HI R4, RZ, 0x5, R3 ;  /* 0x00000005ff047819 */ /* 0x001fca0000011603 */
[----:B------:R-:W0:Y:S01]  /*0130*/  LDCU UR4, c[0x0][0x3c0] ;  /* 0x00007800ff0477ac */ /* 0x000e220008000800 */
[----:B------:R-:W1:Y:S01]  /*0140*/  S2R R0, SR_LANEID ;  /* 0x0000000000007919 */ /* 0x000e620000000000 */
[----:B------:R-:W2:Y:S02]  /*0150*/  LDS R5, [R23+0x6600] ;  /* 0x0066000017057984 */ /* 0x000ea40000000800 */
[----:B--2---:R-:W-:-:S04]  /*0160*/  IMAD R18, R5, 0x1980, RZ ;  /* 0x0000198005127824 */ /* 0x004fc800078e02ff */
[----:B------:R-:W-:Y:S01]  /*0170*/  VIADD R35, R18, 0x1980 ;  /* 0x0000198012237836 */ /* 0x000fe20000000000 */
[----:B------:R-:W-:-:S04]  /*0180*/  SHF.R.S32.HI R47, RZ, 0x1f, R18 ;  /* 0x0000001fff2f7819 */ /* 0x000fc80000011412 */
[----:B0-----:R-:W-:-:S13]  /*0190*/  ISETP.GT.AND P0, PT, R35, UR4, PT ;  /* 0x0000000423007c0c */ /* 0x001fda000bf04270 */
[----:B-1----:R-:W-:Y:S05]  /*01a0*/  @P0 BRA `(.L_x_2) ;  /* 0x0000000000680947 */ /* 0x002fea0003800000 */
[----:B------:R-:W0:Y:S01]  /*01b0*/  LDCU.64 UR4, c[0x0][0x3a8] ;  /* 0x00007500ff0477ac */ /* 0x000e220008000a00 */
[C---:B------:R-:W-:Y:S02]  /*01c0*/  LOP3.LUT R50, R3.reuse, 0x1f, RZ, 0xc0, !PT ;  /* 0x0000001f03327812 */ /* 0x040fe400078ec0ff */
[----:B------:R-:W-:-:S05]  /*01d0*/  LOP3.LUT R21, R3, 0x3e0, RZ, 0xc0, !PT ;  /* 0x000003e003157812 */ /* 0x000fca00078ec0ff */
[----:B------:R-:W-:-:S05]  /*01e0*/  IMAD R7, R21, 0x11, R50 ;  /* 0x0000001115077824 */ /* 0x000fca00078e0232 */
[----:B------:R-:W-:-:S05]  /*01f0*/  IADD3 R7, P0, PT, R18, R7, RZ ;  /* 0x0000000712077210 */ /* 0x000fca0007f1e0ff */
[----:B------:R-:W-:Y:S01]  /*0200*/  IMAD.X R8, RZ, RZ, R47, P0 ;  /* 0x000000ffff087224 */ /* 0x000fe200000e062f */
[----:B0-----:R-:W-:-:S04]  /*0210*/  LEA R6, P0, R7, UR4, 0x2 ;  /* 0x0000000407067c11 */ /* 0x001fc8000f8010ff */
[----:B------:R-:W-:-:S05]  /*0220*/  LEA.HI.X R7, R7, UR5, R8, 0x2, P0 ;  /* 0x0000000507077c11 */ /* 0x000fca00080f1408 */
[----:B------:R0:W5:Y:S04]  /*0230*/  LDG.E R13, desc[UR6][R6.64] ;  /* 0x00000006060d7981 */ /* 0x000168000c1e1900 */
        /* <DEDUP_REMOVED lines=15> */
[----:B------:R0:W5:Y:S01]  /*0330*/  LDG.E R28, desc[UR6][R6.64+0x800] ;  /* 0x00080006061c7981 */ /* 0x000162000c1e1900 */
[----:B------:R-:W-:Y:S05]  /*0340*/  BRA `(.L_x_3) ;  /* 0x0000000400307947 */ /* 0x000fea0003800000 */
.L_x_2:
[C---:B------:R-:W-:Y:S01]  /*0350*/  LOP3.LUT R50, R3.reuse, 0x1f, RZ, 0xc0, !PT ;  /* 0x0000001f03327812 */ /* 0x040fe200078ec0ff */
[----:B------:R-:W0:Y:S01]  /*0360*/  LDCU.64 UR8, c[0x0][0x3a8] ;  /* 0x00007500ff0877ac */ /* 0x000e220008000a00 */
[----:B------:R-:W-:Y:S01]  /*0370*/  LOP3.LUT R21, R3, 0x3e0, RZ, 0xc0, !PT ;  /* 0x000003e003157812 */ /* 0x000fe200078ec0ff */
[----:B------:R-:W-:Y:S01]  /*0380*/  IMAD.MOV.U32 R13, RZ, RZ, 0x7fffffff ;  /* 0x7fffffffff0d7424 */ /* 0x000fe200078e00ff */
[----:B------:R-:W-:-:S03]  /*0390*/  IADD3 R8, PT, PT, -R18, UR4, RZ ;  /* 0x0000000412087c10 */ /* 0x000fc6000fffe1ff */
[----:B------:R-:W-:-:S04]  /*03a0*/  IMAD R15, R21, 0x11, R50 ;  /* 0x00000011150f7824 */ /* 0x000fc800078e0232 */
[C---:B------:R-:W-:Y:S01]  /*03b0*/  VIADD R9, R15.reuse, 0x40 ;  /* 0x000000400f097836 */ /* 0x040fe20000000000 */
[----:B------:R-:W-:Y:S01]  /*03c0*/  IADD3 R10, P0, PT, R18, R15, RZ ;  /* 0x0000000f120a7210 */ /* 0x000fe20007f1e0ff */
[C---:B------:R-:W-:Y:S01]  /*03d0*/  VIADD R7, R15.reuse, 0x20 ;  /* 0x000000200f077836 */ /* 0x040fe20000000000 */
[-C--:B------:R-:W-:Y:S02]  /*03e0*/  ISETP.GE.AND P2, PT, R15, R8.reuse, PT ;  /* 0x000000080f00720c */ /* 0x080fe40003f46270 */
[-C--:B------:R-:W-:Y:S01]  /*03f0*/  ISETP.GE.AND P4, PT, R9, R8.reuse, PT ;  /* 0x000000080900720c */ /* 0x080fe20003f86270 */
[----:B------:R-:W-:Y:S01]  /*0400*/  VIADD R9, R15, 0x80 ;  /* 0x000000800f097836 */ /* 0x000fe20000000000 */
[-C--:B------:R-:W-:Y:S01]  /*0410*/  ISETP.GE.AND P3, PT, R7, R8.reuse, PT ;  /* 0x000000080700720c */ /* 0x080fe20003f66270 */
[----:B------:R-:W-:Y:S02]  /*0420*/  VIADD R7, R15, 0x60 ;  /* 0x000000600f077836 */ /* 0x000fe40000000000 */
[----:B------:R-:W-:Y:S01]  /*0430*/  IMAD.X R11, RZ, RZ, R47, P0 ;  /* 0x000000ffff0b7224 */ /* 0x000fe200000e062f */
[----:B------:R-:W-:Y:S01]  /*0440*/  ISETP.GE.AND P6, PT, R9, R8, PT ;  /* 0x000000080900720c */ /* 0x000fe20003fc6270 */
[----:B------:R-:W-:Y:S01]  /*0450*/  VIADD R9, R15, 0xa0 ;  /* 0x000000a00f097836 */ /* 0x000fe20000000000 */
[----:B0-----:R-:W-:-:S02]  /*0460*/  LEA R6, P0, R10, UR8, 0x2 ;  /* 0x000000080a067c11 */ /* 0x001fc4000f8010ff */
[-C--:B------:R-:W-:Y:S02]  /*0470*/  ISETP.GE.AND P5, PT, R7, R8.reuse, PT ;  /* 0x000000080700720c */ /* 0x080fe40003fa6270 */
[----:B------:R-:W-:Y:S01]  /*0480*/  LEA.HI.X R7, R10, UR9, R11, 0x2, P0 ;  /* 0x000000090a077c11 */ /* 0x000fe200080f140b */
[----:B------:R-:W-:Y:S01]  /*0490*/  IMAD.MOV.U32 R12, RZ, RZ, 0x7fffffff ;  /* 0x7fffffffff0c7424 */ /* 0x000fe200078e00ff */
[-C--:B------:R-:W-:Y:S01]  /*04a0*/  ISETP.GE.AND P0, PT, R9, R8.reuse, PT ;  /* 0x000000080900720c */ /* 0x080fe20003f06270 */
[C---:B------:R-:W-:Y:S02]  /*04b0*/  VIADD R9, R15.reuse, 0xe0 ;  /* 0x000000e00f097836 */ /* 0x040fe40000000000 */
[----:B------:R1:W5:Y:S01]  /*04c0*/  @!P2 LDG.E R13, desc[UR6][R6.64] ;  /* 0x00000006060da981 */ /* 0x000362000c1e1900 */
[----:B------:R-:W-:Y:S02]  /*04d0*/  VIADD R11, R15, 0xc0 ;  /* 0x000000c00f0b7836 */ /* 0x000fe40000000000 */
[-C--:B------:R-:W-:Y:S01]  /*04e0*/  ISETP.GE.AND P2, PT, R9, R8.reuse, PT ;  /* 0x000000080900720c */ /* 0x080fe20003f46270 */
[----:B------:R-:W-:Y:S01]  /*04f0*/  VIADD R9, R15, 0x100 ;  /* 0x000001000f097836 */ /* 0x000fe20000000000 */
[----:B------:R1:W5:Y:S01]  /*0500*/  @!P3 LDG.E R12, desc[UR6][R6.64+0x80] ;  /* 0x00008006060cb981 */ /* 0x000362000c1e1900 */
[----:B------:R-:W-:Y:S01]  /*0510*/  IMAD.MOV.U32 R24, RZ, RZ, 0x7fffffff ;  /* 0x7fffffffff187424 */ /* 0x000fe200078e00ff */
[----:B------:R-:W-:-:S02]  /*0520*/  ISETP.GE.AND P1, PT, R11, R8, PT ;  /* 0x000000080b00720c */ /* 0x000fc40003f26270 */
[-C--:B------:R-:W-:Y:S01]  /*0530*/  ISETP.GE.AND P3, PT, R9, R8.reuse, PT ;  /* 0x000000080900720c */ /* 0x080fe20003f66270 */
[----:B------:R-:W-:Y:S02]  /*0540*/  VIADD R9, R15, 0x140 ;  /* 0x000001400f097836 */ /* 0x000fe40000000000 */
[----:B------:R1:W5:Y:S01]  /*0550*/  @!P5 LDG.E R24, desc[UR6][R6.64+0x180] ;  /* 0x000180060618d981 */ /* 0x000362000c1e1900 */
[----:B------:R-:W-:Y:S02]  /*0560*/  IMAD.MOV.U32 R27, RZ, RZ, 0x7fffffff ;  /* 0x7fffffffff1b7424 */ /* 0x000fe400078e00ff */
[-C--:B------:R-:W-:Y:S01]  /*0570*/  ISETP.GE.AND P5, PT, R9, R8.reuse, PT ;  /* 0x000000080900720c */ /* 0x080fe20003fa6270 */
[C---:B------:R-:W-:Y:S02]  /*0580*/  VIADD R9, R15.reuse, 0x160 ;  /* 0x000001600f097836 */ /* 0x040fe40000000000 */
[----:B------:R-:W-:Y:S01]  /*0590*/  IMAD.MOV.U32 R43, RZ, RZ, 0x7fffffff ;  /* 0x7fffffffff2b7424 */ /* 0x000fe200078e00ff */
[----:B------:R1:W5:Y:S01]  /*05a0*/  @!P6 LDG.E R27, desc[UR6][R6.64+0x200] ;  /* 0x00020006061be981 */ /* 0x000362000c1e1900 */
[----:B------:R-:W-:Y:S01]  /*05b0*/  VIADD R11, R15, 0x120 ;  /* 0x000001200f0b7836 */ /* 0x000fe20000000000 */
[----:B------:R-:W-:Y:S01]  /*05c0*/  ISETP.GE.AND P6, PT, R9, R8, PT ;  /* 0x000000080900720c */ /* 0x000fe20003fc6270 */
[----:B------:R-:W-:-:S02]  /*05d0*/  IMAD.MOV.U32 R17, RZ, RZ, 0x7fffffff ;  /* 0x7fffffffff117424 */ /* 0x000fc400078e00ff */
[----:B------:R-:W-:Y:S01]  /*05e0*/  VIADD R9, R15, 0x1a0 ;  /* 0x000001a00f097836 */ /* 0x000fe20000000000 */
[----:B------:R1:W5:Y:S01]  /*05f0*/  @!P4 LDG.E R43, desc[UR6][R6.64+0x100] ;  /* 0x00010006062bc981 */ /* 0x000362000c1e1900 */
[-C--:B------:R-:W-:Y:S01]  /*0600*/  ISETP.GE.AND P4, PT, R11, R8.reuse, PT ;  /* 0x000000080b00720c */ /* 0x080fe20003f86270 */
[----:B------:R-:W-:Y:S02]  /*0610*/  IMAD.MOV.U32 R25, RZ, RZ, 0x7fffffff ;  /* 0x7fffffffff197424 */ /* 0x000fe400078e00ff */
[----:B------:R1:W5:Y:S01]  /*0620*/  @!P1 LDG.E R17, desc[UR6][R6.64+0x300] ;  /* 0x0003000606119981 */ /* 0x000362000c1e1900 */
[----:B------:R-:W-:Y:S01]  /*0630*/  IMAD.MOV.U32 R41, RZ, RZ, 0x7fffffff ;  /* 0x7fffffffff297424 */ /* 0x000fe200078e00ff */
[----:B------:R-:W-:Y:S01]  /*0640*/  ISETP.GE.AND P1, PT, R9, R8, PT ;  /* 0x000000080900720c */ /* 0x000fe20003f26270 */
[C---:B------:R-:W-:Y:S01]  /*0650*/  VIADD R11, R15.reuse, 0x180 ;  /* 0x000001800f0b7836 */ /* 0x040fe20000000000 */
[----:B------:R1:W5:Y:S01]  /*0660*/  @!P0 LDG.E R25, desc[UR6][R6.64+0x280] ;  /* 0x0002800606198981 */ /* 0x000362000c1e1900 */
[----:B------:R-:W-:-:S02]  /*0670*/  VIADD R9, R15, 0x1c0 ;  /* 0x000001c00f097836 */ /* 0x000fc40000000000 */
[----:B------:R-:W-:Y:S01]  /*0680*/  IMAD.MOV.U32 R36, RZ, RZ, 0x7fffffff ;  /* 0x7fffffffff247424 */ /* 0x000fe200078e00ff */
[----:B------:R1:W5:Y:S01]  /*0690*/  @!P2 LDG.E R41, desc[UR6][R6.64+0x380] ;  /* 0x000380060629a981 */ /* 0x000362000c1e1900 */
[----:B------:R-:W-:Y:S01]  /*06a0*/  IMAD.MOV.U32 R39, RZ, RZ, 0x7fffffff ;  /* 0x7fffffffff277424 */ /* 0x000fe200078e00ff */
[-C--:B------:R-:W-:Y:S01]  /*06b0*/  ISETP.GE.AND P0, PT, R11, R8.reuse, PT ;  /* 0x000000080b00720c */ /* 0x080fe20003f06270 */
[----:B------:R-:W-:Y:S01]  /*06c0*/  VIADD R11, R15, 0x1e0 ;  /* 0x000001e00f0b7836 */ /* 0x000fe20000000000 */
[-C--:B------:R-:W-:Y:S01]  /*06d0*/  ISETP.GE.AND P2, PT, R9, R8.reuse, PT ;  /* 0x000000080900720c */ /* 0x080fe20003f46270 */
[----:B------:R-:W-:Y:S01]  /*06e0*/  VIADD R9, R15, 0x200 ;  /* 0x000002000f097836 */ /* 0x000fe20000000000 */
[----:B------:R1:W5:Y:S02]  /*06f0*/  @!P3 LDG.E R36, desc[UR6][R6.64+0x400] ;  /* 0x000400060624b981 */ /* 0x000364000c1e1900 */
[-C--:B------:R-:W-:Y:S02]  /*0700*/  ISETP.GE.AND P3, PT, R11, R8.reuse, PT ;  /* 0x000000080b00720c */ /* 0x080fe40003f66270 */
[----:B------:R1:W5:Y:S01]  /*0710*/  @!P4 LDG.E R39, desc[UR6][R6.64+0x480] ;  /* 0x000480060627c981 */ /* 0x000362000c1e1900 */
[----:B------:R-:W-:Y:S01]  /*0720*/  ISETP.GE.AND P4, PT, R9, R8, PT ;  /* 0x000000080900720c */ /* 0x000fe20003f86270 */
[----:B------:R-:W-:-:S02]  /*0730*/  IMAD.MOV.U32 R34, RZ, RZ, 0x7fffffff ;  /* 0x7fffffffff227424 */ /* 0x000fc400078e00ff */
[----:B------:R-:W-:Y:S02]  /*0740*/  IMAD.MOV.U32 R37, RZ, RZ, 0x7fffffff ;  /* 0x7fffffffff257424 */ /* 0x000fe400078e00ff */
[----:B------:R-:W-:Y:S02]  /*0750*/  IMAD.MOV.U32 R32, RZ, RZ, 0x7fffffff ;  /* 0x7fffffffff207424 */ /* 0x000fe400078e00ff */
[----:B------:R-:W-:Y:S01]  /*0760*/  IMAD.MOV.U32 R33, RZ, RZ, 0x7fffffff ;  /* 0x7fffffffff217424 */ /* 0x000fe200078e00ff */
[----:B------:R1:W5:Y:S01]  /*0770*/  @!P5 LDG.E R34, desc[UR6][R6.64+0x500] ;  /* 0x000500060622d981 */ /* 0x000362000c1e1900 */
[----:B------:R-:W-:Y:S02]  /*0780*/  IMAD.MOV.U32 R30, RZ, RZ, 0x7fffffff ;  /* 0x7fffffffff1e7424 */ /* 0x000fe400078e00ff */
[----:B------:R-:W-:Y:S01]  /*0790*/  IMAD.MOV.U32 R31, RZ, RZ, 0x7fffffff ;  /* 0x7fffffffff1f7424 */ /* 0x000fe200078e00ff */
[----:B------:R1:W5:Y:S01]  /*07a0*/  @!P6 LDG.E R37, desc[UR6][R6.64+0x580] ;  /* 0x000580060625e981 */ /* 0x000362000c1e1900 */
[----:B------:R-:W-:-:S03]  /*07b0*/  IMAD.MOV.U32 R28, RZ, RZ, 0x7fffffff ;  /* 0x7fffffffff1c7424 */ /* 0x000fc600078e00ff */
[----:B------:R1:W5:Y:S04]  /*07c0*/  @!P0 LDG.E R32, desc[UR6][R6.64+0x600] ;  /* 0x0006000606208981 */ /* 0x000368000c1e1900 */
[----:B------:R1:W5:Y:S04]  /*07d0*/  @!P1 LDG.E R33, desc[UR6][R6.64+0x680] ;  /* 0x0006800606219981 */ /* 0x000368000c1e1900 */
[----:B------:R1:W5:Y:S04]  /*07e0*/  @!P2 LDG.E R30, desc[UR6][R6.64+0x700] ;  /* 0x00070006061ea981 */ /* 0x000368000c1e1900 */
[----:B------:R1:W5:Y:S04]  /*07f0*/  @!P3 LDG.E R31, desc[UR6][R6.64+0x780] ;  /* 0x00078006061fb981 */ /* 0x000368000c1e1900 */
[----:B------:R1:W5:Y:S02]  /*0800*/  @!P4 LDG.E R28, desc[UR6][R6.64+0x800] ;  /* 0x00080006061cc981 */ /* 0x000364000c1e1900 */
.L_x_3:
[----:B------:R-:W-:Y:S01]  /*0810*/  IMAD.MOV.U32 R19, RZ, RZ, -0x1 ;  /* 0xffffffffff137424 */ /* 0x000fe200078e00ff */
[----:B-----5:R-:W-:Y:S01]  /*0820*/  ISETP.GT.AND P0, PT, R13, -0x1, PT ;  /* 0xffffffff0d00780c */ /* 0x020fe20003f04270 */
[----:B------:R-:W2:Y:S01]  /*0830*/  LDC R14, c[0x0][0x3c8] ;  /* 0x0000f200ff0e7b82 */ /* 0x000ea20000000800 */
[----:B------:R-:W-:Y:S01]  /*0840*/  ISETP.GT.AND P1, PT, R12, -0x1, PT ;  /* 0xffffffff0c00780c */ /* 0x000fe20003f24270 */
[----:B------:R-:W-:Y:S01]  /*0850*/  BSSY.RECONVERGENT B0, `(.L_x_4) ;  /* 0x0000055000007945 */ /* 0x000fe20003800200 */
[----:B01----:R-:W-:Y:S01]  /*0860*/  SEL R6, R19, 0x80000000, !P0 ;  /* 0x8000000013067807 */ /* 0x003fe20004000000 */
[----:B------:R-:W-:Y:S01]  /*0870*/  IMAD.SHL.U32 R4, R4, 0x400, RZ ;  /* 0x0000040004047824 */ /* 0x000fe200078e00ff */
[----:B------:R-:W-:Y:S02]  /*0880*/  ISETP.GT.AND P0, PT, R43, -0x1, PT ;  /* 0xffffffff2b00780c */ /* 0x000fe40003f04270 */
[----:B------:R-:W-:Y:S02]  /*0890*/  LOP3.LUT R13, R6, R13, RZ, 0x3c, !PT ;  /* 0x0000000d060d7212 */ /* 0x000fe400078e3cff */
[----:B------:R-:W-:-:S02]  /*08a0*/  SEL R6, R19, 0x80000000, !P0 ;  /* 0x8000000013067807 */ /* 0x000fc40004000000 */
[----:B------:R-:W-:Y:S02]  /*08b0*/  ISETP.GT.AND P0, PT, R25, -0x1, PT ;  /* 0xffffffff1900780c */ /* 0x000fe40003f04270 */
[----:B------:R-:W-:Y:S02]  /*08c0*/  LOP3.LUT R43, R6, R43, RZ, 0x3c, !PT ;  /* 0x0000002b062b7212 */ /* 0x000fe400078e3cff */
[C---:B------:R-:W-:Y:S02]  /*08d0*/  SEL R7, R19.reuse, 0x80000000, !P1 ;  /* 0x8000000013077807 */ /* 0x040fe40004800000 */
[----:B------:R-:W-:Y:S02]  /*08e0*/  SEL R6, R19, 0x80000000, !P0 ;  /* 0x8000000013067807 */ /* 0x000fe40004000000 */
[----:B------:R-:W-:Y:S02]  /*08f0*/  ISETP.GT.AND P1, PT, R24, -0x1, PT ;  /* 0xffffffff1800780c */ /* 0x000fe40003f24270 */
[----:B------:R-:W-:-:S02]  /*0900*/  ISETP.GT.AND P2, PT, R27, -0x1, PT ;  /* 0xffffffff1b00780c */ /* 0x000fc40003f44270 */
[----:B------:R-:W-:Y:S02]  /*0910*/  ISETP.GT.AND P0, PT, R17, -0x1, PT ;  /* 0xffffffff1100780c */ /* 0x000fe40003f04270 */
[----:B------:R-:W-:Y:S02]  /*0920*/  VIMNMX R11, PT, PT, R0, 0xe0, !PT ;  /* 0x000000e0000b7848 */ /* 0x000fe40007fe0100 */
[----:B------:R-:W-:Y:S02]  /*0930*/  LOP3.LUT R12, R7, R12, RZ, 0x3c, !PT ;  /* 0x0000000c070c7212 */ /* 0x000fe400078e3cff */
[----:B------:R-:W-:Y:S02]  /*0940*/  LOP3.LUT R25, R6, R25, RZ, 0x3c, !PT ;  /* 0x0000001906197212 */ /* 0x000fe400078e3cff */
[C---:B------:R-:W-:Y:S02]  /*0950*/  SEL R7, R19.reuse, 0x80000000, !P1 ;  /* 0x8000000013077807 */ /* 0x040fe40004800000 */
[----:B------:R-:W-:-:S02]  /*0960*/  SEL R8, R19, 0x80000000, !P2 ;  /* 0x8000000013087807 */ /* 0x000fc40005000000 */
[----:B------:R-:W-:Y:S02]  /*0970*/  SEL R6, R19, 0x80000000, !P0 ;  /* 0x8000000013067807 */ /* 0x000fe40004000000 */
[----:B------:R-:W-:Y:S02]  /*0980*/  ISETP.GT.AND P1, PT, R41, -0x1, PT ;  /* 0xffffffff2900780c */ /* 0x000fe40003f24270 */
[----:B------:R-:W-:Y:S02]  /*0990*/  ISETP.GT.AND P2, PT, R36, -0x1, PT ;  /* 0xffffffff2400780c */ /* 0x000fe40003f44270 */
[----:B------:R-:W-:Y:S02]  /*09a0*/  ISETP.GT.AND P0, PT, R39, -0x1, PT ;  /* 0xffffffff2700780c */ /* 0x000fe40003f04270 */
[----:B------:R-:W-:Y:S02]  /*09b0*/  IADD3 R11, PT, PT, R11, 0x1f, -R0 ;  /* 0x0000001f0b0b7810 */ /* 0x000fe40007ffe800 */
[----:B------:R-:W-:-:S02]  /*09c0*/  LOP3.LUT R24, R7, R24, RZ, 0x3c, !PT ;  /* 0x0000001807187212 */ /* 0x000fc400078e3cff */
[----:B------:R-:W-:Y:S02]  /*09d0*/  LOP3.LUT R27, R8, R27, RZ, 0x3c, !PT ;  /* 0x0000001b081b7212 */ /* 0x000fe400078e3cff */
[----:B------:R-:W-:Y:S02]  /*09e0*/  LOP3.LUT R17, R6, R17, RZ, 0x3c, !PT ;  /* 0x0000001106117212 */ /* 0x000fe400078e3cff */
[C---:B------:R-:W-:Y:S02]  /*09f0*/  SEL R8, R19.reuse, 0x80000000, !P1 ;  /* 0x8000000013087807 */ /* 0x040fe40004800000 */
[C---:B------:R-:W-:Y:S02]  /*0a00*/  SEL R7, R19.reuse, 0x80000000, !P2 ;  /* 0x8000000013077807 */ /* 0x040fe40005000000 */
[----:B------:R-:W-:Y:S02]  /*0a10*/  SEL R6, R19, 0x80000000, !P0 ;  /* 0x8000000013067807 */ /* 0x000fe40004000000 */
[----:B------:R-:W-:-:S02]  /*0a20*/  ISETP.GE.U32.AND P4, PT, R11, 0x1e0, PT ;  /* 0x000001e00b00780c */ /* 0x000fc40003f86070 */
[----:B------:R-:W-:Y:S02]  /*0a30*/  ISETP.GT.AND P0, PT, R34, -0x1, PT ;  /* 0xffffffff2200780c */ /* 0x000fe40003f04270 */
[----:B------:R-:W-:Y:S02]  /*0a40*/  ISETP.GT.AND P1, PT, R37, -0x1, PT ;  /* 0xffffffff2500780c */ /* 0x000fe40003f24270 */
[----:B------:R-:W-:Y:S02]  /*0a50*/  ISETP.GT.AND P2, PT, R32, -0x1, PT ;  /* 0xffffffff2000780c */ /* 0x000fe40003f44270 */
[----:B------:R-:W-:Y:S02]  /*0a60*/  LOP3.LUT R36, R7, R36, RZ, 0x3c, !PT ;  /* 0x0000002407247212 */ /* 0x000fe400078e3cff */
[----:B------:R-:W-:Y:S02]  /*0a70*/  LOP3.LUT R39, R6, R39, RZ, 0x3c, !PT ;  /* 0x0000002706277212 */ /* 0x000fe400078e3cff */
[----:B------:R-:W-:-:S02]  /*0a80*/  SEL R7, R19, 0x80000000, !P0 ;  /* 0x8000000013077807 */ /* 0x000fc40004000000 */
[C---:B------:R-:W-:Y:S02]  /*0a90*/  SEL R6, R19.reuse, 0x80000000, !P1 ;  /* 0x8000000013067807 */ /* 0x040fe40004800000 */
[----:B------:R-:W-:Y:S02]  /*0aa0*/  SEL R9, R19, 0x80000000, !P2 ;  /* 0x8000000013097807 */ /* 0x000fe40005000000 */
[----:B------:R-:W-:Y:S02]  /*0ab0*/  ISETP.GT.AND P0, PT, R33, -0x1, PT ;  /* 0xffffffff2100780c */ /* 0x000fe40003f04270 */
[----:B------:R-:W-:Y:S02]  /*0ac0*/  LEA.HI R10, R11, 0x1, RZ, 0x1b ;  /* 0x000000010b0a7811 */ /* 0x000fe400078fd8ff */
[----:B------:R-:W-:Y:S02]  /*0ad0*/  ISETP.GT.AND P1, PT, R30, -0x1, PT ;  /* 0xffffffff1e00780c */ /* 0x000fe40003f24270 */
[----:B------:R-:W-:-:S02]  /*0ae0*/  ISETP.GT.AND P2, PT, R31, -0x1, PT ;  /* 0xffffffff1f00780c */ /* 0x000fc40003f44270 */
[----:B------:R-:W-:Y:S02]  /*0af0*/  ISETP.GT.AND P3, PT, R28, -0x1, PT ;  /* 0xffffffff1c00780c */ /* 0x000fe40003f64270 */
[----:B------:R-:W-:Y:S02]  /*0b00*/  LOP3.LUT R37, R6, R37, RZ, 0x3c, !PT ;  /* 0x0000002506257212 */ /* 0x000fe400078e3cff */
[----:B------:R-:W-:Y:S02]  /*0b10*/  LOP3.LUT R41, R8, R41, RZ, 0x3c, !PT ;  /* 0x0000002908297212 */ /* 0x000fe400078e3cff */
[----:B------:R-:W-:Y:S02]  /*0b20*/  LOP3.LUT R34, R7, R34, RZ, 0x3c, !PT ;  /* 0x0000002207227212 */ /* 0x000fe400078e3cff */
[----:B------:R-:W-:Y:S02]  /*0b30*/  LOP3.LUT R32, R9, R32, RZ, 0x3c, !PT ;  /* 0x0000002009207212 */ /* 0x000fe400078e3cff */
[----:B------:R-:W-:-:S02]  /*0b40*/  SEL R6, R19, 0x80000000, !P0 ;  /* 0x8000000013067807 */ /* 0x000fc40004000000 */
[----:B------:R-:W-:Y:S02]  /*0b50*/  LOP3.LUT R15, R10, 0xf, RZ, 0xc0, !PT ;  /* 0x0000000f0a0f7812 */ /* 0x000fe400078ec0ff */
[C---:B------:R-:W-:Y:S02]  /*0b60*/  SEL R7, R19.reuse, 0x80000000, !P1 ;  /* 0x8000000013077807 */ /* 0x040fe40004800000 */
[C---:B------:R-:W-:Y:S02]  /*0b70*/  SEL R8, R19.reuse, 0x80000000, !P2 ;  /* 0x8000000013087807 */ /* 0x040fe40005000000 */
[----:B------:R-:W-:Y:S02]  /*0b80*/  SEL R9, R19, 0x80000000, !P3 ;  /* 0x8000000013097807 */ /* 0x000fe40005800000 */
[----:B------:R-:W-:Y:S01]  /*0b90*/  LOP3.LUT R33, R6, R33, RZ, 0x3c, !PT ;  /* 0x0000002106217212 */ /* 0x000fe200078e3cff */
[----:B------:R-:W-:Y:S01]  /*0ba0*/  IMAD.MOV.U32 R6, RZ, RZ, R0 ;  /* 0x000000ffff067224 */ /* 0x000fe200078e0000 */
[----:B------:R-:W-:-:S02]  /*0bb0*/  ISETP.NE.AND P1, PT, R15, RZ, PT ;  /* 0x000000ff0f00720c */ /* 0x000fc40003f25270 */
[----:B------:R-:W-:Y:S02]  /*0bc0*/  LOP3.LUT R30, R7, R30, RZ, 0x3c, !PT ;  /* 0x0000001e071e7212 */ /* 0x000fe400078e3cff */
[----:B------:R-:W-:Y:S02]  /*0bd0*/  LOP3.LUT R31, R8, R31, RZ, 0x3c, !PT ;  /* 0x0000001f081f7212 */ /* 0x000fe400078e3cff */
[----:B------:R-:W-:Y:S01]  /*0be0*/  LOP3.LUT R28, R9, R28, RZ, 0x3c, !PT ;  /* 0x0000001c091c7212 */ /* 0x000fe200078e3cff */
[----:B--2---:R-:W-:Y:S06]  /*0bf0*/  @!P4 BRA `(.L_x_5) ;  /* 0x000000000068c947 */ /* 0x004fec0003800000 */
[----:B------:R-:W-:Y:S01]  /*0c00*/  IMAD R8, R0, 0x4, R4 ;  /* 0x0000000400087824 */ /* 0x000fe200078e0204 */
[----:B------:R-:W-:Y:S01]  /*0c10*/  LOP3.LUT R7, R10, 0xffffff0, RZ, 0xc0, !PT ;  /* 0x0ffffff00a077812 */ /* 0x000fe200078ec0ff */
[----:B------:R-:W-:-:S03]  /*0c20*/  IMAD.MOV.U32 R6, RZ, RZ, R0 ;  /* 0x000000ffff067224 */ /* 0x000fc600078e0000 */
[----:B------:R-:W-:Y:S01]  /*0c30*/  IADD3 R8, PT, PT, R8, 0x400, R23 ;  /* 0x0000040008087810 */ /* 0x000fe20007ffe017 */
[----:B------:R-:W-:-:S07]  /*0c40*/  IMAD.MOV R7, RZ, RZ, -R7 ;  /* 0x000000ffff077224 */ /* 0x000fce00078e0a07 */
.L_x_6:
[----:B------:R-:W-:Y:S01]  /*0c50*/  VIADD R7, R7, 0x10 ;  /* 0x0000001007077836 */ /* 0x000fe20000000000 */
[----:B------:R-:W-:Y:S01]  /*0c60*/  STS [R8+-0x400], RZ ;  /* 0xfffc00ff08007388 */ /* 0x000fe20000000800 */
[----:B------:R-:W-:-:S03]  /*0c70*/  VIADD R6, R6, 0x200 ;  /* 0x0000020006067836 */ /* 0x000fc60000000000 */
[----:B------:R-:W-:Y:S01]  /*0c80*/  ISETP.NE.AND P0, PT, R7, RZ, PT ;  /* 0x000000ff0700720c */ /* 0x000fe20003f05270 */
[----:B------:R-:W-:Y:S04]  /*0c90*/  STS [R8+-0x380], RZ ;  /* 0xfffc80ff08007388 */ /* 0x000fe80000000800 */
[----:B------:R-:W-:Y:S04]  /*0ca0*/  STS [R8+-0x300], RZ ;  /* 0xfffd00ff08007388 */ /* 0x000fe80000000800 */
[----:B------:R-:W-:Y:S04]  /*0cb0*/  STS [R8+-0x280], RZ ;  /* 0xfffd80ff08007388 */ /* 0x000fe80000000800 */
[----:B------:R-:W-:Y:S04]  /*0cc0*/  STS [R8+-0x200], RZ ;  /* 0xfffe00ff08007388 */ /* 0x000fe80000000800 */
[----:B------:R-:W-:Y:S04]  /*0cd0*/  STS [R8+-0x180], RZ ;  /* 0xfffe80ff08007388 */ /* 0x000fe80000000800 */
[----:B------:R-:W-:Y:S04]  /*0ce0*/  STS [R8+-0x100], RZ ;  /* 0xffff00ff08007388 */ /* 0x000fe80000000800 */
[----:B------:R-:W-:Y:S04]  /*0cf0*/  STS [R8+-0x80], RZ ;  /* 0xffff80ff08007388 */ /* 0x000fe80000000800 */
[----:B------:R-:W-:Y:S04]  /*0d00*/  STS [R8], RZ ;  /* 0x000000ff08007388 */ /* 0x000fe80000000800 */
[----:B------:R-:W-:Y:S04]  /*0d10*/  STS [R8+0x80], RZ ;  /* 0x000080ff08007388 */ /* 0x000fe80000000800 */
[----:B------:R-:W-:Y:S04]  /*0d20*/  STS [R8+0x100], RZ ;  /* 0x000100ff08007388 */ /* 0x000fe80000000800 */
[----:B------:R-:W-:Y:S04]  /*0d30*/  STS [R8+0x180], RZ ;  /* 0x000180ff08007388 */ /* 0x000fe80000000800 */
[----:B------:R-:W-:Y:S04]  /*0d40*/  STS [R8+0x200], RZ ;  /* 0x000200ff08007388 */ /* 0x000fe80000000800 */
[----:B------:R-:W-:Y:S04]  /*0d50*/  STS [R8+0x280], RZ ;  /* 0x000280ff08007388 */ /* 0x000fe80000000800 */
[----:B------:R-:W-:Y:S04]  /*0d60*/  STS [R8+0x300], RZ ;  /* 0x000300ff08007388 */ /* 0x000fe80000000800 */
[----:B------:R0:W-:Y:S02]  /*0d70*/  STS [R8+0x380], RZ ;  /* 0x000380ff08007388 */ /* 0x0001e40000000800 */
[----:B0-----:R-:W-:Y:S01]  /*0d80*/  VIADD R8, R8, 0x800 ;  /* 0x0000080008087836 */ /* 0x001fe20000000000 */
[----:B------:R-:W-:Y:S06]  /*0d90*/  @P0 BRA `(.L_x_6) ;  /* 0xfffffffc00ac0947 */ /* 0x000fec000383ffff */
.L_x_5:
[----:B------:R-:W-:Y:S05]  /*0da0*/  BSYNC.RECONVERGENT B0 ;  /* 0x0000000000007941 */ /* 0x000fea0003800200 */
.L_x_4:
[----:B------:R-:W-:Y:S01]  /*0db0*/  BSSY.RECONVERGENT B0, `(.L_x_7) ;  /* 0x0000027000007945 */ /* 0x000fe20003800200 */
[----:B------:R-:W-:Y:S01]  /*0dc0*/  SHF.L.U32 R19, R19, R14, RZ ;  /* 0x0000000e13137219 */ /* 0x000fe200000006ff */
[----:B------:R-:W-:Y:S02]  /*0dd0*/  IMAD.IADD R11, R23, 0x1, R4 ;  /* 0x00000001170b7824 */ /* 0x000fe400078e0204 */
[----:B------:R-:W-:Y:S05]  /*0de0*/  @!P1 BRA `(.L_x_8) ;  /* 0x00000000008c9947 */ /* 0x000fea0003800000 */
[----:B------:R-:W-:Y:S01]  /*0df0*/  ISETP.GE.U32.AND P0, PT, R15, 0x8, PT ;  /* 0x000000080f00780c */ /* 0x000fe20003f06070 */
[----:B------:R-:W-:Y:S01]  /*0e00*/  BSSY.RECONVERGENT B1, `(.L_x_9) ;  /* 0x000000e000017945 */ /* 0x000fe20003800200 */
[----:B------:R-:W-:-:S04]  /*0e10*/  LOP3.LUT R8, R10, 0x7, RZ, 0xc0, !PT ;  /* 0x000000070a087812 */ /* 0x000fc800078ec0ff */
[----:B------:R-:W-:-:S07]  /*0e20*/  ISETP.NE.AND P1, PT, R8, RZ, PT ;  /* 0x000000ff0800720c */ /* 0x000fce0003f25270 */
[----:B------:R-:W-:Y:S06]  /*0e30*/  @!P0 BRA `(.L_x_10) ;  /* 0x0000000000288947 */ /* 0x000fec0003800000 */
[C---:B------:R-:W-:Y:S02]  /*0e40*/  IMAD R7, R6.reuse, 0x4, R11 ;  /* 0x0000000406077824 */ /* 0x040fe400078e020b */
[----:B------:R-:W-:-:S03]  /*0e50*/  VIADD R6, R6, 0x100 ;  /* 0x0000010006067836 */ /* 0x000fc60000000000 */
[----:B------:R0:W-:Y:S04]  /*0e60*/  STS [R7], RZ ;  /* 0x000000ff07007388 */ /* 0x0001e80000000800 */
[----:B------:R0:W-:Y:S04]  /*0e70*/  STS [R7+0x80], RZ ;  /* 0x000080ff07007388 */ /* 0x0001e80000000800 */
[----:B------:R0:W-:Y:S04]  /*0e80*/  STS [R7+0x100], RZ ;  /* 0x000100ff07007388 */ /* 0x0001e80000000800 */
[----:B------:R0:W-:Y:S04]  /*0e90*/  STS [R7+0x180], RZ ;  /* 0x000180ff07007388 */ /* 0x0001e80000000800 */
[----:B------:R0:W-:Y:S04]  /*0ea0*/  STS [R7+0x200], RZ ;  /* 0x000200ff07007388 */ /* 0x0001e80000000800 */
[----:B------:R0:W-:Y:S04]  /*0eb0*/  STS [R7+0x280], RZ ;  /* 0x000280ff07007388 */ /* 0x0001e80000000800 */
[----:B------:R0:W-:Y:S04]  /*0ec0*/  STS [R7+0x300], RZ ;  /* 0x000300ff07007388 */ /* 0x0001e80000000800 */
[----:B------:R0:W-:Y:S02]  /*0ed0*/  STS [R7+0x380], RZ ;  /* 0x000380ff07007388 */ /* 0x0001e40000000800 */
.L_x_10:
[----:B------:R-:W-:Y:S05]  /*0ee0*/  BSYNC.RECONVERGENT B1 ;  /* 0x0000000000017941 */ /* 0x000fea0003800200 */
.L_x_9:
[----:B------:R-:W-:Y:S05]  /*0ef0*/  @!P1 BRA `(.L_x_8) ;  /* 0x0000000000489947 */ /* 0x000fea0003800000 */
[----:B------:R-:W-:Y:S02]  /*0f00*/  ISETP.GE.U32.AND P0, PT, R8, 0x4, PT ;  /* 0x000000040800780c */ /* 0x000fe40003f06070 */
[----:B------:R-:W-:-:S04]  /*0f10*/  LOP3.LUT R10, R10, 0x3, RZ, 0xc0, !PT ;  /* 0x000000030a0a7812 */ /* 0x000fc800078ec0ff */
[----:B------:R-:W-:-:S07]  /*0f20*/  ISETP.NE.AND P1, PT, R10, RZ, PT ;  /* 0x000000ff0a00720c */ /* 0x000fce0003f25270 */
[C---:B0-----:R-:W-:Y:S02]  /*0f30*/  @P0 IMAD R7, R6.reuse, 0x4, R11 ;  /* 0x0000000406070824 */ /* 0x041fe400078e020b */
[----:B------:R-:W-:-:S03]  /*0f40*/  @P0 VIADD R6, R6, 0x80 ;  /* 0x0000008006060836 */ /* 0x000fc60000000000 */
[----:B------:R1:W-:Y:S04]  /*0f50*/  @P0 STS [R7], RZ ;  /* 0x000000ff07000388 */ /* 0x0003e80000000800 */
[----:B------:R1:W-:Y:S04]  /*0f60*/  @P0 STS [R7+0x80], RZ ;  /* 0x000080ff07000388 */ /* 0x0003e80000000800 */
[----:B------:R1:W-:Y:S04]  /*0f70*/  @P0 STS [R7+0x100], RZ ;  /* 0x000100ff07000388 */ /* 0x0003e80000000800 */
[----:B------:R1:W-:Y:S01]  /*0f80*/  @P0 STS [R7+0x180], RZ ;  /* 0x000180ff07000388 */ /* 0x0003e20000000800 */
[----:B------:R-:W-:Y:S05]  /*0f90*/  @!P1 BRA `(.L_x_8) ;  /* 0x0000000000209947 */ /* 0x000fea0003800000 */
[----:B------:R-:W-:Y:S02]  /*0fa0*/  IMAD R4, R6, 0x4, R4 ;  /* 0x0000000406047824 */ /* 0x000fe400078e0204 */
[----:B------:R-:W-:Y:S02]  /*0fb0*/  IMAD.MOV R10, RZ, RZ, -R10 ;  /* 0x000000ffff0a7224 */ /* 0x000fe400078e0a0a */
[----:B------:R-:W-:-:S07]  /*0fc0*/  IMAD.IADD R4, R23, 0x1, R4 ;  /* 0x0000000117047824 */ /* 0x000fce00078e0204 */
.L_x_11:
[----:B------:R-:W-:Y:S01]  /*0fd0*/  VIADD R10, R10, 0x1 ;  /* 0x000000010a0a7836 */ /* 0x000fe20000000000 */
[----:B------:R0:W-:Y:S04]  /*0fe0*/  STS [R4], RZ ;  /* 0x000000ff04007388 */ /* 0x0001e80000000800 */
[----:B------:R-:W-:Y:S01]  /*0ff0*/  ISETP.NE.AND P0, PT, R10, RZ, PT ;  /* 0x000000ff0a00720c */ /* 0x000fe20003f05270 */
[----:B0-----:R-:W-:-:S12]  /*1000*/  VIADD R4, R4, 0x80 ;  /* 0x0000008004047836 */ /* 0x001fd80000000000 */
[----:B------:R-:W-:Y:S05]  /*1010*/  @P0 BRA `(.L_x_11) ;  /* 0xfffffffc00ec0947 */ /* 0x000fea000383ffff */
.L_x_8:
[----:B------:R-:W-:Y:S05]  /*1020*/  BSYNC.RECONVERGENT B0 ;  /* 0x0000000000007941 */ /* 0x000fea0003800200 */
.L_x_7:
[----:B------:R-:W2:Y:S01]  /*1030*/  LDCU UR4, c[0x0][0x3c4] ;  /* 0x00007880ff0477ac */ /* 0x000ea20008000800 */
[----:B------:R-:W-:Y:S01]  /*1040*/  ISETP.NE.AND P0, PT, R13, 0x7fffffff, PT ;  /* 0x7fffffff0d00780c */ /* 0x000fe20003f05270 */
[----:B------:R-:W-:Y:S01]  /*1050*/  BSSY.RECONVERGENT B0, `(.L_x_12) ;  /* 0x0000091000007945 */ /* 0x000fe20003800200 */
[C---:B------:R-:W-:Y:S01]  /*1060*/  ISETP.NE.AND P1, PT, R12.reuse, 0x7fffffff, PT ;  /* 0x7fffffff0c00780c */ /* 0x040fe20003f25270 */
[----:B------:R-:W-:Y:S01]  /*1070*/  IMAD R22, R3, 0x4, R23 ;  /* 0x0000000403167824 */ /* 0x000fe200078e0217 */
[----:B------:R-:W-:Y:S02]  /*1080*/  SEL R4, R13, 0x80000000, P0 ;  /* 0x800000000d047807 */ /* 0x000fe40000000000 */
[----:B------:R-:W-:Y:S02]  /*1090*/  SEL R6, R12, 0x80000000, P1 ;  /* 0x800000000c067807 */ /* 0x000fe40000800000 */
[----:B------:R-:W-:Y:S02]  /*10a0*/  ISETP.NE.AND P0, PT, R43, 0x7fffffff, PT ;  /* 0x7fffffff2b00780c */ /* 0x000fe40003f05270 */
[----:B------:R-:W-:-:S02]  /*10b0*/  ISETP.NE.AND P1, PT, R24, 0x7fffffff, PT ;  /* 0x7fffffff1800780c */ /* 0x000fc40003f25270 */
[----:B------:R-:W-:Y:S02]  /*10c0*/  ISETP.NE.AND P2, PT, R27, 0x7fffffff, PT ;  /* 0x7fffffff1b00780c */ /* 0x000fe40003f45270 */
[----:B01----:R-:W-:Y:S02]  /*10d0*/  SEL R7, R43, 0x80000000, P0 ;  /* 0x800000002b077807 */ /* 0x003fe40000000000 */
[----:B------:R-:W-:Y:S02]  /*10e0*/  SEL R8, R24, 0x80000000, P1 ;  /* 0x8000000018087807 */ /* 0x000fe40000800000 */
[----:B--2---:R-:W-:Y:S02]  /*10f0*/  SHF.R.U32.HI R4, RZ, UR4, R4 ;  /* 0x00000004ff047c19 */ /* 0x004fe40008011604 */
[----:B------:R-:W-:Y:S02]  /*1100*/  SHF.R.U32.HI R6, RZ, UR4, R6 ;  /* 0x00000004ff067c19 */ /* 0x000fe40008011606 */
[----:B------:R-:W-:-:S02]  /*1110*/  LOP3.LUT R45, R4, R19, RZ, 0x30, !PT ;  /* 0x00000013042d7212 */ /* 0x000fc400078e30ff */
[----:B------:R-:W-:Y:S02]  /*1120*/  LOP3.LUT R52, R6, R19, RZ, 0x30, !PT ;  /* 0x0000001306347212 */ /* 0x000fe400078e30ff */
[----:B------:R-:W-:Y:S01]  /*1130*/  SEL R9, R27, 0x80000000, P2 ;  /* 0x800000001b097807 */ /* 0x000fe20001000000 */
[----:B------:R-:W-:Y:S01]  /*1140*/  IMAD R4, R45, 0x4, R11 ;  /* 0x000000042d047824 */ /* 0x000fe200078e020b */
[----:B------:R-:W-:Y:S01]  /*1150*/  SHF.R.U32.HI R54, RZ, UR4, R7 ;  /* 0x00000004ff367c19 */ /* 0x000fe20008011607 */
[----:B------:R-:W-:Y:S01]  /*1160*/  IMAD R6, R52, 0x4, R11 ;  /* 0x0000000434067824 */ /* 0x000fe200078e020b */
[----:B------:R-:W-:Y:S01]  /*1170*/  SHF.R.U32.HI R8, RZ, UR4, R8 ;  /* 0x00000004ff087c19 */ /* 0x000fe20008011608 */
[----:B------:R-:W-:Y:S01]  /*1180*/  NOP ;  /* 0x0000000000007918 */ /* 0x000fe20000000000 */
[----:B------:R-:W-:Y:S01]  /*1190*/  ISETP.NE.AND P3, PT, R25, 0x7fffffff, PT ;  /* 0x7fffffff1900780c */ /* 0x000fe20003f65270 */
[----:B------:R0:W-:Y:S01]  /*11a0*/  ATOMS.POPC.INC.32 RZ, [R4+URZ] ;  /* 0x0000000004ff7f8c */ /* 0x0001e2000d8000ff */
[----:B------:R-:W-:-:S02]  /*11b0*/  SHF.R.U32.HI R46, RZ, UR4, R9 ;  /* 0x00000004ff2e7c19 */ /* 0x000fc40008011609 */
[-C--:B------:R-:W-:Y:S01]  /*11c0*/  LOP3.LUT R54, R54, R19.reuse, RZ, 0x30, !PT ;  /* 0x0000001336367212 */ /* 0x080fe200078e30ff */
[----:B------:R1:W-:Y:S01]  /*11d0*/  ATOMS.POPC.INC.32 RZ, [R6+URZ] ;  /* 0x0000000006ff7f8c */ /* 0x0003e2000d8000ff */
[-C--:B------:R-:W-:Y:S02]  /*11e0*/  LOP3.LUT R48, R8, R19.reuse, RZ, 0x30, !PT ;  /* 0x0000001308307212 */ /* 0x080fe400078e30ff */
[----:B------:R-:W-:Y:S01]  /*11f0*/  SEL R10, R25, 0x80000000, P3 ;  /* 0x80000000190a7807 */ /* 0x000fe20001800000 */
[--C-:B0-----:R-:W-:Y:S01]  /*1200*/  IMAD R4, R54, 0x4, R11.reuse ;  /* 0x0000000436047824 */ /* 0x101fe200078e020b */
[----:B------:R-:W-:Y:S02]  /*1210*/  LOP3.LUT R46, R46, R19, RZ, 0x30, !PT ;  /* 0x000000132e2e7212 */ /* 0x000fe400078e30ff */
[----:B------:R-:W-:Y:S01]  /*1220*/  ISETP.NE.AND P4, PT, R17, 0x7fffffff, PT ;  /* 0x7fffffff1100780c */ /* 0x000fe20003f85270 */
[--C-:B-1----:R-:W-:Y:S01]  /*1230*/  IMAD R6, R48, 0x4, R11.reuse ;  /* 0x0000000430067824 */ /* 0x102fe200078e020b */
[----:B------:R-:W-:Y:S01]  /*1240*/  ISETP.NE.AND P0, PT, R41, 0x7fffffff, PT ;  /* 0x7fffffff2900780c */ /* 0x000fe20003f05270 */
[----:B------:R-:W-:Y:S01]  /*1250*/  IMAD R7, R46, 0x4, R11 ;  /* 0x000000042e077824 */ /* 0x000fe200078e020b */
[----:B------:R-:W-:Y:S01]  /*1260*/  SHF.R.U32.HI R10, RZ, UR4, R10 ;  /* 0x00000004ff0a7c19 */ /* 0x000fe2000801160a */
[----:B------:R0:W-:Y:S01]  /*1270*/  ATOMS.POPC.INC.32 RZ, [R4+URZ] ;  /* 0x0000000004ff7f8c */ /* 0x0001e2000d8000ff */
[----:B------:R-:W-:-:S02]  /*1280*/  ISETP.NE.AND P1, PT, R36, 0x7fffffff, PT ;  /* 0x7fffffff2400780c */ /* 0x000fc40003f25270 */
[----:B------:R-:W-:Y:S01]  /*1290*/  SEL R14, R17, 0x80000000, P4 ;  /* 0x80000000110e7807 */ /* 0x000fe20002000000 */
[----:B------:R1:W-:Y:S01]  /*12a0*/  ATOMS.POPC.INC.32 RZ, [R6+URZ] ;  /* 0x0000000006ff7f8c */ /* 0x0003e2000d8000ff */
[----:B------:R-:W-:Y:S02]  /*12b0*/  ISETP.NE.AND P2, PT, R39, 0x7fffffff, PT ;  /* 0x7fffffff2700780c */ /* 0x000fe40003f45270 */
[----:B------:R-:W-:Y:S01]  /*12c0*/  ISETP.NE.AND P3, PT, R34, 0x7fffffff, PT ;  /* 0x7fffffff2200780c */ /* 0x000fe20003f65270 */
[----:B------:R2:W-:Y:S01]  /*12d0*/  ATOMS.POPC.INC.32 RZ, [R7+URZ] ;  /* 0x0000000007ff7f8c */ /* 0x0005e2000d8000ff */
[----:B0-----:R-:W-:Y:S02]  /*12e0*/  SEL R4, R41, 0x80000000, P0 ;  /* 0x8000000029047807 */ /* 0x001fe40000000000 */
[----:B------:R-:W-:Y:S02]  /*12f0*/  LOP3.LUT R44, R10, R19, RZ, 0x30, !PT ;  /* 0x000000130a2c7212 */ /* 0x000fe400078e30ff */
[----:B-1----:R-:W-:-:S02]  /*1300*/  SEL R6, R36, 0x80000000, P1 ;  /* 0x8000000024067807 */ /* 0x002fc40000800000 */
[----:B------:R-:W-:Y:S01]  /*1310*/  SHF.R.U32.HI R14, RZ, UR4, R14 ;  /* 0x00000004ff0e7c19 */ /* 0x000fe2000801160e */
[----:B------:R-:W-:Y:S01]  /*1320*/  IMAD R8, R44, 0x4, R11 ;  /* 0x000000042c087824 */ /* 0x000fe200078e020b */
[----:B------:R-:W-:Y:S02]  /*1330*/  SEL R10, R39, 0x80000000, P2 ;  /* 0x80000000270a7807 */ /* 0x000fe40001000000 */
[----:B------:R-:W-:Y:S02]  /*1340*/  ISETP.NE.AND P4, PT, R37, 0x7fffffff, PT ;  /* 0x7fffffff2500780c */ /* 0x000fe40003f85270 */
[----:B--2---:R-:W-:Y:S01]  /*1350*/  SEL R7, R34, 0x80000000, P3 ;  /* 0x8000000022077807 */ /* 0x004fe20001800000 */
[----:B------:R0:W-:Y:S01]  /*1360*/  ATOMS.POPC.INC.32 RZ, [R8+URZ] ;  /* 0x0000000008ff7f8c */ /* 0x0001e2000d8000ff */
[----:B------:R-:W-:Y:S02]  /*1370*/  SHF.R.U32.HI R4, RZ, UR4, R4 ;  /* 0x00000004ff047c19 */ /* 0x000fe40008011604 */
[----:B------:R-:W-:-:S02]  /*1380*/  SHF.R.U32.HI R6, RZ, UR4, R6 ;  /* 0x00000004ff067c19 */ /* 0x000fc40008011606 */
[-C--:B------:R-:W-:Y:S02]  /*1390*/  LOP3.LUT R42, R14, R19.reuse, RZ, 0x30, !PT ;  /* 0x000000130e2a7212 */ /* 0x080fe400078e30ff */
[----:B------:R-:W-:Y:S02]  /*13a0*/  SHF.R.U32.HI R10, RZ, UR4, R10 ;  /* 0x00000004ff0a7c19 */ /* 0x000fe4000801160a */
[----:B------:R-:W-:Y:S01]  /*13b0*/  SEL R14, R37, 0x80000000, P4 ;  /* 0x80000000250e7807 */ /* 0x000fe20002000000 */
[----:B------:R-:W-:Y:S01]  /*13c0*/  IMAD R9, R42, 0x4, R11 ;  /* 0x000000042a097824 */ /* 0x000fe200078e020b */
[----:B------:R-:W-:Y:S02]  /*13d0*/  SHF.R.U32.HI R16, RZ, UR4, R7 ;  /* 0x00000004ff107c19 */ /* 0x000fe40008011607 */
[-C--:B------:R-:W-:Y:S02]  /*13e0*/  LOP3.LUT R40, R4, R19.reuse, RZ, 0x30, !PT ;  /* 0x0000001304287212 */ /* 0x080fe400078e30ff */
[-C--:B------:R-:W-:Y:S01]  /*13f0*/  LOP3.LUT R38, R6, R19.reuse, RZ, 0x30, !PT ;  /* 0x0000001306267212 */ /* 0x080fe200078e30ff */
[----:B------:R1:W-:Y:S01]  /*1400*/  ATOMS.POPC.INC.32 RZ, [R9+URZ] ;  /* 0x0000000009ff7f8c */ /* 0x0003e2000d8000ff */
[-C--:B------:R-:W-:Y:S01]  /*1410*/  LOP3.LUT R26, R10, R19.reuse, RZ, 0x30, !PT ;  /* 0x000000130a1a7212 */ /* 0x080fe200078e30ff */
[--C-:B------:R-:W-:Y:S01]  /*1420*/  IMAD R4, R40, 0x4, R11.reuse ;  /* 0x0000000428047824 */ /* 0x100fe200078e020b */
[----:B------:R-:W-:Y:S01]  /*1430*/  SHF.R.U32.HI R14, RZ, UR4, R14 ;  /* 0x00000004ff0e7c19 */ /* 0x000fe2000801160e */
[--C-:B------:R-:W-:Y:S01]  /*1440*/  IMAD R6, R38, 0x4, R11.reuse ;  /* 0x0000000426067824 */ /* 0x100fe200078e020b */
[-C--:B------:R-:W-:Y:S01]  /*1450*/  LOP3.LUT R16, R16, R19.reuse, RZ, 0x30, !PT ;  /* 0x0000001310107212 */ /* 0x080fe200078e30ff */
[--C-:B0-----:R-:W-:Y:S01]  /*1460*/  IMAD R8, R26, 0x4, R11.reuse ;  /* 0x000000041a087824 */ /* 0x101fe200078e020b */
[----:B------:R-:W-:Y:S01]  /*1470*/  LOP3.LUT R15, R14, R19, RZ, 0x30, !PT ;  /* 0x000000130e0f7212 */ /* 0x000fe200078e30ff */
[----:B------:R0:W-:Y:S01]  /*1480*/  ATOMS.POPC.INC.32 RZ, [R4+URZ] ;  /* 0x0000000004ff7f8c */ /* 0x0001e2000d8000ff */
[----:B------:R-:W-:Y:S01]  /*1490*/  ISETP.NE.AND P0, PT, R32, 0x7fffffff, PT ;  /* 0x7fffffff2000780c */ /* 0x000fe20003f05270 */
[--C-:B-1----:R-:W-:Y:S01]  /*14a0*/  IMAD R9, R16, 0x4, R11.reuse ;  /* 0x0000000410097824 */ /* 0x102fe200078e020b */
[----:B------:R-:W-:Y:S01]  /*14b0*/  ISETP.NE.AND P1, PT, R33, 0x7fffffff, PT ;  /* 0x7fffffff2100780c */ /* 0x000fe20003f25270 */
[----:B------:R1:W-:Y:S01]  /*14c0*/  ATOMS.POPC.INC.32 RZ, [R6+URZ] ;  /* 0x0000000006ff7f8c */ /* 0x0003e2000d8000ff */
[----:B------:R-:W-:Y:S01]  /*14d0*/  ISETP.NE.AND P2, PT, R30, 0x7fffffff, PT ;  /* 0x7fffffff1e00780c */ /* 0x000fe20003f45270 */
[----:B------:R-:W-:Y:S01]  /*14e0*/  IMAD R10, R15, 0x4, R11 ;  /* 0x000000040f0a7824 */ /* 0x000fe200078e020b */
[----:B------:R-:W-:Y:S01]  /*14f0*/  ISETP.NE.AND P3, PT, R31, 0x7fffffff, PT ;  /* 0x7fffffff1f00780c */ /* 0x000fe20003f65270 */
[----:B------:R2:W-:Y:S01]  /*1500*/  ATOMS.POPC.INC.32 RZ, [R8+URZ] ;  /* 0x0000000008ff7f8c */ /* 0x0005e2000d8000ff */
[----:B------:R-:W-:-:S02]  /*1510*/  ISETP.NE.AND P4, PT, R28, 0x7fffffff, PT ;  /* 0x7fffffff1c00780c */ /* 0x000fc40003f85270 */
[----:B0-----:R-:W-:Y:S01]  /*1520*/  SEL R4, R32, 0x80000000, P0 ;  /* 0x8000000020047807 */ /* 0x001fe20000000000 */
[----:B------:R0:W-:Y:S01]  /*1530*/  ATOMS.POPC.INC.32 RZ, [R9+URZ] ;  /* 0x0000000009ff7f8c */ /* 0x0001e2000d8000ff */
[----:B------:R-:W-:Y:S01]  /*1540*/  SEL R14, R30, 0x80000000, P2 ;  /* 0x800000001e0e7807 */ /* 0x000fe20001000000 */
[----:B-1----:R-:W1:Y:S01]  /*1550*/  LDC.64 R6, c[0x0][0x380] ;  /* 0x0000e000ff067b82 */ /* 0x002e620000000a00 */
[----:B------:R-:W-:Y:S01]  /*1560*/  SEL R20, R28, 0x80000000, P4 ;  /* 0x800000001c147807 */ /* 0x000fe20002000000 */
[----:B------:R3:W-:Y:S01]  /*1570*/  ATOMS.POPC.INC.32 RZ, [R10+URZ] ;  /* 0x000000000aff7f8c */ /* 0x0007e2000d8000ff */
[----:B--2---:R-:W-:Y:S02]  /*1580*/  SEL R8, R33, 0x80000000, P1 ;  /* 0x8000000021087807 */ /* 0x004fe40000800000 */
[----:B------:R-:W-:Y:S02]  /*1590*/  SHF.R.U32.HI R4, RZ, UR4, R4 ;  /* 0x00000004ff047c19 */ /* 0x000fe40008011604 */
[----:B0-----:R-:W-:-:S02]  /*15a0*/  SEL R9, R31, 0x80000000, P3 ;  /* 0x800000001f097807 */ /* 0x001fc40001800000 */
[----:B------:R-:W-:Y:S02]  /*15b0*/  SHF.R.U32.HI R8, RZ, UR4, R8 ;  /* 0x00000004ff087c19 */ /* 0x000fe40008011608 */
[----:B------:R-:W-:Y:S02]  /*15c0*/  SHF.R.U32.HI R14, RZ, UR4, R14 ;  /* 0x00000004ff0e7c19 */ /* 0x000fe4000801160e */
[----:B---3--:R-:W-:Y:S02]  /*15d0*/  SHF.R.U32.HI R10, RZ, UR4, R9 ;  /* 0x00000004ff0a7c19 */ /* 0x008fe40008011609 */
[----:B------:R-:W-:Y:S02]  /*15e0*/  SHF.R.U32.HI R20, RZ, UR4, R20 ;  /* 0x00000004ff147c19 */ /* 0x000fe40008011614 */
[-C--:B------:R-:W-:Y:S02]  /*15f0*/  LOP3.LUT R4, R4, R19.reuse, RZ, 0x30, !PT ;  /* 0x0000001304047212 */ /* 0x080fe400078e30ff */
[----:B------:R-:W-:-:S02]  /*1600*/  LOP3.LUT R8, R8, R19, RZ, 0x30, !PT ;  /* 0x0000001308087212 */ /* 0x000fc400078e30ff */
[-C--:B------:R-:W-:Y:S01]  /*1610*/  LOP3.LUT R9, R14, R19.reuse, RZ, 0x30, !PT ;  /* 0x000000130e097212 */ /* 0x080fe200078e30ff */
[--C-:B------:R-:W-:Y:S01]  /*1620*/  IMAD R29, R4, 0x4, R11.reuse ;  /* 0x00000004041d7824 */ /* 0x100fe200078e020b */
[----:B------:R-:W-:Y:S01]  /*1630*/  ISETP.GT.U32.AND P5, PT, R3, 0xff, PT ;  /* 0x000000ff0300780c */ /* 0x000fe20003fa4070 */
[--C-:B------:R-:W-:Y:S01]  /*1640*/  IMAD R49, R8, 0x4, R11.reuse ;  /* 0x0000000408317824 */ /* 0x100fe200078e020b */
[-C--:B------:R-:W-:Y:S01]  /*1650*/  LOP3.LUT R10, R10, R19.reuse, RZ, 0x30, !PT ;  /* 0x000000130a0a7212 */ /* 0x080fe200078e30ff */
[--C-:B------:R-:W-:Y:S01]  /*1660*/  IMAD R51, R9, 0x4, R11.reuse ;  /* 0x0000000409337824 */ /* 0x100fe200078e020b */
[----:B------:R-:W-:Y:S01]  /*1670*/  LOP3.LUT R14, R20, R19, RZ, 0x30, !PT ;  /* 0x00000013140e7212 */ /* 0x000fe200078e30ff */
[----:B------:R0:W-:Y:S01]  /*1680*/  ATOMS.POPC.INC.32 RZ, [R29+URZ] ;  /* 0x000000001dff7f8c */ /* 0x0001e2000d8000ff */
[----:B------:R-:W-:Y:S01]  /*1690*/  P2R R58, PR, RZ, 0x20 ;  /* 0x00000020ff3a7803 */ /* 0x000fe20000000000 */
[--C-:B------:R-:W-:Y:S02]  /*16a0*/  IMAD R53, R10, 0x4, R11.reuse ;  /* 0x000000040a357824 */ /* 0x100fe400078e020b */
[----:B------:R-:W-:Y:S01]  /*16b0*/  IMAD R11, R14, 0x4, R11 ;  /* 0x000000040e0b7824 */ /* 0x000fe200078e020b */
[----:B------:R0:W-:Y:S01]  /*16c0*/  ATOMS.POPC.INC.32 RZ, [R49+URZ] ;  /* 0x0000000031ff7f8c */ /* 0x0001e2000d8000ff */
[----:B------:R-:W-:-:S03]  /*16d0*/  IMAD.MOV.U32 R20, RZ, RZ, RZ ;  /* 0x000000ffff147224 */ /* 0x000fc600078e00ff */
[----:B------:R0:W-:Y:S04]  /*16e0*/  ATOMS.POPC.INC.32 RZ, [R51+URZ] ;  /* 0x0000000033ff7f8c */ /* 0x0001e8000d8000ff */
[----:B------:R0:W-:Y:S04]  /*16f0*/  ATOMS.POPC.INC.32 RZ, [R53+URZ] ;  /* 0x0000000035ff7f8c */ /* 0x0001e8000d8000ff */
[----:B------:R0:W-:Y:S01]  /*1700*/  ATOMS.POPC.INC.32 RZ, [R11+URZ] ;  /* 0x000000000bff7f8c */ /* 0x0001e2000d8000ff */
[----:B------:R-:W-:Y:S06]  /*1710*/  BAR.SYNC.DEFER_BLOCKING 0x0 ;  /* 0x0000000000007b1d */ /* 0x000fec0000010000 */
[----:B-1----:R-:W-:Y:S05]  /*1720*/  @P5 BRA `(.L_x_13) ;  /* 0x00000000008c5947 */ /* 0x002fea0003800000 */
[----:B0-----:R-:W-:Y:S04]  /*1730*/  LDS R11, [R22] ;  /* 0x00000000160b7984 */ /* 0x001fe80000000800 */
[----:B------:R-:W0:Y:S04]  /*1740*/  LDS R20, [R22+0x400] ;  /* 0x0004000016147984 */ /* 0x000e280000000800 */
[----:B------:R-:W1:Y:S04]  /*1750*/  LDS R56, [R22+0x800] ;  /* 0x0008000016387984 */ /* 0x000e680000000800 */
[----:B------:R-:W2:Y:S04]  /*1760*/  LDS R60, [R22+0xc00] ;  /* 0x000c0000163c7984 */ /* 0x000ea80000000800 */
[----:B------:R-:W3:Y:S04]  /*1770*/  LDS R62, [R22+0x1000] ;  /* 0x00100000163e7984 */ /* 0x000ee80000000800 */
[----:B------:R-:W4:Y:S04]  /*1780*/  LDS R64, [R22+0x1400] ;  /* 0x0014000016407984 */ /* 0x000f280000000800 */
[----:B------:R-:W5:Y:S04]  /*1790*/  LDS R66, [R22+0x1800] ;  /* 0x0018000016427984 */ /* 0x000f680000000800 */
[----:B------:R-:W5:Y:S04]  /*17a0*/  LDS R68, [R22+0x1c00] ;  /* 0x001c000016447984 */ /* 0x000f680000000800 */
[----:B------:R-:W5:Y:S04]  /*17b0*/  LDS R70, [R22+0x2000] ;  /* 0x0020000016467984 */ /* 0x000f680000000800 */
[----:B------:R-:W5:Y:S04]  /*17c0*/  LDS R72, [R22+0x2400] ;  /* 0x0024000016487984 */ /* 0x000f680000000800 */
[----:B------:R-:W5:Y:S01]  /*17d0*/  LDS R74, [R22+0x2800] ;  /* 0x00280000164a7984 */ /* 0x000f620000000800 */
[----:B0-----:R-:W-:-:S03]  /*17e0*/  IMAD.IADD R29, R11, 0x1, R20 ;  /* 0x000000010b1d7824 */ /* 0x001fc600078e0214 */
[----:B------:R0:W-:Y:S01]  /*17f0*/  STS [R22+0x400], R11 ;  /* 0x0004000b16007388 */ /* 0x0001e20000000800 */
[----:B-1----:R-:W-:-:S03]  /*1800*/  IMAD.IADD R49, R29, 0x1, R56 ;  /* 0x000000011d317824 */ /* 0x002fc600078e0238 */
[----:B------:R-:W1:Y:S01]  /*1810*/  LDS R20, [R22+0x2c00] ;  /* 0x002c000016147984 */ /* 0x000e620000000800 */
[----:B--2---:R-:W-:-:S03]  /*1820*/  IMAD.IADD R51, R49, 0x1, R60 ;  /* 0x0000000131337824 */ /* 0x004fc600078e023c */
[----:B------:R2:W-:Y:S01]  /*1830*/  STS [R22+0x800], R29 ;  /* 0x0008001d16007388 */ /* 0x0005e20000000800 */
[----:B---3--:R-:W-:-:S03]  /*1840*/  IMAD.IADD R53, R51, 0x1, R62 ;  /* 0x0000000133357824 */ /* 0x008fc600078e023e */
[----:B------:R3:W-:Y:S01]  /*1850*/  STS [R22+0xc00], R49 ;  /* 0x000c003116007388 */ /* 0x0007e20000000800 */
[----:B----4-:R-:W-:-:S03]  /*1860*/  IMAD.IADD R55, R53, 0x1, R64 ;  /* 0x0000000135377824 */ /* 0x010fc600078e0240 */
[----:B------:R3:W-:Y:S01]  /*1870*/  STS [R22+0x1000], R51 ;  /* 0x0010003316007388 */ /* 0x0007e20000000800 */
[----:B-----5:R-:W-:-:S03]  /*1880*/  IMAD.IADD R57, R55, 0x1, R66 ;  /* 0x0000000137397824 */ /* 0x020fc600078e0242 */
[----:B------:R3:W-:Y:S01]  /*1890*/  STS [R22+0x1400], R53 ;  /* 0x0014003516007388 */ /* 0x0007e20000000800 */
[----:B------:R-:W-:-:S03]  /*18a0*/  IMAD.IADD R59, R57, 0x1, R68 ;  /* 0x00000001393b7824 */ /* 0x000fc600078e0244 */
[----:B------:R3:W-:Y:S01]  /*18b0*/  STS [R22+0x1800], R55 ;  /* 0x0018003716007388 */ /* 0x0007e20000000800 */
[----:B------:R-:W-:-:S03]  /*18c0*/  IMAD.IADD R61, R59, 0x1, R70 ;  /* 0x000000013b3d7824 */ /* 0x000fc600078e0246 */
[----:B------:R3:W-:Y:S01]  /*18d0*/  STS [R22+0x1c00], R57 ;  /* 0x001c003916007388 */ /* 0x0007e20000000800 */
[----:B0-----:R-:W-:-:S03]  /*18e0*/  IMAD.IADD R11, R61, 0x1, R72 ;  /* 0x000000013d0b7824 */ /* 0x001fc600078e0248 */
[----:B------:R3:W-:Y:S01]  /*18f0*/  STS [R22+0x2000], R59 ;  /* 0x0020003b16007388 */ /* 0x0007e20000000800 */
[----:B--2---:R-:W-:-:S03]  /*1900*/  IMAD.IADD R29, R11, 0x1, R74 ;  /* 0x000000010b1d7824 */ /* 0x004fc600078e024a */
[----:B------:R3:W-:Y:S04]  /*1910*/  STS [R22+0x2400], R61 ;  /* 0x0024003d16007388 */ /* 0x0007e80000000800 */
[----:B------:R3:W-:Y:S04]  /*1920*/  STS [R22+0x2800], R11 ;  /* 0x0028000b16007388 */ /* 0x0007e80000000800 */
[----:B------:R3:W-:Y:S01]  /*1930*/  STS [R22], RZ ;  /* 0x000000ff16007388 */ /* 0x0007e20000000800 */
[----:B-1----:R-:W-:-:S03]  /*1940*/  IMAD.IADD R20, R29, 0x1, R20 ;  /* 0x000000011d147824 */ /* 0x002fc600078e0214 */
[----:B------:R3:W-:Y:S04]  /*1950*/  STS [R22+0x2c00], R29 ;  /* 0x002c001d16007388 */ /* 0x0007e80000000800 */
.L_x_13:
[----:B------:R-:W-:Y:S05]  /*1960*/  BSYNC.RECONVERGENT B0 ;  /* 0x0000000000007941 */ /* 0x000fea0003800200 */
.L_x_12:
[C---:B------:R-:W-:Y:S01]  /*1970*/  ISETP.NE.AND P0, PT, R20.reuse, 0x1980, PT ;  /* 0x000019801400780c */ /* 0x040fe20003f05270 */
[----:B0--3--:R-:W-:Y:S01]  /*1980*/  IMAD R29, R5, 0x100, R3 ;  /* 0x00000100051d7824 */ /* 0x009fe200078e0203 */
[----:B------:R-:W-:Y:S01]  /*1990*/  @!P5 LOP3.LUT R49, R20, 0x40000000, RZ, 0xfc, !PT ;  /* 0x400000001431d812 */ /* 0x000fe200078efcff */
[----:B------:R-:W-:Y:S01]  /*19a0*/  IMAD R21, R21, 0x11, RZ ;  /* 0x0000001115157824 */ /* 0x000fe200078e02ff */
[----:B------:R-:W-:Y:S01]  /*19b0*/  ISETP.LT.U32.AND P0, PT, R3, 0x100, !P0 ;  /* 0x000001000300780c */ /* 0x000fe20004701070 */
[----:B------:R-:W-:-:S03]  /*19c0*/  IMAD.WIDE R6, R29, 0x4, R6 ;  /* 0x000000041d067825 */ /* 0x000fc600078e0206 */
[----:B------:R-:W-:Y:S02]  /*19d0*/  LOP3.LUT R11, R21, R50, RZ, 0xfc, !PT ;  /* 0x00000032150b7212 */ /* 0x000fe400078efcff */
[----:B------:R0:W-:Y:S07]  /*19e0*/  @!P5 STG.E.STRONG.SYS desc[UR6][R6.64], R49 ;  /* 0x000000310600d986 */ /* 0x0001ee000c115906 */
[----:B------:R-:W-:Y:S06]  /*19f0*/  BAR.RED.OR.DEFER_BLOCKING 0x0, P0 ;  /* 0x0000000000007b1d */ /* 0x000fec0000014800 */
[----:B------:R-:W1:Y:S02]  /*1a00*/  B2R.RESULT RZ, P0 ;  /* 0x0000000000ff731c */ /* 0x000e640000004000 */
[----:B01----:R-:W-:Y:S05]  /*1a10*/  @!P0 BRA `(.L_x_14) ;  /* 0x00000014008c8947 */ /* 0x003fea0003800000 */
[----:B------:R-:W0:Y:S01]  /*1a20*/  LDCU.64 UR4, c[0x0][0x3b8] ;  /* 0x00007700ff0477ac */ /* 0x000e220008000a00 */
[----:B------:R-:W-:Y:S01]  /*1a30*/  IADD3 R0, P0, PT, R18, R11, RZ ;  /* 0x0000000b12007210 */ /* 0x000fe20007f1e0ff */
[----:B------:R-:W-:Y:S01]  /*1a40*/  BSSY B1, `(.L_x_15) ;  /* 0x0000033000017945 */ /* 0x000fe20003800000 */
[----:B------:R-:W-:-:S03]  /*1a50*/  IMAD R19, R3, 0x8, R23 ;  /* 0x0000000803137824 */ /* 0x000fc600078e0217 */
[----:B------:R-:W-:Y:S01]  /*1a60*/  IMAD.X R47, RZ, RZ, R47, P0 ;  /* 0x000000ffff2f7224 */ /* 0x000fe200000e062f */
[----:B0-----:R-:W-:-:S04]  /*1a70*/  LEA R8, P0, R0, UR4, 0x2 ;  /* 0x0000000400087c11 */ /* 0x001fc8000f8010ff */
[----:B------:R-:W-:Y:S01]  /*1a80*/  LEA.HI.X R9, R0, UR5, R47, 0x2, P0 ;  /* 0x0000000500097c11 */ /* 0x000fe200080f142f */
[----:B------:R-:W-:Y:S08]  /*1a90*/  @P5 BRA `(.L_x_16) ;  /* 0x0000000000b45947 */ /* 0x000ff00003800000 */
[----:B------:R-:W0:Y:S02]  /*1aa0*/  LDCU.64 UR4, c[0x0][0x398] ;  /* 0x00007300ff0477ac */ /* 0x000e240008000a00 */
[----:B0-----:R-:W-:-:S04]  /*1ab0*/  LEA R46, P0, R3, UR4, 0x3 ;  /* 0x00000004032e7c11 */ /* 0x001fc8000f8018ff */
[----:B------:R-:W-:-:S05]  /*1ac0*/  LEA.HI.X R47, R3, UR5, RZ, 0x3, P0 ;  /* 0x00000005032f7c11 */ /* 0x000fca00080f1cff */
[----:B------:R-:W2:Y:S01]  /*1ad0*/  LDG.E.64 R14, desc[UR6][R46.64] ;  /* 0x000000062e0e7981 */ /* 0x000ea2000c1e1b00 */
[----:B------:R-:W-:-:S04]  /*1ae0*/  ISETP.GT.U32.AND P0, PT, R3, R45, PT ;  /* 0x0000002d0300720c */ /* 0x000fc80003f04070 */
[----:B------:R-:W-:-:S04]  /*1af0*/  SEL R21, RZ, 0x1980, !P0 ;  /* 0x00001980ff157807 */ /* 0x000fc80004000000 */
[----:B--2---:R-:W-:Y:S01]  /*1b00*/  IADD3 R14, P0, PT, R14, -R21, RZ ;  /* 0x800000150e0e7210 */ /* 0x004fe20007f1e0ff */
[----:B------:R-:W-:-:S03]  /*1b10*/  IMAD.MOV.U32 R21, RZ, RZ, R20 ;  /* 0x000000ffff157224 */ /* 0x000fc600078e0014 */
[----:B------:R-:W-:Y:S02]  /*1b20*/  IADD3.X R15, PT, PT, R15, -0x1, RZ, P0, !PT ;  /* 0xffffffff0f0f7810 */ /* 0x000fe400007fe4ff */
[----:B------:R-:W-:-:S03]  /*1b30*/  ISETP.GE.AND P0, PT, R5, 0x1, PT ;  /* 0x000000010500780c */ /* 0x000fc60003f06270 */
[----:B------:R0:W-:Y:S10]  /*1b40*/  STS.64 [R19+0x6600], R14 ;  /* 0x0066000e13007388 */ /* 0x0001f40000000a00 */
[----:B------:R-:W-:Y:S05]  /*1b50*/  @!P0 BRA `(.L_x_17) ;  /* 0x00000000006c8947 */ /* 0x000fea0003800000 */
[----:B------:R-:W-:Y:S01]  /*1b60*/  BSSY B0, `(.L_x_18) ;  /* 0x0000019000007945 */ /* 0x000fe20003800000 */
[----:B------:R-:W-:Y:S02]  /*1b70*/  IMAD.MOV.U32 R0, RZ, RZ, -0x1 ;  /* 0xffffffffff007424 */ /* 0x000fe400078e00ff */
[----:B------:R-:W-:Y:S02]  /*1b80*/  IMAD.MOV.U32 R4, RZ, RZ, R5 ;  /* 0x000000ffff047224 */ /* 0x000fe400078e0005 */
[----:B------:R-:W-:-:S07]  /*1b90*/  IMAD.MOV.U32 R21, RZ, RZ, R20 ;  /* 0x000000ffff157224 */ /* 0x000fce00078e0014 */
.L_x_22:
[----:B0-----:R-:W0:Y:S01]  /*1ba0*/  LDC.64 R14, c[0x0][0x380] ;  /* 0x0000e000ff0e7b82 */ /* 0x001e220000000a00 */
[----:B------:R-:W-:Y:S01]  /*1bb0*/  VIADD R47, R4, 0xffffffff ;  /* 0xffffffff042f7836 */ /* 0x000fe20000000000 */
[----:B------:R-:W-:Y:S03]  /*1bc0*/  BSSY B2, `(.L_x_19) ;  /* 0x0000008000027945 */ /* 0x000fe60003800000 */
[----:B------:R-:W-:-:S04]  /*1bd0*/  IMAD R29, R47, 0x100, R3 ;  /* 0x000001002f1d7824 */ /* 0x000fc800078e0203 */
[----:B0-----:R-:W-:-:S07]  /*1be0*/  IMAD.WIDE R14, R29, 0x4, R14 ;  /* 0x000000041d0e7825 */ /* 0x001fce00078e020e */
.L_x_20:
[----:B------:R-:W-:Y:S05]  /*1bf0*/  YIELD ;  /* 0x0000000000007946 */ /* 0x000fea0003800000 */
[----:B------:R0:W-:Y:S06]  /*1c00*/  MEMBAR.SC.CTA ;  /* 0x0000000000007992 */ /* 0x0001ec0000000000 */
[----:B0-----:R-:W2:Y:S02]  /*1c10*/  LDG.E.STRONG.SYS R10, desc[UR6][R14.64] ;  /* 0x000000060e0a7981 */ /* 0x001ea4000c1f5900 */
[----:B--2---:R-:W-:-:S13]  /*1c20*/  ISETP.NE.AND P0, PT, R10, RZ, PT ;  /* 0x000000ff0a00720c */ /* 0x004fda0003f05270 */
[----:B------:R-:W-:Y:S05]  /*1c30*/  @!P0 BRA `(.L_x_20) ;  /* 0xfffffffc00ec8947 */ /* 0x000fea000383ffff */
[----:B------:R-:W-:Y:S05]  /*1c40*/  BSYNC B2 ;  /* 0x0000000000027941 */ /* 0x000fea0003800000 */
.L_x_19:
[----:B------:R-:W-:Y:S01]  /*1c50*/  BSSY.RECONVERGENT B2, `(.L_x_21) ;  /* 0x0000006000027945 */ /* 0x000fe20003800200 */
[C---:B------:R-:W-:Y:S02]  /*1c60*/  ISETP.GT.AND P0, PT, R10.reuse, -0x1, PT ;  /* 0xffffffff0a00780c */ /* 0x040fe40003f04270 */
[----:B------:R-:W-:Y:S01]  /*1c70*/  LOP3.LUT R10, R10, 0x3fffffff, RZ, 0xc0, !PT ;  /* 0x3fffffff0a0a7812 */ /* 0x000fe200078ec0ff */
[----:B------:R-:W-:Y:S05]  /*1c80*/  WARPSYNC.EXCLUSIVE R0 ;  /* 0x0000000000007348 */ /* 0x000fea0003a00000 */
[----:B------:R-:W-:-:S05]  /*1c90*/  IMAD.IADD R21, R10, 0x1, R21 ;  /* 0x000000010a157824 */ /* 0x000fca00078e0215 */
[----:B------:R-:W-:-:S07]  /*1ca0*/  VOTE.ANY R0, PT, P0 ;  /* 0x0000000000007806 */ /* 0x000fce00000e0100 */
[----:B------:R-:W-:Y:S05]  /*1cb0*/  BSYNC.RECONVERGENT B2 ;  /* 0x0000000000027941 */ /* 0x000fea0003800200 */
.L_x_21:
[----:B------:R-:W-:Y:S01]  /*1cc0*/  ISETP.GT.U32.AND P1, PT, R4, 0x1, PT ;  /* 0x000000010400780c */ /* 0x000fe20003f24070 */
[----:B------:R-:W-:-:S12]  /*1cd0*/  IMAD.MOV.U32 R4, RZ, RZ, R47 ;  /* 0x000000ffff047224 */ /* 0x000fd800078e002f */
[----:B------:R-:W-:Y:S05]  /*1ce0*/  @P0 BRA P1, `(.L_x_22) ;  /* 0xfffffffc00ac0947 */ /* 0x000fea000083ffff */
[----:B------:R-:W-:Y:S05]  /*1cf0*/  BSYNC B0 ;  /* 0x0000000000007941 */ /* 0x000fea0003800000 */
.L_x_18:
[----:B------:R1:W2:Y:S02]  /*1d00*/  LDS.64 R14, [R19+0x6600] ;  /* 0x00660000130e7984 */ /* 0x0002a40000000a00 */
.L_x_17:
[C---:B------:R-:W-:Y:S01]  /*1d10*/  IMAD.IADD R29, R21.reuse, 0x1, -R20 ;  /* 0x00000001151d7824 */ /* 0x040fe200078e0a14 */
[----:B------:R-:W-:-:S04]  /*1d20*/  LOP3.LUT R21, R21, 0x80000000, RZ, 0xfc, !PT ;  /* 0x8000000015157812 */ /* 0x000fc800078efcff */
[C---:B0-2---:R-:W-:Y:S01]  /*1d30*/  IADD3 R14, P0, PT, R29.reuse, R14, RZ ;  /* 0x0000000e1d0e7210 */ /* 0x045fe20007f1e0ff */
[----:B------:R0:W-:Y:S03]  /*1d40*/  STG.E.STRONG.SYS desc[UR6][R6.64], R21 ;  /* 0x0000001506007986 */ /* 0x0001e6000c115906 */
[----:B------:R-:W-:-:S05]  /*1d50*/  LEA.HI.X.SX32 R15, R29, R15, 0x1, P0 ;  /* 0x0000000f1d0f7211 */ /* 0x000fca00000f0eff */
[----:B------:R0:W-:Y:S04]  /*1d60*/  STS.64 [R19+0x6600], R14 ;  /* 0x0066000e13007388 */ /* 0x0001e80000000a00 */
.L_x_16:
[----:B------:R-:W-:Y:S05]  /*1d70*/  BSYNC B1 ;  /* 0x0000000000017941 */ /* 0x000fea0003800000 */
.L_x_15:
[----:B------:R-:W2:Y:S01]  /*1d80*/  LDC R0, c[0x0][0x3c0] ;  /* 0x0000f000ff007b82 */ /* 0x000ea20000000800 */
[----:B------:R-:W-:Y:S01]  /*1d90*/  IMAD.MOV.U32 R16, RZ, RZ, -0x1 ;  /* 0xffffffffff107424 */ /* 0x000fe200078e00ff */
[----:B------:R-:W-:Y:S01]  /*1da0*/  ISETP.GT.AND P0, PT, R13, -0x1, PT ;  /* 0xffffffff0d00780c */ /* 0x000fe20003f04270 */
[----:B------:R-:W-:Y:S01]  /*1db0*/  IMAD R23, R45, 0x8, R23 ;  /* 0x000000082d177824 */ /* 0x000fe200078e0217 */
[----:B------:R-:W-:Y:S02]  /*1dc0*/  ISETP.GT.AND P3, PT, R12, -0x1, PT ;  /* 0xffffffff0c00780c */ /* 0x000fe40003f64270 */
[----:B------:R-:W-:Y:S02]  /*1dd0*/  SEL R4, R16, 0x80000000, P0 ;  /* 0x8000000010047807 */ /* 0x000fe40000000000 */
[----:B0-----:R-:W0:Y:S01]  /*1de0*/  LDC.64 R6, c[0x0][0x390] ;  /* 0x0000e400ff067b82 */ /* 0x001e220000000a00 */
[----:B------:R-:W-:Y:S02]  /*1df0*/  ISETP.GT.AND P4, PT, R43, -0x1, PT ;  /* 0xffffffff2b00780c */ /* 0x000fe40003f84270 */
[----:B------:R-:W-:-:S02]  /*1e00*/  ISETP.GT.AND P2, PT, R24, -0x1, PT ;  /* 0xffffffff1800780c */ /* 0x000fc40003f44270 */
[----:B------:R-:W-:Y:S02]  /*1e10*/  LOP3.LUT R13, R4, R13, RZ, 0x3c, !PT ;  /* 0x0000000d040d7212 */ /* 0x000fe400078e3cff */
[C---:B------:R-:W-:Y:S02]  /*1e20*/  SEL R15, R16.reuse, 0x80000000, P3 ;  /* 0x80000000100f7807 */ /* 0x040fe40001800000 */
[C---:B------:R-:W-:Y:S02]  /*1e30*/  SEL R4, R16.reuse, 0x80000000, P4 ;  /* 0x8000000010047807 */ /* 0x040fe40002000000 */
[----:B------:R-:W-:Y:S02]  /*1e40*/  SEL R21, R16, 0x80000000, P2 ;  /* 0x8000000010157807 */ /* 0x000fe40001000000 */
[----:B------:R-:W-:Y:S02]  /*1e50*/  LOP3.LUT R12, R15, R12, RZ, 0x3c, !PT ;  /* 0x0000000c0f0c7212 */ /* 0x000fe400078e3cff */
[----:B------:R-:W-:-:S02]  /*1e60*/  LOP3.LUT R43, R4, R43, RZ, 0x3c, !PT ;  /* 0x0000002b042b7212 */ /* 0x000fc400078e3cff */
[----:B--2---:R-:W-:Y:S02]  /*1e70*/  ISETP.GE.AND P0, PT, R35, R0, PT ;  /* 0x000000002300720c */ /* 0x004fe40003f06270 */
[----:B------:R-:W-:Y:S02]  /*1e80*/  LOP3.LUT R24, R21, R24, RZ, 0x3c, !PT ;  /* 0x0000001815187212 */ /* 0x000fe400078e3cff */
[----:B0-----:R-:W-:-:S04]  /*1e90*/  ISETP.EQ.U32.AND P1, PT, R6, RZ, PT ;  /* 0x000000ff0600720c */ /* 0x001fc80003f22070 */
[----:B------:R-:W-:Y:S02]  /*1ea0*/  ISETP.EQ.OR.EX P0, PT, R7, RZ, !P0, P1 ;  /* 0x000000ff0700720c */ /* 0x000fe40004702710 */
[----:B------:R-:W-:Y:S02]  /*1eb0*/  ISETP.GT.AND P1, PT, R27, -0x1, PT ;  /* 0xffffffff1b00780c */ /* 0x000fe40003f24270 */
[----:B------:R-:W-:Y:S02]  /*1ec0*/  ISETP.GT.U32.OR P0, PT, R3, 0xff, P0 ;  /* 0x000000ff0300780c */ /* 0x000fe40000704470 */
[----:B------:R-:W-:-:S04]  /*1ed0*/  SEL R10, R16, 0x80000000, P1 ;  /* 0x80000000100a7807 */ /* 0x000fc80000800000 */
[----:B------:R-:W-:-:S07]  /*1ee0*/  LOP3.LUT R27, R10, R27, RZ, 0x3c, !PT ;  /* 0x0000001b0a1b7212 */ /* 0x000fce00078e3cff */
[----:B------:R-:W-:Y:S05]  /*1ef0*/  @P0 BRA `(.L_x_23) ;  /* 0x0000000000240947 */ /* 0x000fea0003800000 */
[----:B------:R-:W0:Y:S01]  /*1f00*/  LDS.64 R14, [R19+0x6600] ;  /* 0x00660000130e7984 */ /* 0x000e220000000a00 */
[C---:B------:R-:W-:Y:S02]  /*1f10*/  ISETP.GT.U32.AND P0, PT, R3.reuse, R45, PT ;  /* 0x0000002d0300720c */ /* 0x040fe40003f04070 */
[----:B------:R-:W-:Y:S02]  /*1f20*/  SHF.R.S32.HI R21, RZ, 0x1f, R20 ;  /* 0x0000001fff157819 */ /* 0x000fe40000011414 */
[----:B------:R-:W-:Y:S02]  /*1f30*/  SEL R29, RZ, 0x1980, !P0 ;  /* 0x00001980ff1d7807 */ /* 0x000fe40004000000 */
[----:B------:R-:W-:-:S04]  /*1f40*/  LEA R6, P2, R3, R6, 0x3 ;  /* 0x0000000603067211 */ /* 0x000fc800078418ff */
[----:B------:R-:W-:Y:S02]  /*1f50*/  LEA.HI.X R7, R3, R7, RZ, 0x3, P2 ;  /* 0x0000000703077211 */ /* 0x000fe400010f1cff */
[----:B0-----:R-:W-:-:S04]  /*1f60*/  IADD3 R20, P0, P1, R14, R29, R20 ;  /* 0x0000001d0e147210 */ /* 0x001fc8000791e014 */
[----:B------:R-:W-:-:S05]  /*1f70*/  IADD3.X R21, PT, PT, R15, RZ, R21, P0, P1 ;  /* 0x000000ff0f157210 */ /* 0x000fca00007e2415 */
[----:B------:R0:W-:Y:S04]  /*1f80*/  STG.E.64 desc[UR6][R6.64], R20 ;  /* 0x0000001406007986 */ /* 0x0001e8000c101b06 */
.L_x_23:
[----:B------:R-:W-:Y:S05]  /*1f90*/  WARPSYNC.ALL ;  /* 0x0000000000007948 */ /* 0x000fea0003800000 */
[----:B------:R-:W-:Y:S01]  /*1fa0*/  BAR.SYNC.DEFER_BLOCKING 0x0 ;  /* 0x0000000000007b1d */ /* 0x000fe20000010000 */
[----:B------:R-:W-:Y:S02]  /*1fb0*/  ISETP.GT.AND P0, PT, R25, -0x1, PT ;  /* 0xffffffff1900780c */ /* 0x000fe40003f04270 */
[----:B------:R-:W-:Y:S02]  /*1fc0*/  ISETP.GT.AND P1, PT, R17, -0x1, PT ;  /* 0xffffffff1100780c */ /* 0x000fe40003f24270 */
[----:B------:R-:W-:-:S02]  /*1fd0*/  SEL R4, R16, 0x80000000, P0 ;  /* 0x8000000010047807 */ /* 0x000fc40000000000 */
[----:B------:R-:W-:Y:S02]  /*1fe0*/  ISETP.GT.AND P0, PT, R39, -0x1, PT ;  /* 0xffffffff2700780c */ /* 0x000fe40003f04270 */
[----:B------:R-:W-:Y:S02]  /*1ff0*/  ISETP.GT.AND P2, PT, R41, -0x1, PT ;  /* 0xffffffff2900780c */ /* 0x000fe40003f44270 */
[----:B------:R-:W-:Y:S02]  /*2000*/  ISETP.GT.AND P3, PT, R36, -0x1, PT ;  /* 0xffffffff2400780c */ /* 0x000fe40003f64270 */
[----:B------:R-:W-:Y:S02]  /*2010*/  LOP3.LUT R25, R4, R25, RZ, 0x3c, !PT ;  /* 0x0000001904197212 */ /* 0x000fe400078e3cff */
[----:B------:R-:W-:Y:S02]  /*2020*/  SEL R4, R16, 0x80000000, P0 ;  /* 0x8000000010047807 */ /* 0x000fe40000000000 */
[----:B------:R-:W-:-:S02]  /*2030*/  ISETP.GT.AND P0, PT, R35, R0, PT ;  /* 0x000000002300720c */ /* 0x000fc40003f04270 */
[C---:B0-----:R-:W-:Y:S02]  /*2040*/  SEL R6, R16.reuse, 0x80000000, P1 ;  /* 0x8000000010067807 */ /* 0x041fe40000800000 */
[C---:B------:R-:W-:Y:S02]  /*2050*/  SEL R10, R16.reuse, 0x80000000, P2 ;  /* 0x80000000100a7807 */ /* 0x040fe40001000000 */
[----:B------:R-:W-:Y:S01]  /*2060*/  SEL R7, R16, 0x80000000, P3 ;  /* 0x8000000010077807 */ /* 0x000fe20001800000 */
[----:B------:R0:W2:Y:S01]  /*2070*/  LDS.64 R2, [R23+0x6600] ;  /* 0x0066000017027984 */ /* 0x0000a20000000a00 */
[----:B------:R-:W-:Y:S02]  /*2080*/  ISETP.GT.AND P1, PT, R34, -0x1, PT ;  /* 0xffffffff2200780c */ /* 0x000fe40003f24270 */
[----:B------:R-:W-:Y:S02]  /*2090*/  ISETP.GT.AND P2, PT, R37, -0x1, PT ;  /* 0xffffffff2500780c */ /* 0x000fe40003f44270 */
[----:B------:R-:W-:-:S02]  /*20a0*/  ISETP.GT.AND P3, PT, R32, -0x1, PT ;  /* 0xffffffff2000780c */ /* 0x000fc40003f64270 */
[----:B------:R-:W-:Y:S02]  /*20b0*/  LOP3.LUT R21, R6, R17, RZ, 0x3c, !PT ;  /* 0x0000001106157212 */ /* 0x000fe400078e3cff */
[----:B------:R-:W-:Y:S02]  /*20c0*/  LOP3.LUT R29, R7, R36, RZ, 0x3c, !PT ;  /* 0x00000024071d7212 */ /* 0x000fe400078e3cff */
[C---:B------:R-:W-:Y:S02]  /*20d0*/  SEL R7, R16.reuse, 0x80000000, P1 ;  /* 0x8000000010077807 */ /* 0x040fe40000800000 */
[C---:B------:R-:W-:Y:S02]  /*20e0*/  SEL R6, R16.reuse, 0x80000000, P2 ;  /* 0x8000000010067807 */ /* 0x040fe40001000000 */
[----:B------:R-:W-:Y:S02]  /*20f0*/  SEL R15, R16, 0x80000000, P3 ;  /* 0x80000000100f7807 */ /* 0x000fe40001800000 */
[----:B------:R-:W-:-:S02]  /*2100*/  ISETP.GT.AND P1, PT, R33, -0x1, PT ;  /* 0xffffffff2100780c */ /* 0x000fc40003f24270 */
[----:B------:R-:W-:Y:S02]  /*2110*/  ISETP.GT.AND P2, PT, R30, -0x1, PT ;  /* 0xffffffff1e00780c */ /* 0x000fe40003f44270 */
[----:B------:R-:W-:Y:S02]  /*2120*/  ISETP.GT.AND P3, PT, R31, -0x1, PT ;  /* 0xffffffff1f00780c */ /* 0x000fe40003f64270 */
[----:B------:R-:W-:Y:S02]  /*2130*/  ISETP.GT.AND P4, PT, R28, -0x1, PT ;  /* 0xffffffff1c00780c */ /* 0x000fe40003f84270 */
[----:B------:R-:W-:Y:S02]  /*2140*/  LOP3.LUT R39, R4, R39, RZ, 0x3c, !PT ;  /* 0x0000002704277212 */ /* 0x000fe400078e3cff */
[----:B0-----:R-:W-:Y:S02]  /*2150*/  LOP3.LUT R23, R7, R34, RZ, 0x3c, !PT ;  /* 0x0000002207177212 */ /* 0x001fe400078e3cff */
[----:B------:R-:W-:-:S02]  /*2160*/  LOP3.LUT R37, R6, R37, RZ, 0x3c, !PT ;  /* 0x0000002506257212 */ /* 0x000fc400078e3cff */
[----:B------:R-:W-:Y:S02]  /*2170*/  LOP3.LUT R45, R15, R32, RZ, 0x3c, !PT ;  /* 0x000000200f2d7212 */ /* 0x000fe400078e3cff */
[C---:B------:R-:W-:Y:S02]  /*2180*/  SEL R4, R16.reuse, 0x80000000, P1 ;  /* 0x8000000010047807 */ /* 0x040fe40000800000 */
[C---:B------:R-:W-:Y:S02]  /*2190*/  SEL R7, R16.reuse, 0x80000000, P2 ;  /* 0x8000000010077807 */ /* 0x040fe40001000000 */
[C---:B------:R-:W-:Y:S02]  /*21a0*/  SEL R6, R16.reuse, 0x80000000, P3 ;  /* 0x8000000010067807 */ /* 0x040fe40001800000 */
[----:B------:R-:W-:Y:S02]  /*21b0*/  SEL R15, R16, 0x80000000, P4 ;  /* 0x80000000100f7807 */ /* 0x000fe40002000000 */
[----:B------:R-:W-:-:S02]  /*21c0*/  LOP3.LUT R41, R10, R41, RZ, 0x3c, !PT ;  /* 0x000000290a297212 */ /* 0x000fc400078e3cff */
[----:B------:R-:W-:Y:S02]  /*21d0*/  LOP3.LUT R33, R4, R33, RZ, 0x3c, !PT ;  /* 0x0000002104217212 */ /* 0x000fe400078e3cff */
[----:B------:R-:W-:Y:S02]  /*21e0*/  LOP3.LUT R35, R7, R30, RZ, 0x3c, !PT ;  /* 0x0000001e07237212 */ /* 0x000fe400078e3cff */
[----:B------:R-:W-:Y:S02]  /*21f0*/  LOP3.LUT R31, R6, R31, RZ, 0x3c, !PT ;  /* 0x0000001f061f7212 */ /* 0x000fe400078e3cff */
[----:B------:R-:W-:Y:S01]  /*2200*/  LOP3.LUT R47, R15, R28, RZ, 0x3c, !PT ;  /* 0x0000001c0f2f7212 */ /* 0x000fe200078e3cff */
[----:B--2---:R-:W-:Y:S06]  /*2210*/  @P0 BRA `(.L_x_24) ;  /* 0x00000000005c0947 */ /* 0x004fec0003800000 */
[----:B------:R-:W0:Y:S01]  /*2220*/  LDCU.64 UR4, c[0x0][0x3a0] ;  /* 0x00007400ff0477ac */ /* 0x000e220008000a00 */
[----:B------:R-:W-:-:S05]  /*2230*/  IADD3 R4, P1, PT, R11, R2, RZ ;  /* 0x000000020b047210 */ /* 0x000fca0007f3e0ff */
[----:B------:R-:W-:Y:S01]  /*2240*/  IMAD.X R7, RZ, RZ, R3, P1 ;  /* 0x000000ffff077224 */ /* 0x000fe200008e0603 */
[----:B0-----:R-:W-:-:S04]  /*2250*/  LEA R2, P1, R4, UR4, 0x2 ;  /* 0x0000000404027c11 */ /* 0x001fc8000f8210ff */
[----:B------:R-:W-:-:S05]  /*2260*/  LEA.HI.X R3, R4, UR5, R7, 0x2, P1 ;  /* 0x0000000504037c11 */ /* 0x000fca00088f1407 */
[----:B------:R0:W-:Y:S04]  /*2270*/  STG.E desc[UR6][R2.64], R13 ;  /* 0x0000000d02007986 */ /* 0x0001e8000c101906 */
        /* <DEDUP_REMOVED lines=15> */
[----:B------:R0:W-:Y:S01]  /*2370*/  STG.E desc[UR6][R2.64+0x800], R47 ;  /* 0x0008002f02007986 */ /* 0x0001e2000c101906 */
[----:B------:R-:W-:Y:S05]  /*2380*/  BRA `(.L_x_25) ;  /* 0x0000000000e07947 */ /* 0x000fea0003800000 */
.L_x_24:
[----:B------:R-:W0:Y:S01]  /*2390*/  LDCU.64 UR4, c[0x0][0x3a0] ;  /* 0x00007400ff0477ac */ /* 0x000e220008000a00 */
[----:B------:R-:W-:Y:S01]  /*23a0*/  IMAD R6, R5, -0x1980, R0 ;  /* 0xffffe68005067824 */ /* 0x000fe200078e0200 */
[C---:B------:R-:W-:Y:S01]  /*23b0*/  IADD3 R4, P1, PT, R11.reuse, R2, RZ ;  /* 0x000000020b047210 */ /* 0x040fe20007f3e0ff */
[C---:B------:R-:W-:Y:S02]  /*23c0*/  VIADD R15, R11.reuse, 0x20 ;  /* 0x000000200b0f7836 */ /* 0x040fe40000000000 */
[C---:B------:R-:W-:Y:S01]  /*23d0*/  VIADD R17, R11.reuse, 0x40 ;  /* 0x000000400b117836 */ /* 0x040fe20000000000 */
[-C--:B------:R-:W-:Y:S01]  /*23e0*/  ISETP.GE.AND P5, PT, R11, R6.reuse, PT ;  /* 0x000000060b00720c */ /* 0x080fe20003fa6270 */
[----:B------:R-:W-:Y:S01]  /*23f0*/  IMAD.X R7, RZ, RZ, R3, P1 ;  /* 0x000000ffff077224 */ /* 0x000fe200008e0603 */
[-C--:B------:R-:W-:Y:S01]  /*2400*/  ISETP.GE.AND P4, PT, R15, R6.reuse, PT ;  /* 0x000000060f00720c */ /* 0x080fe20003f86270 */
[----:B------:R-:W-:Y:S01]  /*2410*/  VIADD R15, R11, 0x60 ;  /* 0x000000600b0f7836 */ /* 0x000fe20000000000 */
[----:B------:R-:W-:Y:S01]  /*2420*/  ISETP.GE.AND P3, PT, R17, R6, PT ;  /* 0x000000061100720c */ /* 0x000fe20003f66270 */
[----:B------:R-:W-:-:S02]  /*2430*/  VIADD R17, R11, 0x80 ;  /* 0x000000800b117836 */ /* 0x000fc40000000000 */
[----:B-1----:R-:W-:Y:S01]  /*2440*/  VIADD R19, R11, 0xa0 ;  /* 0x000000a00b137836 */ /* 0x002fe20000000000 */
[-C--:B------:R-:W-:Y:S01]  /*2450*/  ISETP.GE.AND P2, PT, R15, R6.reuse, PT ;  /* 0x000000060f00720c */ /* 0x080fe20003f46270 */
[----:B------:R-:W-:Y:S01]  /*2460*/  VIADD R15, R11, 0xc0 ;  /* 0x000000c00b0f7836 */ /* 0x000fe20000000000 */
[C---:B0-----:R-:W-:Y:S02]  /*2470*/  LEA R2, P1, R4.reuse, UR4, 0x2 ;  /* 0x0000000404027c11 */ /* 0x041fe4000f8210ff */
[-C--:B------:R-:W-:Y:S02]  /*2480*/  ISETP.GE.AND P6, PT, R19, R6.reuse, PT ;  /* 0x000000061300720c */ /* 0x080fe40003fc6270 */
[----:B------:R-:W-:Y:S02]  /*2490*/  LEA.HI.X R3, R4, UR5, R7, 0x2, P1 ;  /* 0x0000000504037c11 */ /* 0x000fe400088f1407 */
[----:B------:R-:W-:Y:S01]  /*24a0*/  ISETP.GE.AND P1, PT, R17, R6, PT ;  /* 0x000000061100720c */ /* 0x000fe20003f26270 */
[----:B------:R-:W-:-:S02]  /*24b0*/  VIADD R17, R11, 0xe0 ;  /* 0x000000e00b117836 */ /* 0x000fc40000000000 */
[----:B------:R0:W-:Y:S01]  /*24c0*/  @!P5 STG.E desc[UR6][R2.64], R13 ;  /* 0x0000000d0200d986 */ /* 0x0001e2000c101906 */
[-C--:B------:R-:W-:Y:S01]  /*24d0*/  ISETP.GE.AND P5, PT, R15, R6.reuse, PT ;  /* 0x000000060f00720c */ /* 0x080fe20003fa6270 */
[----:B------:R-:W-:Y:S02]  /*24e0*/  VIADD R15, R11, 0x100 ;  /* 0x000001000b0f7836 */ /* 0x000fe40000000000 */
[----:B------:R1:W-:Y:S03]  /*24f0*/  @!P3 STG.E desc[UR6][R2.64+0x100], R43 ;  /* 0x0001002b0200b986 */ /* 0x0003e6000c101906 */
[-C--:B------:R-:W-:Y:S01]  /*2500*/  ISETP.GE.AND P3, PT, R15, R6.reuse, PT ;  /* 0x000000060f00720c */ /* 0x080fe20003f66270 */
[----:B------:R-:W-:Y:S01]  /*2510*/  VIADD R15, R11, 0x140 ;  /* 0x000001400b0f7836 */ /* 0x000fe20000000000 */
[----:B------:R1:W-:Y:S01]  /*2520*/  @!P4 STG.E desc[UR6][R2.64+0x80], R12 ;  /* 0x0000800c0200c986 */ /* 0x0003e2000c101906 */
[----:B------:R-:W-:Y:S01]  /*2530*/  ISETP.GE.AND P4, PT, R17, R6, PT ;  /* 0x000000061100720c */ /* 0x000fe20003f86270 */
[----:B------:R-:W-:-:S02]  /*2540*/  VIADD R17, R11, 0x120 ;  /* 0x000001200b117836 */ /* 0x000fc40000000000 */
[----:B------:R1:W-:Y:S01]  /*2550*/  @!P1 STG.E desc[UR6][R2.64+0x200], R27 ;  /* 0x0002001b02009986 */ /* 0x0003e2000c101906 */
[-C--:B------:R-:W-:Y:S01]  /*2560*/  ISETP.GE.AND P1, PT, R15, R6.reuse, PT ;  /* 0x000000060f00720c */ /* 0x080fe20003f26270 */
[C---:B0-----:R-:W-:Y:S02]  /*2570*/  VIADD R13, R11.reuse, 0x160 ;  /* 0x000001600b0d7836 */ /* 0x041fe40000000000 */
[----:B------:R-:W-:Y:S01]  /*2580*/  VIADD R15, R11, 0x180 ;  /* 0x000001800b0f7836 */ /* 0x000fe20000000000 */
[----:B------:R1:W-:Y:S01]  /*2590*/  @!P2 STG.E desc[UR6][R2.64+0x180], R24 ;  /* 0x000180180200a986 */ /* 0x0003e2000c101906 */
[----:B------:R-:W-:-:S03]  /*25a0*/  ISETP.GE.AND P2, PT, R17, R6, PT ;  /* 0x000000061100720c */ /* 0x000fc60003f46270 */
[----:B------:R1:W-:Y:S01]  /*25b0*/  @!P6 STG.E desc[UR6][R2.64+0x280], R25 ;  /* 0x000280190200e986 */ /* 0x0003e2000c101906 */
[-C--:B------:R-:W-:Y:S01]  /*25c0*/  ISETP.GE.AND P6, PT, R13, R6.reuse, PT ;  /* 0x000000060d00720c */ /* 0x080fe20003fc6270 */
[----:B------:R-:W-:Y:S02]  /*25d0*/  VIADD R13, R11, 0x1a0 ;  /* 0x000001a00b0d7836 */ /* 0x000fe40000000000 */
[----:B------:R1:W-:Y:S01]  /*25e0*/  @!P5 STG.E desc[UR6][R2.64+0x300], R21 ;  /* 0x000300150200d986 */ /* 0x0003e2000c101906 */
[-C--:B------:R-:W-:Y:S01]  /*25f0*/  ISETP.GE.AND P5, PT, R15, R6.reuse, PT ;  /* 0x000000060f00720c */ /* 0x080fe20003fa6270 */
[----:B------:R-:W-:Y:S02]  /*2600*/  VIADD R15, R11, 0x1c0 ;  /* 0x000001c00b0f7836 */ /* 0x000fe40000000000 */
[----:B------:R1:W-:Y:S01]  /*2610*/  @!P4 STG.E desc[UR6][R2.64+0x380], R41 ;  /* 0x000380290200c986 */ /* 0x0003e2000c101906 */
[----:B------:R-:W-:Y:S01]  /*2620*/  ISETP.GE.AND P4, PT, R13, R6, PT ;  /* 0x000000060d00720c */ /* 0x000fe20003f86270 */
[----:B------:R-:W-:-:S02]  /*2630*/  VIADD R13, R11, 0x1e0 ;  /* 0x000001e00b0d7836 */ /* 0x000fc40000000000 */
[----:B------:R1:W-:Y:S01]  /*2640*/  @!P3 STG.E desc[UR6][R2.64+0x400], R29 ;  /* 0x0004001d0200b986 */ /* 0x0003e2000c101906 */
[-C--:B------:R-:W-:Y:S01]  /*2650*/  ISETP.GE.AND P3, PT, R15, R6.reuse, PT ;  /* 0x000000060f00720c */ /* 0x080fe20003f66270 */
[----:B------:R-:W-:Y:S02]  /*2660*/  VIADD R15, R11, 0x200 ;  /* 0x000002000b0f7836 */ /* 0x000fe40000000000 */
[----:B------:R1:W-:Y:S01]  /*2670*/  @!P2 STG.E desc[UR6][R2.64+0x480], R39 ;  /* 0x000480270200a986 */ /* 0x0003e2000c101906 */
[----:B------:R-:W-:-:S03]  /*2680*/  ISETP.GE.AND P2, PT, R13, R6, PT ;  /* 0x000000060d00720c */ /* 0x000fc60003f46270 */
[----:B------:R1:W-:Y:S01]  /*2690*/  @!P1 STG.E desc[UR6][R2.64+0x500], R23 ;  /* 0x0005001702009986 */ /* 0x0003e2000c101906 */
[----:B------:R-:W-:-:S03]  /*26a0*/  ISETP.GE.AND P1, PT, R15, R6, PT ;  /* 0x000000060f00720c */ /* 0x000fc60003f26270 */
[----:B------:R1:W-:Y:S04]  /*26b0*/  @!P6 STG.E desc[UR6][R2.64+0x580], R37 ;  /* 0x000580250200e986 */ /* 0x0003e8000c101906 */
[----:B------:R1:W-:Y:S04]  /*26c0*/  @!P5 STG.E desc[UR6][R2.64+0x600], R45 ;  /* 0x0006002d0200d986 */ /* 0x0003e8000c101906 */
[----:B------:R1:W-:Y:S04]  /*26d0*/  @!P4 STG.E desc[UR6][R2.64+0x680], R33 ;  /* 0x000680210200c986 */ /* 0x0003e8000c101906 */
[----:B------:R1:W-:Y:S04]  /*26e0*/  @!P3 STG.E desc[UR6][R2.64+0x700], R35 ;  /* 0x000700230200b986 */ /* 0x0003e8000c101906 */
[----:B------:R1:W-:Y:S04]  /*26f0*/  @!P2 STG.E desc[UR6][R2.64+0x780], R31 ;  /* 0x0007801f0200a986 */ /* 0x0003e8000c101906 */
[----:B------:R1:W-:Y:S02]  /*2700*/  @!P1 STG.E desc[UR6][R2.64+0x800], R47 ;  /* 0x0008002f02009986 */ /* 0x0003e4000c101906 */
.L_x_25:
[----:B------:R-:W-:Y:S05]  /*2710*/  @P0 BRA `(.L_x_26) ;  /* 0x0000000000480947 */ /* 0x000fea0003800000 */
[----:B0-----:R0:W5:Y:S04]  /*2720*/  LDG.E R13, desc[UR6][R8.64] ;  /* 0x00000006080d7981 */ /* 0x001168000c1e1900 */
[----:B------:R0:W5:Y:S04]  /*2730*/  LDG.E R15, desc[UR6][R8.64+0x80] ;  /* 0x00008006080f7981 */ /* 0x000168000c1e1900 */
[----:B------:R0:W5:Y:S04]  /*2740*/  LDG.E R17, desc[UR6][R8.64+0x100] ;  /* 0x0001000608117981 */ /* 0x000168000c1e1900 */
[----:B-1----:R0:W5:Y:S04]  /*2750*/  LDG.E R19, desc[UR6][R8.64+0x180] ;  /* 0x0001800608137981 */ /* 0x002168000c1e1900 */
        /* <DEDUP_REMOVED lines=14> */
.L_x_26:
[----:B------:R-:W-:Y:S02]  /*2840*/  IMAD.IADD R18, R0, 0x1, -R18 ;  /* 0x0000000100127824 */ /* 0x000fe400078e0a12 */
[C---:B01----:R-:W-:Y:S02]  /*2850*/  VIADD R3, R11.reuse, 0x20 ;  /* 0x000000200b037836 */ /* 0x043fe40000000000 */
[C---:B------:R-:W-:Y:S01]  /*2860*/  VIADD R47, R11.reuse, 0x40 ;  /* 0x000000400b2f7836 */ /* 0x040fe20000000000 */
[CC--:B------:R-:W-:Y:S01]  /*2870*/  ISETP.GE.AND P5, PT, R11.reuse, R18.reuse, PT ;  /* 0x000000120b00720c */ /* 0x0c0fe20003fa6270 */
[----:B------:R-:W-:Y:S01]  /*2880*/  VIADD R49, R11, 0x80 ;  /* 0x000000800b317836 */ /* 0x000fe20000000000 */
[-C--:B------:R-:W-:Y:S01]  /*2890*/  ISETP.GE.AND P4, PT, R3, R18.reuse, PT ;  /* 0x000000120300720c */ /* 0x080fe20003f86270 */
[----:B------:R-:W-:Y:S01]  /*28a0*/  VIADD R3, R11, 0x60 ;  /* 0x000000600b037836 */ /* 0x000fe20000000000 */
[-C--:B------:R-:W-:Y:S01]  /*28b0*/  ISETP.GE.AND P3, PT, R47, R18.reuse, PT ;  /* 0x000000122f00720c */ /* 0x080fe20003f66270 */
[----:B------:R-:W-:Y:S01]  /*28c0*/  VIADD R47, R11, 0xa0 ;  /* 0x000000a00b2f7836 */ /* 0x000fe20000000000 */
[----:B------:R-:W-:-:S02]  /*28d0*/  ISETP.GE.AND P1, PT, R49, R18, PT ;  /* 0x000000123100720c */ /* 0x000fc40003f26270 */
[-C--:B------:R-:W-:Y:S01]  /*28e0*/  ISETP.GE.AND P2, PT, R3, R18.reuse, PT ;  /* 0x000000120300720c */ /* 0x080fe20003f46270 */
[----:B------:R-:W-:Y:S01]  /*28f0*/  VIADD R3, R11, 0xc0 ;  /* 0x000000c00b037836 */ /* 0x000fe20000000000 */
[-C--:B------:R-:W-:Y:S01]  /*2900*/  ISETP.GE.AND P6, PT, R47, R18.reuse, PT ;  /* 0x000000122f00720c */ /* 0x080fe20003fc6270 */
[----:B------:R-:W-:Y:S02]  /*2910*/  VIADD R47, R11, 0xe0 ;  /* 0x000000e00b2f7836 */ /* 0x000fe40000000000 */
[----:B------:R1:W5:Y:S01]  /*2920*/  @!P5 LDG.E R13, desc[UR6][R8.64] ;  /* 0x00000006080dd981 */ /* 0x000362000c1e1900 */
[-C--:B------:R-:W-:Y:S01]  /*2930*/  ISETP.GE.AND P5, PT, R3, R18.reuse, PT ;  /* 0x000000120300720c */ /* 0x080fe20003fa6270 */
[----:B------:R-:W-:Y:S02]  /*2940*/  VIADD R3, R11, 0x100 ;  /* 0x000001000b037836 */ /* 0x000fe40000000000 */
[----:B------:R1:W5:Y:S01]  /*2950*/  @!P4 LDG.E R15, desc[UR6][R8.64+0x80] ;  /* 0x00008006080fc981 */ /* 0x000362000c1e1900 */
[----:B------:R-:W-:Y:S01]  /*2960*/  ISETP.GE.AND P4, PT, R47, R18, PT ;  /* 0x000000122f00720c */ /* 0x000fe20003f86270 */
[----:B------:R-:W-:-:S02]  /*2970*/  VIADD R47, R11, 0x120 ;  /* 0x000001200b2f7836 */ /* 0x000fc40000000000 */
[----:B------:R1:W5:Y:S01]  /*2980*/  @!P3 LDG.E R17, desc[UR6][R8.64+0x100] ;  /* 0x000100060811b981 */ /* 0x000362000c1e1900 */
        /* <DEDUP_REMOVED lines=21> */
[----:B------:R-:W-:-:S03]  /*2ae0*/  ISETP.GE.AND P2, PT, R47, R18, PT ;  /* 0x000000122f00720c */ /* 0x000fc60003f46270 */
[----:B------:R1:W5:Y:S01]  /*2af0*/  @!P1 LDG.E R33, desc[UR6][R8.64+0x500] ;  /* 0x0005000608219981 */ /* 0x000362000c1e1900 */
[----:B------:R-:W-:-:S03]  /*2b00*/  ISETP.GE.AND P1, PT, R3, R18, PT ;  /* 0x000000120300720c */ /* 0x000fc60003f26270 */
[----:B------:R1:W5:Y:S04]  /*2b10*/  @!P6 LDG.E R35, desc[UR6][R8.64+0x580] ;  /* 0x000580060823e981 */ /* 0x000368000c1e1900 */
[----:B------:R1:W5:Y:S04]  /*2b20*/  @!P5 LDG.E R37, desc[UR6][R8.64+0x600] ;  /* 0x000600060825d981 */ /* 0x000368000c1e1900 */
[----:B------:R1:W5:Y:S04]  /*2b30*/  @!P4 LDG.E R39, desc[UR6][R8.64+0x680] ;  /* 0x000680060827c981 */ /* 0x000368000c1e1900 */
[----:B------:R1:W5:Y:S04]  /*2b40*/  @!P3 LDG.E R41, desc[UR6][R8.64+0x700] ;  /* 0x000700060829b981 */ /* 0x000368000c1e1900 */
[----:B------:R1:W5:Y:S04]  /*2b50*/  @!P2 LDG.E R43, desc[UR6][R8.64+0x780] ;  /* 0x00078006082ba981 */ /* 0x000368000c1e1900 */
[----:B------:R1:W5:Y:S02]  /*2b60*/  @!P1 LDG.E R45, desc[UR6][R8.64+0x800] ;  /* 0x00080006082d9981 */ /* 0x000364000c1e1900 */
.L_x_27:
[----:B------:R-:W-:Y:S05]  /*2b70*/  @P0 BRA `(.L_x_28) ;  /* 0x0000000000540947 */ /* 0x000fea0003800000 */
[----:B------:R-:W2:Y:S02]  /*2b80*/  LDCU.64 UR4, c[0x0][0x3b0] ;  /* 0x00007600ff0477ac */ /* 0x000ea40008000a00 */
[----:B--2---:R-:W-:-:S04]  /*2b90*/  LEA R2, P0, R4, UR4, 0x2 ;  /* 0x0000000404027c11 */ /* 0x004fc8000f8010ff */
[----:B------:R-:W-:-:S05]  /*2ba0*/  LEA.HI.X R3, R4, UR5, R7, 0x2, P0 ;  /* 0x0000000504037c11 */ /* 0x000fca00080f1407 */
[----:B-----5:R-:W-:Y:S04]  /*2bb0*/  STG.E desc[UR6][R2.64], R13 ;  /* 0x0000000d02007986 */ /* 0x020fe8000c101906 */
[----:B------:R-:W-:Y:S04]  /*2bc0*/  STG.E desc[UR6][R2.64+0x80], R15 ;  /* 0x0000800f02007986 */ /* 0x000fe8000c101906 */
        /* <DEDUP_REMOVED lines=14> */
[----:B------:R-:W-:Y:S01]  /*2cb0*/  STG.E desc[UR6][R2.64+0x800], R45 ;  /* 0x0008002d02007986 */ /* 0x000fe2000c101906 */
[----:B------:R-:W-:Y:S05]  /*2cc0*/  EXIT ;  /* 0x000000000000794d */ /* 0x000fea0003800000 */
.L_x_28:
[----:B------:R-:W2:Y:S01]  /*2cd0*/  LDCU.64 UR4, c[0x0][0x3b0] ;  /* 0x00007600ff0477ac */ /* 0x000ea20008000a00 */
[----:B------:R-:W-:Y:S02]  /*2ce0*/  IMAD R0, R5, -0x1980, R0 ;  /* 0xffffe68005007824 */ /* 0x000fe400078e0200 */
[C---:B------:R-:W-:Y:S02]  /*2cf0*/  VIADD R5, R11.reuse, 0x40 ;  /* 0x000000400b057836 */ /* 0x040fe40000000000 */
[C---:B------:R-:W-:Y:S01]  /*2d00*/  VIADD R3, R11.reuse, 0x20 ;  /* 0x000000200b037836 */ /* 0x040fe20000000000 */
[CC--:B------:R-:W-:Y:S01]  /*2d10*/  ISETP.GE.AND P3, PT, R11.reuse, R0.reuse, PT ;  /* 0x000000000b00720c */ /* 0x0c0fe20003f66270 */
[----:B01----:R-:W-:Y:S01]  /*2d20*/  VIADD R9, R11, 0x60 ;  /* 0x000000600b097836 */ /* 0x003fe20000000000 */
[-C--:B------:R-:W-:Y:S01]  /*2d30*/  ISETP.GE.AND P1, PT, R5, R0.reuse, PT ;  /* 0x000000000500720c */ /* 0x080fe20003f26270 */
[----:B------:R-:W-:Y:S01]  /*2d40*/  VIADD R5, R11, 0x80 ;  /* 0x000000800b057836 */ /* 0x000fe20000000000 */
[-C--:B------:R-:W-:Y:S01]  /*2d50*/  ISETP.GE.AND P2, PT, R3, R0.reuse, PT ;  /* 0x000000000300720c */ /* 0x080fe20003f46270 */
[----:B------:R-:W-:Y:S01]  /*2d60*/  VIADD R47, R11, 0xc0 ;  /* 0x000000c00b2f7836 */ /* 0x000fe20000000000 */
[-C--:B------:R-:W-:Y:S01]  /*2d70*/  ISETP.GE.AND P0, PT, R9, R0.reuse, PT ;  /* 0x000000000900720c */ /* 0x080fe20003f06270 */
[----:B------:R-:W-:Y:S01]  /*2d80*/  VIADD R9, R11, 0xa0 ;  /* 0x000000a00b097836 */ /* 0x000fe20000000000 */
[----:B------:R-:W-:Y:S01]  /*2d90*/  ISETP.GE.AND P6, PT, R5, R0, PT ;  /* 0x000000000500720c */ /* 0x000fe20003fc6270 */
[----:B------:R-:W-:Y:S01]  /*2da0*/  VIADD R5, R11, 0xe0 ;  /* 0x000000e00b057836 */ /* 0x000fe20000000000 */
[----:B--2---:R-:W-:-:S02]  /*2db0*/  LEA R2, P4, R4, UR4, 0x2 ;  /* 0x0000000404027c11 */ /* 0x004fc4000f8810ff */
[-C--:B------:R-:W-:Y:S02]  /*2dc0*/  ISETP.GE.AND P5, PT, R9, R0.reuse, PT ;  /* 0x000000000900720c */ /* 0x080fe40003fa6270 */
[----:B------:R-:W-:Y:S01]  /*2dd0*/  LEA.HI.X R3, R4, UR5, R7, 0x2, P4 ;  /* 0x0000000504037c11 */ /* 0x000fe2000a0f1407 */
[----:B------:R-:W-:Y:S01]  /*2de0*/  VIADD R7, R11, 0x100 ;  /* 0x000001000b077836 */ /* 0x000fe20000000000 */
[----:B------:R-:W-:-:S03]  /*2df0*/  ISETP.GE.AND P4, PT, R47, R0, PT ;  /* 0x000000002f00720c */ /* 0x000fc60003f86270 */
[----:B-----5:R0:W-:Y:S01]  /*2e00*/  @!P3 STG.E desc[UR6][R2.64], R13 ;  /* 0x0000000d0200b986 */ /* 0x0201e2000c101906 */
        /* <DEDUP_REMOVED lines=19> */
[C---:B------:R-:W-:Y:S02]  /*2f40*/  VIADD R5, R11.reuse, 0x1e0 ;  /* 0x000001e00b057836 */ /* 0x040fe40000000000 */
[----:B------:R-:W-:Y:S01]  /*2f50*/  VIADD R11, R11, 0x200 ;  /* 0x000002000b0b7836 */ /* 0x000fe20000000000 */
[----:B------:R0:W-:Y:S01]  /*2f60*/  @!P3 STG.E desc[UR6][R2.64+0x380], R27 ;  /* 0x0003801b0200b986 */ /* 0x0001e2000c101906 */
[----:B------:R-:W-:-:S03]  /*2f70*/  ISETP.GE.AND P3, PT, R7, R0, PT ;  /* 0x000000000700720c */ /* 0x000fc60003f66270 */
        /* <DEDUP_REMOVED lines=9> */
[----:B------:R0:W-:Y:S01]  /*3010*/  @!P2 STG.E desc[UR6][R2.64+0x780], R43 ;  /* 0x0007802b0200a986 */ /* 0x0001e2000c101906 */
[----:B------:R-:W-:Y:S05]  /*3020*/  @P1 EXIT ;  /* 0x000000000000194d */ /* 0x000fea0003800000 */
[----:B------:R-:W-:Y:S01]  /*3030*/  STG.E desc[UR6][R2.64+0x800], R45 ;  /* 0x0008002d02007986 */ /* 0x000fe2000c101906 */
[----:B------:R-:W-:Y:S05]  /*3040*/  EXIT ;  /* 0x000000000000794d */ /* 0x000fea0003800000 */
.L_x_14:
[----:B------:R-:W-:Y:S01]  /*3050*/  IMAD.MOV.U32 R2, RZ, RZ, RZ ;  /* 0x000000ffff027224 */ /* 0x000fe200078e00ff */
[C---:B------:R-:W-:Y:S01]  /*3060*/  ISETP.GT.U32.AND P0, PT, R3.reuse, 0x1f, PT ;  /* 0x0000001f0300780c */ /* 0x040fe20003f04070 */
[----:B------:R-:W-:Y:S05]  /*3070*/  WARPSYNC.ALL ;  /* 0x0000000000007948 */ /* 0x000fea0003800000 */
[----:B------:R-:W-:-:S04]  /*3080*/  IMAD.HI.U32 R6, R3, 0x15555556, R2 ;  /* 0x1555555603067827 */ /* 0x000fc800078e0002 */
[----:B------:R-:W-:-:S05]  /*3090*/  IMAD R35, R6, 0x4, R23 ;  /* 0x0000000406237824 */ /* 0x000fca00078e0217 */
[----:B------:R0:W-:Y:S01]  /*30a0*/  STS [R35+0x3410], R20 ;  /* 0x0034101423007388 */ /* 0x0001e20000000800 */
[----:B------:R-:W-:Y:S06]  /*30b0*/  BAR.SYNC.DEFER_BLOCKING 0x0 ;  /* 0x0000000000007b1d */ /* 0x000fec0000010000 */
[----:B------:R-:W-:Y:S05]  /*30c0*/  @P0 BRA `(.L_x_29) ;  /* 0x0000000000dc0947 */ /* 0x000fea0003800000 */
[----:B------:R-:W-:Y:S01]  /*30d0*/  IMAD R6, R3, 0x34, R23 ;  /* 0x0000003403067824 */ /* 0x000fe200078e0217 */
[----:B------:R-:W-:-:S04]  /*30e0*/  UMOV UR4, 0xffffffff ;  /* 0xffffffff00047882 */ /* 0x000fc80000000000 */
[----:B------:R-:W-:Y:S04]  /*30f0*/  LDS R55, [R6+0x3410] ;  /* 0x0034100006377984 */ /* 0x000fe80000000800 */
[----:B------:R-:W-:Y:S04]  /*3100*/  LDS R64, [R6+0x3414] ;  /* 0x0034140006407984 */ /* 0x000fe80000000800 */
[----:B------:R-:W1:Y:S04]  /*3110*/  LDS R53, [R6+0x3418] ;  /* 0x0034180006357984 */ /* 0x000e680000000800 */
[----:B------:R-:W-:Y:S04]  /*3120*/  LDS R62, [R6+0x341c] ;  /* 0x00341c00063e7984 */ /* 0x000fe80000000800 */
[----:B------:R-:W2:Y:S04]  /*3130*/  LDS R51, [R6+0x3420] ;  /* 0x0034200006337984 */ /* 0x000ea80000000800 */
[----:B------:R-:W-:Y:S04]  /*3140*/  LDS R60, [R6+0x3424] ;  /* 0x00342400063c7984 */ /* 0x000fe80000000800 */
[----:B------:R-:W3:Y:S04]  /*3150*/  LDS R49, [R6+0x3428] ;  /* 0x0034280006317984 */ /* 0x000ee80000000800 */
[----:B------:R-:W-:Y:S04]  /*3160*/  LDS R56, [R6+0x342c] ;  /* 0x00342c0006387984 */ /* 0x000fe80000000800 */
[----:B------:R-:W4:Y:S04]  /*3170*/  LDS R47, [R6+0x3430] ;  /* 0x00343000062f7984 */ /* 0x000f280000000800 */
[----:B------:R-:W-:Y:S04]  /*3180*/  LDS R50, [R6+0x3434] ;  /* 0x0034340006327984 */ /* 0x000fe80000000800 */
[----:B------:R-:W5:Y:S04]  /*3190*/  LDS R7, [R6+0x3438] ;  /* 0x0034380006077984 */ /* 0x000f680000000800 */
[----:B------:R-:W0:Y:S01]  /*31a0*/  LDS R57, [R6+0x343c] ;  /* 0x00343c0006397984 */ /* 0x000e220000000800 */
[----:B-1----:R-:W-:-:S04]  /*31b0*/  IADD3 R59, PT, PT, R53, R64, R55 ;  /* 0x00000040353b7210 */ /* 0x002fc80007ffe037 */
[----:B--2---:R-:W-:-:S04]  /*31c0*/  IADD3 R59, PT, PT, R51, R59, R62 ;  /* 0x0000003b333b7210 */ /* 0x004fc80007ffe03e */
[----:B---3--:R-:W-:-:S04]  /*31d0*/  IADD3 R59, PT, PT, R49, R59, R60 ;  /* 0x0000003b313b7210 */ /* 0x008fc80007ffe03c */
[----:B----4-:R-:W-:-:S04]  /*31e0*/  IADD3 R59, PT, PT, R47, R59, R56 ;  /* 0x0000003b2f3b7210 */ /* 0x010fc80007ffe038 */
[----:B-----5:R-:W-:-:S05]  /*31f0*/  IADD3 R66, PT, PT, R7, R59, R50 ;  /* 0x0000003b07427210 */ /* 0x020fca0007ffe032 */
[----:B0-----:R-:W-:Y:S01]  /*3200*/  IMAD.IADD R57, R57, 0x1, R66 ;  /* 0x0000000139397824 */ /* 0x001fe200078e0242 */
[----:B------:R-:W-:Y:S06]  /*3210*/  BRA.DIV UR4, `(.L_x_30) ;  /* 0x0000008204847947 */ /* 0x000fec000b800000 */
[----:B------:R-:W0:Y:S02]  /*3220*/  SHFL.UP P0, R66, R57, 0x1, RZ ;  /* 0x0420000039427989 */ /* 0x000e2400000000ff */
[----:B0-----:R-:W-:-:S05]  /*3230*/  @P0 IMAD.IADD R66, R57, 0x1, R66 ;  /* 0x0000000139420824 */ /* 0x001fca00078e0242 */
[----:B------:R-:W0:Y:S02]  /*3240*/  SHFL.UP P0, R59, R66, 0x2, RZ ;  /* 0x04400000423b7989 */ /* 0x000e2400000000ff */
[----:B0-----:R-:W-:-:S05]  /*3250*/  @P0 IMAD.IADD R59, R66, 0x1, R59 ;  /* 0x00000001423b0824 */ /* 0x001fca00078e023b */
[----:B------:R-:W0:Y:S02]  /*3260*/  SHFL.UP P0, R68, R59, 0x4, RZ ;  /* 0x048000003b447989 */ /* 0x000e2400000000ff */
[----:B0-----:R-:W-:-:S05]  /*3270*/  @P0 IMAD.IADD R68, R59, 0x1, R68 ;  /* 0x000000013b440824 */ /* 0x001fca00078e0244 */
[----:B------:R-:W0:Y:S02]  /*3280*/  SHFL.UP P0, R61, R68, 0x8, RZ ;  /* 0x05000000443d7989 */ /* 0x000e2400000000ff */
[----:B0-----:R-:W-:-:S05]  /*3290*/  @P0 IMAD.IADD R61, R68, 0x1, R61 ;  /* 0x00000001443d0824 */ /* 0x001fca00078e023d */
[----:B------:R0:W1:Y:S02]  /*32a0*/  SHFL.UP P0, R70, R61, 0x10, RZ ;  /* 0x060000003d467989 */ /* 0x00006400000000ff */
.L_x_120:
[----:B-1----:R-:W-:-:S04]  /*32b0*/  @P0 IMAD.IADD R70, R61, 0x1, R70 ;  /* 0x000000013d460824 */ /* 0x002fc800078e0246 */
[----:B------:R-:W-:-:S04]  /*32c0*/  IMAD.IADD R57, R70, 0x1, -R57 ;  /* 0x0000000146397824 */ /* 0x000fc800078e0a39 */
[----:B------:R-:W-:Y:S01]  /*32d0*/  IMAD.IADD R55, R55, 0x1, R57 ;  /* 0x0000000137377824 */ /* 0x000fe200078e0239 */
[----:B------:R1:W-:Y:S03]  /*32e0*/  STS [R6+0x3410], R57 ;  /* 0x0034103906007388 */ /* 0x0003e60000000800 */
        /* <DEDUP_REMOVED lines=19> */
[----:B------:R1:W-:Y:S04]  /*3420*/  STS [R6+0x3438], R50 ;  /* 0x0034383206007388 */ /* 0x0003e80000000800 */
[----:B------:R1:W-:Y:S02]  /*3430*/  STS [R6+0x343c], R7 ;  /* 0x00343c0706007388 */ /* 0x0003e40000000800 */
.L_x_29:
[----:B------:R-:W-:Y:S05]  /*3440*/  WARPSYNC.ALL ;  /* 0x0000000000007948 */ /* 0x000fea0003800000 */
[----:B------:R-:W-:Y:S01]  /*3450*/  BAR.SYNC.DEFER_BLOCKING 0x0 ;  /* 0x0000000000007b1d */ /* 0x000fe20000010000 */
[----:B------:R-:W-:-:S05]  /*3460*/  ISETP.NE.AND P0, PT, R58, RZ, PT ;  /* 0x000000ff3a00720c */ /* 0x000fca0003f05270 */
[----:B------:R-:W-:Y:S01]  /*3470*/  BSSY.RECONVERGENT B0, `(.L_x_31) ;  /* 0x0000027000007945 */ /* 0x000fe20003800200 */
[----:B0-----:R-:W0:Y:S07]  /*3480*/  LDS R35, [R35+0x3410] ;  /* 0x0034100023237984 */ /* 0x001e2e0000000800 */
[----:B------:R-:W-:Y:S05]  /*3490*/  @P0 BRA `(.L_x_32) ;  /* 0x0000000000900947 */ /* 0x000fea0003800000 */
[----:B-1----:R-:W0:Y:S04]  /*34a0*/  LDS R6, [R22] ;  /* 0x0000000016067984 */ /* 0x002e280000000800 */
        /* <DEDUP_REMOVED lines=8> */
[----:B------:R-:W5:Y:S04]  /*3530*/  LDS R72, [R22+0x2400] ;  /* 0x0024000016487984 */ /* 0x000f680000000800 */
[----:B------:R-:W5:Y:S01]  /*3540*/  LDS R74, [R22+0x2800] ;  /* 0x00280000164a7984 */ /* 0x000f620000000800 */
[----:B0-----:R-:W-:-:S03]  /*3550*/  IMAD.IADD R7, R35, 0x1, R6 ;  /* 0x0000000123077824 */ /* 0x001fc600078e0206 */
[----:B------:R-:W0:Y:S01]  /*3560*/  LDS R76, [R22+0x2c00] ;  /* 0x002c0000164c7984 */ /* 0x000e220000000800 */
[C---:B-1----:R-:W-:Y:S02]  /*3570*/  IMAD.IADD R47, R35.reuse, 0x1, R50 ;  /* 0x00000001232f7824 */ /* 0x042fe400078e0232 */
[C---:B--2---:R-:W-:Y:S01]  /*3580*/  IMAD.IADD R49, R35.reuse, 0x1, R56 ;  /* 0x0000000123317824 */ /* 0x044fe200078e0238 */
[----:B------:R1:W-:Y:S01]  /*3590*/  STS [R22], R7 ;  /* 0x0000000716007388 */ /* 0x0003e20000000800 */
        /* <DEDUP_REMOVED lines=8> */
[----:B-1----:R-:W-:-:S03]  /*3620*/  IMAD.IADD R7, R35, 0x1, R68 ;  /* 0x0000000123077824 */ /* 0x002fc600078e0244 */
[----:B------:R4:W-:Y:S01]  /*3630*/  STS [R22+0x1400], R55 ;  /* 0x0014003716007388 */ /* 0x0009e20000000800 */
[----:B--2---:R-:W-:-:S03]  /*3640*/  IMAD.IADD R47, R35, 0x1, R70 ;  /* 0x00000001232f7824 */ /* 0x004fc600078e0246 */
[----:B------:R4:W-:Y:S01]  /*3650*/  STS [R22+0x1800], R57 ;  /* 0x0018003916007388 */ /* 0x0009e20000000800 */
[----:B---3--:R-:W-:-:S03]  /*3660*/  IMAD.IADD R49, R35, 0x1, R72 ;  /* 0x0000000123317824 */ /* 0x008fc600078e0248 */
[----:B------:R4:W-:Y:S01]  /*3670*/  STS [R22+0x1c00], R7 ;  /* 0x001c000716007388 */ /* 0x0009e20000000800 */
[----:B------:R-:W-:-:S03]  /*3680*/  IMAD.IADD R59, R35, 0x1, R74 ;  /* 0x00000001233b7824 */ /* 0x000fc600078e024a */
[----:B------:R4:W-:Y:S01]  /*3690*/  STS [R22+0x2000], R47 ;  /* 0x0020002f16007388 */ /* 0x0009e20000000800 */
[----:B0-----:R-:W-:-:S03]  /*36a0*/  IMAD.IADD R61, R35, 0x1, R76 ;  /* 0x00000001233d7824 */ /* 0x001fc600078e024c */
[----:B------:R4:W-:Y:S04]  /*36b0*/  STS [R22+0x2400], R49 ;  /* 0x0024003116007388 */ /* 0x0009e80000000800 */
[----:B------:R4:W-:Y:S04]  /*36c0*/  STS [R22+0x2800], R59 ;  /* 0x0028003b16007388 */ /* 0x0009e80000000800 */
[----:B------:R4:W-:Y:S02]  /*36d0*/  STS [R22+0x2c00], R61 ;  /* 0x002c003d16007388 */ /* 0x0009e40000000800 */
.L_x_32:
[----:B------:R-:W-:Y:S05]  /*36e0*/  BSYNC.RECONVERGENT B0 ;  /* 0x0000000000007941 */ /* 0x000fea0003800200 */
.L_x_31:
[----:B------:R-:W-:Y:S01]  /*36f0*/  BAR.SYNC.DEFER_BLOCKING 0x0 ;  /* 0x0000000000007b1d */ /* 0x000fe20000010000 */
[----:B------:R-:W-:Y:S01]  /*3700*/  R2P PR, R45, 0x7f ;  /* 0x0000007f2d007804 */ /* 0x000fe20000000000 */
[----:B-1----:R-:W-:-:S04]  /*3710*/  IMAD.MOV.U32 R60, RZ, RZ, RZ ;  /* 0x000000ffff3c7224 */ /* 0x002fc800078e00ff */
[----:B------:R-:W-:Y:S08]  /*3720*/  BSSY.RECONVERGENT B0, `(.L_x_33) ;  /* 0x0000024000007945 */ /* 0x000ff00003800200 */
[----:B------:R-:W-:Y:S02]  /*3730*/  VOTE.ANY R6, PT, P0 ;  /* 0x0000000000067806 */ /* 0x000fe400000e0100 */
[----:B----4-:R-:W-:-:S02]  /*3740*/  VOTE.ANY R7, PT, P1 ;  /* 0x0000000000077806 */ /* 0x010fc400008e0100 */
[----:B------:R-:W-:Y:S02]  /*3750*/  @!P0 LOP3.LUT R6, RZ, R6, RZ, 0x33, !PT ;  /* 0x00000006ff068212 */ /* 0x000fe400078e33ff */
[----:B------:R-:W-:Y:S02]  /*3760*/  VOTE.ANY R47, PT, P2 ;  /* 0x00000000002f7806 */ /* 0x000fe400010e0100 */
[----:B------:R-:W-:Y:S02]  /*3770*/  @!P1 LOP3.LUT R7, RZ, R7, RZ, 0x33, !PT ;  /* 0x00000007ff079212 */ /* 0x000fe400078e33ff */
[----:B------:R-:W-:Y:S02]  /*3780*/  VOTE.ANY R49, PT, P3 ;  /* 0x0000000000317806 */ /* 0x000fe400018e0100 */
[----:B------:R-:W-:Y:S02]  /*3790*/  @!P2 LOP3.LUT R47, RZ, R47, RZ, 0x33, !PT ;  /* 0x0000002fff2fa212 */ /* 0x000fe400078e33ff */
[----:B------:R-:W-:-:S02]  /*37a0*/  LOP3.LUT R6, R7, R6, RZ, 0xc0, !PT ;  /* 0x0000000607067212 */ /* 0x000fc400078ec0ff */
[----:B------:R-:W-:Y:S02]  /*37b0*/  @!P3 LOP3.LUT R49, RZ, R49, RZ, 0x33, !PT ;  /* 0x00000031ff31b212 */ /* 0x000fe400078e33ff */
[----:B------:R-:W-:Y:S02]  /*37c0*/  LOP3.LUT R6, R47, R6, RZ, 0xc0, !PT ;  /* 0x000000062f067212 */ /* 0x000fe400078ec0ff */
[----:B------:R-:W-:Y:S02]  /*37d0*/  VOTE.ANY R7, PT, P4 ;  /* 0x0000000000077806 */ /* 0x000fe400020e0100 */
[----:B------:R-:W-:Y:S02]  /*37e0*/  LOP3.LUT R6, R49, R6, RZ, 0xc0, !PT ;  /* 0x0000000631067212 */ /* 0x000fe400078ec0ff */
[----:B------:R-:W-:Y:S02]  /*37f0*/  @!P4 LOP3.LUT R7, RZ, R7, RZ, 0x33, !PT ;  /* 0x00000007ff07c212 */ /* 0x000fe400078e33ff */
[----:B------:R-:W-:-:S02]  /*3800*/  VOTE.ANY R47, PT, P5 ;  /* 0x00000000002f7806 */ /* 0x000fc400028e0100 */
[----:B------:R-:W-:Y:S01]  /*3810*/  LOP3.LUT R6, R7, R6, RZ, 0xc0, !PT ;  /* 0x0000000607067212 */ /* 0x000fe200078ec0ff */
[----:B------:R-:W-:Y:S01]  /*3820*/  IMAD.SHL.U32 R7, R3, 0x20, RZ ;  /* 0x0000002003077824 */ /* 0x000fe200078e00ff */
[----:B------:R-:W-:Y:S02]  /*3830*/  LOP3.LUT P0, RZ, R45, 0x80, RZ, 0xc0, !PT ;  /* 0x000000802dff7812 */ /* 0x000fe4000780c0ff */
[----:B------:R-:W-:Y:S02]  /*3840*/  @!P5 LOP3.LUT R47, RZ, R47, RZ, 0x33, !PT ;  /* 0x0000002fff2fd212 */ /* 0x000fe400078e33ff */
[----:B------:R-:W-:Y:S02]  /*3850*/  VOTE.ANY R50, PT, P6 ;  /* 0x0000000000327806 */ /* 0x000fe400030e0100 */
[----:B------:R-:W-:Y:S02]  /*3860*/  LOP3.LUT R47, R47, R6, RZ, 0xc0, !PT ;  /* 0x000000062f2f7212 */ /* 0x000fe400078ec0ff */
[----:B------:R-:W1:Y:S01]  /*3870*/  S2R R6, SR_LEMASK ;  /* 0x0000000000067919 */ /* 0x000e620000003a00 */
[----:B------:R-:W-:-:S04]  /*3880*/  @!P6 LOP3.LUT R50, RZ, R50, RZ, 0x33, !PT ;  /* 0x00000032ff32e212 */ /* 0x000fc800078e33ff */
[----:B------:R-:W-:Y:S02]  /*3890*/  VOTE.ANY R56, PT, P0 ;  /* 0x0000000000387806 */ /* 0x000fe400000e0100 */
[----:B------:R-:W-:Y:S02]  /*38a0*/  LOP3.LUT R47, R50, R47, RZ, 0xc0, !PT ;  /* 0x0000002f322f7212 */ /* 0x000fe400078ec0ff */
[----:B------:R-:W-:Y:S02]  /*38b0*/  @!P0 LOP3.LUT R56, RZ, R56, RZ, 0x33, !PT ;  /* 0x00000038ff388212 */ /* 0x000fe400078e33ff */
[----:B------:R-:W-:Y:S02]  /*38c0*/  LOP3.LUT R50, R7, 0x7c00, RZ, 0xc0, !PT ;  /* 0x00007c0007327812 */ /* 0x000fe400078ec0ff */
[----:B------:R-:W-:-:S03]  /*38d0*/  LOP3.LUT R47, R56, R47, RZ, 0xc0, !PT ;  /* 0x0000002f382f7212 */ /* 0x000fc600078ec0ff */
[----:B------:R-:W-:Y:S01]  /*38e0*/  IMAD.IADD R7, R23, 0x1, R50 ;  /* 0x0000000117077824 */ /* 0x000fe200078e0232 */
[----:B------:R-:W2:Y:S01]  /*38f0*/  FLO.U32 R49, R47 ;  /* 0x0000002f00317300 */ /* 0x000ea200000e0000 */
[----:B-1----:R-:W-:Y:S02]  /*3900*/  LOP3.LUT R55, R6, R47, RZ, 0xc0, !PT ;  /* 0x0000002f06377212 */ /* 0x002fe400078ec0ff */
[----:B--2---:R-:W-:-:S05]  /*3910*/  ISETP.NE.AND P0, PT, R0, R49, PT ;  /* 0x000000310000720c */ /* 0x004fca0003f05270 */
[----:B------:R-:W1:Y:S08]  /*3920*/  POPC R55, R55 ;  /* 0x0000003700377309 */ /* 0x000e700000000000 */
[----:B------:R-:W-:Y:S05]  /*3930*/  @P0 BRA `(.L_x_34) ;  /* 0x0000000000080947 */ /* 0x000fea0003800000 */
[----:B------:R-:W-:-:S06]  /*3940*/  IMAD R60, R45, 0x4, R7 ;  /* 0x000000042d3c7824 */ /* 0x000fcc00078e0207 */
[----:B-1----:R2:W3:Y:S02]  /*3950*/  ATOMS.ADD R60, [R60], R55 ;  /* 0x000000373c3c738c */ /* 0x0024e40000000000 */
.L_x_34:
[----:B------:R-:W-:Y:S05]  /*3960*/  BSYNC.RECONVERGENT B0 ;  /* 0x0000000000007941 */ /* 0x000fea0003800200 */
.L_x_33:
[----:B------:R-:W-:Y:S01]  /*3970*/  R2P PR, R52, 0x7f ;  /* 0x0000007f34007804 */ /* 0x000fe20000000000 */
[----:B---3--:R3:W4:Y:S01]  /*3980*/  SHFL.IDX PT, R60, R60, R49, 0x1f ;  /* 0x00001f313c3c7589 */ /* 0x00872200000e0000 */
[----:B------:R-:W-:Y:S11]  /*3990*/  BSSY.RECONVERGENT B0, `(.L_x_35) ;  /* 0x0000021000007945 */ /* 0x000ff60003800200 */
[----:B------:R-:W-:-:S02]  /*39a0*/  VOTE.ANY R45, PT, P0 ;  /* 0x00000000002d7806 */ /* 0x000fc400000e0100 */
[----:B------:R-:W-:Y:S02]  /*39b0*/  VOTE.ANY R50, PT, P1 ;  /* 0x0000000000327806 */ /* 0x000fe400008e0100 */
[----:B------:R-:W-:Y:S02]  /*39c0*/  @!P0 LOP3.LUT R45, RZ, R45, RZ, 0x33, !PT ;  /* 0x0000002dff2d8212 */ /* 0x000fe400078e33ff */
[----:B------:R-:W-:Y:S02]  /*39d0*/  VOTE.ANY R56, PT, P2 ;  /* 0x0000000000387806 */ /* 0x000fe400010e0100 */
[----:B------:R-:W-:Y:S02]  /*39e0*/  @!P1 LOP3.LUT R50, RZ, R50, RZ, 0x33, !PT ;  /* 0x00000032ff329212 */ /* 0x000fe400078e33ff */
[----:B------:R-:W-:Y:S02]  /*39f0*/  @!P2 LOP3.LUT R56, RZ, R56, RZ, 0x33, !PT ;  /* 0x00000038ff38a212 */ /* 0x000fe400078e33ff */
[----:B------:R-:W-:-:S02]  /*3a00*/  LOP3.LUT R45, R50, R45, RZ, 0xc0, !PT ;  /* 0x0000002d322d7212 */ /* 0x000fc400078ec0ff */
[----:B------:R-:W-:Y:S02]  /*3a10*/  VOTE.ANY R50, PT, P3 ;  /* 0x0000000000327806 */ /* 0x000fe400018e0100 */
[----:B------:R-:W-:Y:S02]  /*3a20*/  LOP3.LUT R45, R56, R45, RZ, 0xc0, !PT ;  /* 0x0000002d382d7212 */ /* 0x000fe400078ec0ff */
[----:B------:R-:W-:Y:S02]  /*3a30*/  LOP3.LUT P0, RZ, R52, 0x80, RZ, 0xc0, !PT ;  /* 0x0000008034ff7812 */ /* 0x000fe4000780c0ff */
[----:B------:R-:W-:Y:S02]  /*3a40*/  VOTE.ANY R56, PT, P4 ;  /* 0x0000000000387806 */ /* 0x000fe400020e0100 */
[----:B------:R-:W-:Y:S02]  /*3a50*/  @!P3 LOP3.LUT R50, RZ, R50, RZ, 0x33, !PT ;  /* 0x00000032ff32b212 */ /* 0x000fe400078e33ff */
[----:B------:R-:W-:-:S02]  /*3a60*/  @!P4 LOP3.LUT R56, RZ, R56, RZ, 0x33, !PT ;  /* 0x00000038ff38c212 */ /* 0x000fc400078e33ff */
[----:B------:R-:W-:Y:S02]  /*3a70*/  LOP3.LUT R45, R50, R45, RZ, 0xc0, !PT ;  /* 0x0000002d322d7212 */ /* 0x000fe400078ec0ff */
[----:B------:R-:W-:Y:S02]  /*3a80*/  VOTE.ANY R50, PT, P5 ;  /* 0x0000000000327806 */ /* 0x000fe400028e0100 */
[----:B------:R-:W-:Y:S02]  /*3a90*/  LOP3.LUT R45, R56, R45, RZ, 0xc0, !PT ;  /* 0x0000002d382d7212 */ /* 0x000fe400078ec0ff */
[----:B------:R-:W-:Y:S02]  /*3aa0*/  VOTE.ANY R56, PT, P6 ;  /* 0x0000000000387806 */ /* 0x000fe400030e0100 */
[----:B------:R-:W-:Y:S02]  /*3ab0*/  @!P5 LOP3.LUT R50, RZ, R50, RZ, 0x33, !PT ;  /* 0x00000032ff32d212 */ /* 0x000fe400078e33ff */
[----:B------:R-:W-:-:S02]  /*3ac0*/  VOTE.ANY R62, PT, P0 ;  /* 0x00000000003e7806 */ /* 0x000fc400000e0100 */
[----:B------:R-:W-:Y:S02]  /*3ad0*/  @!P6 LOP3.LUT R56, RZ, R56, RZ, 0x33, !PT ;  /* 0x00000038ff38e212 */ /* 0x000fe400078e33ff */
[----:B------:R-:W-:Y:S02]  /*3ae0*/  LOP3.LUT R45, R50, R45, RZ, 0xc0, !PT ;  /* 0x0000002d322d7212 */ /* 0x000fe400078ec0ff */
[----:B------:R-:W-:Y:S02]  /*3af0*/  @!P0 LOP3.LUT R62, RZ, R62, RZ, 0x33, !PT ;  /* 0x0000003eff3e8212 */ /* 0x000fe400078e33ff */
[----:B------:R-:W-:-:S04]  /*3b00*/  LOP3.LUT R45, R56, R45, RZ, 0xc0, !PT ;  /* 0x0000002d382d7212 */ /* 0x000fc800078ec0ff */
[----:B------:R-:W-:Y:S01]  /*3b10*/  LOP3.LUT R45, R62, R45, RZ, 0xc0, !PT ;  /* 0x0000002d3e2d7212 */ /* 0x000fe200078ec0ff */
[----:B------:R-:W-:-:S03]  /*3b20*/  IMAD.MOV.U32 R62, RZ, RZ, RZ ;  /* 0x000000ffff3e7224 */ /* 0x000fc600078e00ff */
[----:B------:R-:W5:Y:S01]  /*3b30*/  FLO.U32 R47, R45 ;  /* 0x0000002d002f7300 */ /* 0x000f6200000e0000 */
[----:B------:R-:W-:-:S07]  /*3b40*/  LOP3.LUT R57, R6, R45, RZ, 0xc0, !PT ;  /* 0x0000002d06397212 */ /* 0x000fce00078ec0ff */
[----:B------:R-:W0:Y:S01]  /*3b50*/  POPC R57, R57 ;  /* 0x0000003900397309 */ /* 0x000e220000000000 */
[----:B-----5:R-:W-:-:S13]  /*3b60*/  ISETP.NE.AND P0, PT, R0, R47, PT ;  /* 0x0000002f0000720c */ /* 0x020fda0003f05270 */
[----:B0--34-:R-:W-:Y:S05]  /*3b70*/  @P0 BRA `(.L_x_36) ;  /* 0x0000000000080947 */ /* 0x019fea0003800000 */
[----:B------:R-:W-:-:S05]  /*3b80*/  IMAD R52, R52, 0x4, R7 ;  /* 0x0000000434347824 */ /* 0x000fca00078e0207 */
[----:B------:R0:W3:Y:S02]  /*3b90*/  ATOMS.ADD R62, [R52], R57 ;  /* 0x00000039343e738c */ /* 0x0000e40000000000 */
.L_x_36:
[----:B------:R-:W-:Y:S05]  /*3ba0*/  BSYNC.RECONVERGENT B0 ;  /* 0x0000000000007941 */ /* 0x000fea0003800200 */
.L_x_35:
[----:B------:R-:W-:Y:S01]  /*3bb0*/  R2P PR, R54, 0x7f ;  /* 0x0000007f36007804 */ /* 0x000fe20000000000 */
[----:B---3--:R3:W4:Y:S01]  /*3bc0*/  SHFL.IDX PT, R62, R62, R47, 0x1f ;  /* 0x00001f2f3e3e7589 */ /* 0x00872200000e0000 */
[----:B------:R-:W-:Y:S01]  /*3bd0*/  BSSY.RECONVERGENT B0, `(.L_x_37) ;  /* 0x0000021000007945 */ /* 0x000fe20003800200 */
[----:B------:R-:W-:-:S10]  /*3be0*/  IMAD.MOV.U32 R56, RZ, RZ, RZ ;  /* 0x000000ffff387224 */ /* 0x000fd400078e00ff */
[----:B------:R-:W-:Y:S02]  /*3bf0*/  VOTE.ANY R45, PT, P0 ;  /* 0x00000000002d7806 */ /* 0x000fe400000e0100 */
[----:B------:R-:W-:Y:S02]  /*3c00*/  VOTE.ANY R50, PT, P1 ;  /* 0x0000000000327806 */ /* 0x000fe400008e0100 */
[----:B------:R-:W-:Y:S02]  /*3c10*/  @!P0 LOP3.LUT R45, RZ, R45, RZ, 0x33, !PT ;  /* 0x0000002dff2d8212 */ /* 0x000fe400078e33ff */
[----:B------:R-:W-:Y:S02]  /*3c20*/  @!P1 LOP3.LUT R50, RZ, R50, RZ, 0x33, !PT ;  /* 0x00000032ff329212 */ /* 0x000fe400078e33ff */
[----:B0-----:R-:W-:Y:S02]  /*3c30*/  VOTE.ANY R52, PT, P2 ;  /* 0x0000000000347806 */ /* 0x001fe400010e0100 */
[----:B------:R-:W-:-:S02]  /*3c40*/  LOP3.LUT R45, R50, R45, RZ, 0xc0, !PT ;  /* 0x0000002d322d7212 */ /* 0x000fc400078ec0ff */
[----:B------:R-:W-:Y:S02]  /*3c50*/  VOTE.ANY R50, PT, P3 ;  /* 0x0000000000327806 */ /* 0x000fe400018e0100 */
[----:B------:R-:W-:Y:S02]  /*3c60*/  @!P2 LOP3.LUT R52, RZ, R52, RZ, 0x33, !PT ;  /* 0x00000034ff34a212 */ /* 0x000fe400078e33ff */
[----:B------:R-:W-:Y:S02]  /*3c70*/  @!P3 LOP3.LUT R50, RZ, R50, RZ, 0x33, !PT ;  /* 0x00000032ff32b212 */ /* 0x000fe400078e33ff */
[----:B------:R-:W-:Y:S02]  /*3c80*/  LOP3.LUT R45, R52, R45, RZ, 0xc0, !PT ;  /* 0x0000002d342d7212 */ /* 0x000fe400078ec0ff */
[----:B------:R-:W-:Y:S02]  /*3c90*/  LOP3.LUT P0, RZ, R54, 0x80, RZ, 0xc0, !PT ;  /* 0x0000008036ff7812 */ /* 0x000fe4000780c0ff */
[----:B------:R-:W-:-:S02]  /*3ca0*/  VOTE.ANY R52, PT, P4 ;  /* 0x0000000000347806 */ /* 0x000fc400020e0100 */
[----:B------:R-:W-:Y:S02]  /*3cb0*/  LOP3.LUT R45, R50, R45, RZ, 0xc0, !PT ;  /* 0x0000002d322d7212 */ /* 0x000fe400078ec0ff */
[----:B------:R-:W-:Y:S02]  /*3cc0*/  VOTE.ANY R50, PT, P5 ;  /* 0x0000000000327806 */ /* 0x000fe400028e0100 */
[----:B------:R-:W-:Y:S02]  /*3cd0*/  @!P4 LOP3.LUT R52, RZ, R52, RZ, 0x33, !PT ;  /* 0x00000034ff34c212 */ /* 0x000fe400078e33ff */
[----:B------:R-:W-:Y:S02]  /*3ce0*/  @!P5 LOP3.LUT R50, RZ, R50, RZ, 0x33, !PT ;  /* 0x00000032ff32d212 */ /* 0x000fe400078e33ff */
[----:B------:R-:W-:Y:S02]  /*3cf0*/  LOP3.LUT R45, R52, R45, RZ, 0xc0, !PT ;  /* 0x0000002d342d7212 */ /* 0x000fe400078ec0ff */
[----:B------:R-:W-:-:S02]  /*3d00*/  VOTE.ANY R52, PT, P6 ;  /* 0x0000000000347806 */ /* 0x000fc400030e0100 */
[----:B------:R-:W-:Y:S02]  /*3d10*/  LOP3.LUT R45, R50, R45, RZ, 0xc0, !PT ;  /* 0x0000002d322d7212 */ /* 0x000fe400078ec0ff */
[----:B------:R-:W-:Y:S02]  /*3d20*/  VOTE.ANY R50, PT, P0 ;  /* 0x0000000000327806 */ /* 0x000fe400000e0100 */
[----:B------:R-:W-:Y:S02]  /*3d30*/  @!P6 LOP3.LUT R52, RZ, R52, RZ, 0x33, !PT ;  /* 0x00000034ff34e212 */ /* 0x000fe400078e33ff */
[----:B------:R-:W-:Y:S02]  /*3d40*/  @!P0 LOP3.LUT R50, RZ, R50, RZ, 0x33, !PT ;  /* 0x00000032ff328212 */ /* 0x000fe400078e33ff */
[----:B------:R-:W-:-:S04]  /*3d50*/  LOP3.LUT R45, R52, R45, RZ, 0xc0, !PT ;  /* 0x0000002d342d7212 */ /* 0x000fc800078ec0ff */
[----:B------:R-:W-:-:S04]  /*3d60*/  LOP3.LUT R45, R50, R45, RZ, 0xc0, !PT ;  /* 0x0000002d322d7212 */ /* 0x000fc800078ec0ff */
[----:B------:R-:W0:Y:S01]  /*3d70*/  FLO.U32 R49, R45 ;  /* 0x0000002d00317300 */ /* 0x000e2200000e0000 */
[----:B------:R-:W-:-:S07]  /*3d80*/  LOP3.LUT R51, R6, R45, RZ, 0xc0, !PT ;  /* 0x0000002d06337212 */ /* 0x000fce00078ec0ff */
[----:B------:R-:W1:Y:S01]  /*3d90*/  POPC R51, R51 ;  /* 0x0000003300337309 */ /* 0x000e620000000000 */
[----:B0-----:R-:W-:-:S13]  /*3da0*/  ISETP.NE.AND P0, PT, R0, R49, PT ;  /* 0x000000310000720c */ /* 0x001fda0003f05270 */
[----:B-1-34-:R-:W-:Y:S05]  /*3db0*/  @P0 BRA `(.L_x_38) ;  /* 0x0000000000080947 */ /* 0x01afea0003800000 */
[----:B------:R-:W-:-:S05]  /*3dc0*/  IMAD R54, R54, 0x4, R7 ;  /* 0x0000000436367824 */ /* 0x000fca00078e0207 */
[----:B------:R0:W1:Y:S02]  /*3dd0*/  ATOMS.ADD R56, [R54], R51 ;  /* 0x000000333638738c */ /* 0x0000640000000000 */
.L_x_38:
[----:B------:R-:W-:Y:S05]  /*3de0*/  BSYNC.RECONVERGENT B0 ;  /* 0x0000000000007941 */ /* 0x000fea0003800200 */
.L_x_37:
[----:B------:R-:W-:Y:S01]  /*3df0*/  R2P PR, R48, 0x7f ;  /* 0x0000007f30007804 */ /* 0x000fe20000000000 */
[----:B-1----:R1:W3:Y:S01]  /*3e00*/  SHFL.IDX PT, R56, R56, R49, 0x1f ;  /* 0x00001f3138387589 */ /* 0x0022e200000e0000 */
[----:B------:R-:W-:Y:S11]  /*3e10*/  BSSY.RECONVERGENT B0, `(.L_x_39) ;  /* 0x0000021000007945 */ /* 0x000ff60003800200 */
[----:B------:R-:W-:-:S02]  /*3e20*/  VOTE.ANY R45, PT, P0 ;  /* 0x00000000002d7806 */ /* 0x000fc400000e0100 */
[----:B------:R-:W-:Y:S02]  /*3e30*/  VOTE.ANY R50, PT, P1 ;  /* 0x0000000000327806 */ /* 0x000fe400008e0100 */
[----:B------:R-:W-:Y:S02]  /*3e40*/  @!P0 LOP3.LUT R45, RZ, R45, RZ, 0x33, !PT ;  /* 0x0000002dff2d8212 */ /* 0x000fe400078e33ff */
[----:B------:R-:W-:Y:S02]  /*3e50*/  @!P1 LOP3.LUT R50, RZ, R50, RZ, 0x33, !PT ;  /* 0x00000032ff329212 */ /* 0x000fe400078e33ff */
[----:B------:R-:W-:Y:S02]  /*3e60*/  VOTE.ANY R52, PT, P2 ;  /* 0x0000000000347806 */ /* 0x000fe400010e0100 */
[----:B------:R-:W-:Y:S02]  /*3e70*/  LOP3.LUT R45, R50, R45, RZ, 0xc0, !PT ;  /* 0x0000002d322d7212 */ /* 0x000fe400078ec0ff */
[----:B------:R-:W-:-:S02]  /*3e80*/  @!P2 LOP3.LUT R52, RZ, R52, RZ, 0x33, !PT ;  /* 0x00000034ff34a212 */ /* 0x000fc400078e33ff */
[----:B------:R-:W-:Y:S02]  /*3e90*/  VOTE.ANY R50, PT, P3 ;  /* 0x0000000000327806 */ /* 0x000fe400018e0100 */
[----:B------:R-:W-:Y:S02]  /*3ea0*/  LOP3.LUT R45, R52, R45, RZ, 0xc0, !PT ;  /* 0x0000002d342d7212 */ /* 0x000fe400078ec0ff */
[----:B------:R-:W-:Y:S02]  /*3eb0*/  @!P3 LOP3.LUT R50, RZ, R50, RZ, 0x33, !PT ;  /* 0x00000032ff32b212 */ /* 0x000fe400078e33ff */
[----:B------:R-:W-:Y:S02]  /*3ec0*/  LOP3.LUT P0, RZ, R48, 0x80, RZ, 0xc0, !PT ;  /* 0x0000008030ff7812 */ /* 0x000fe4000780c0ff */
[----:B------:R-:W-:Y:S02]  /*3ed0*/  LOP3.LUT R45, R50, R45, RZ, 0xc0, !PT ;  /* 0x0000002d322d7212 */ /* 0x000fe400078ec0ff */
[----:B------:R-:W-:-:S02]  /*3ee0*/  VOTE.ANY R50, PT, P4 ;  /* 0x0000000000327806 */ /* 0x000fc400020e0100 */
[----:B------:R-:W-:Y:S02]  /*3ef0*/  VOTE.ANY R52, PT, P5 ;  /* 0x0000000000347806 */ /* 0x000fe400028e0100 */
[----:B------:R-:W-:Y:S02]  /*3f00*/  @!P4 LOP3.LUT R50, RZ, R50, RZ, 0x33, !PT ;  /* 0x00000032ff32c212 */ /* 0x000fe400078e33ff */
[----:B------:R-:W-:Y:S02]  /*3f10*/  @!P5 LOP3.LUT R52, RZ, R52, RZ, 0x33, !PT ;  /* 0x00000034ff34d212 */ /* 0x000fe400078e33ff */
[----:B------:R-:W-:Y:S02]  /*3f20*/  LOP3.LUT R45, R50, R45, RZ, 0xc0, !PT ;  /* 0x0000002d322d7212 */ /* 0x000fe400078ec0ff */
[----:B------:R-:W-:Y:S02]  /*3f30*/  VOTE.ANY R50, PT, P6 ;  /* 0x0000000000327806 */ /* 0x000fe400030e0100 */
[----:B------:R-:W-:-:S02]  /*3f40*/  LOP3.LUT R45, R52, R45, RZ, 0xc0, !PT ;  /* 0x0000002d342d7212 */ /* 0x000fc400078ec0ff */
[----:B------:R-:W-:Y:S02]  /*3f50*/  @!P6 LOP3.LUT R50, RZ, R50, RZ, 0x33, !PT ;  /* 0x00000032ff32e212 */ /* 0x000fe400078e33ff */
[----:B------:R-:W-:Y:S02]  /*3f60*/  VOTE.ANY R52, PT, P0 ;  /* 0x0000000000347806 */ /* 0x000fe400000e0100 */
[----:B------:R-:W-:Y:S01]  /*3f70*/  LOP3.LUT R45, R50, R45, RZ, 0xc0, !PT ;  /* 0x0000002d322d7212 */ /* 0x000fe200078ec0ff */
[----:B------:R-:W-:Y:S01]  /*3f80*/  IMAD.MOV.U32 R50, RZ, RZ, RZ ;  /* 0x000000ffff327224 */ /* 0x000fe200078e00ff */
[----:B------:R-:W-:-:S04]  /*3f90*/  @!P0 LOP3.LUT R52, RZ, R52, RZ, 0x33, !PT ;  /* 0x00000034ff348212 */ /* 0x000fc800078e33ff */
[----:B------:R-:W-:-:S04]  /*3fa0*/  LOP3.LUT R45, R52, R45, RZ, 0xc0, !PT ;  /* 0x0000002d342d7212 */ /* 0x000fc800078ec0ff */
[----:B------:R-:W4:Y:S01]  /*3fb0*/  FLO.U32 R53, R45 ;  /* 0x0000002d00357300 */ /* 0x000f2200000e0000 */
[----:B------:R-:W-:-:S07]  /*3fc0*/  LOP3.LUT R47, R6, R45, RZ, 0xc0, !PT ;  /* 0x0000002d062f7212 */ /* 0x000fce00078ec0ff */
[----:B------:R-:W0:Y:S01]  /*3fd0*/  POPC R47, R47 ;  /* 0x0000002f002f7309 */ /* 0x000e220000000000 */
[----:B----4-:R-:W-:-:S13]  /*3fe0*/  ISETP.NE.AND P0, PT, R0, R53, PT ;  /* 0x000000350000720c */ /* 0x010fda0003f05270 */
[----:B01-3--:R-:W-:Y:S05]  /*3ff0*/  @P0 BRA `(.L_x_40) ;  /* 0x0000000000080947 */ /* 0x00bfea0003800000 */
[----:B------:R-:W-:-:S05]  /*4000*/  IMAD R48, R48, 0x4, R7 ;  /* 0x0000000430307824 */ /* 0x000fca00078e0207 */
[----:B------:R0:W1:Y:S02]  /*4010*/  ATOMS.ADD R50, [R48], R47 ;  /* 0x0000002f3032738c */ /* 0x0000640000000000 */
.L_x_40:
[----:B------:R-:W-:Y:S05]  /*4020*/  BSYNC.RECONVERGENT B0 ;  /* 0x0000000000007941 */ /* 0x000fea0003800200 */
.L_x_39:
[----:B------:R-:W-:Y:S01]  /*4030*/  R2P PR, R46, 0x7f ;  /* 0x0000007f2e007804 */ /* 0x000fe20000000000 */
[----:B-1----:R1:W3:Y:S01]  /*4040*/  SHFL.IDX PT, R50, R50, R53, 0x1f ;  /* 0x00001f3532327589 */ /* 0x0022e200000e0000 */
[----:B------:R-:W-:Y:S11]  /*4050*/  BSSY.RECONVERGENT B0, `(.L_x_41) ;  /* 0x0000021000007945 */ /* 0x000ff60003800200 */
[----:B------:R-:W-:-:S02]  /*4060*/  VOTE.ANY R45, PT, P0 ;  /* 0x00000000002d7806 */ /* 0x000fc400000e0100 */
[----:B0-----:R-:W-:Y:S02]  /*4070*/  VOTE.ANY R48, PT, P1 ;  /* 0x0000000000307806 */ /* 0x001fe400008e0100 */
[----:B------:R-:W-:Y:S02]  /*4080*/  @!P0 LOP3.LUT R45, RZ, R45, RZ, 0x33, !PT ;  /* 0x0000002dff2d8212 */ /* 0x000fe400078e33ff */
[----:B------:R-:W-:Y:S02]  /*4090*/  @!P1 LOP3.LUT R48, RZ, R48, RZ, 0x33, !PT ;  /* 0x00000030ff309212 */ /* 0x000fe400078e33ff */
[----:B------:R-:W-:Y:S02]  /*40a0*/  LOP3.LUT P0, RZ, R46, 0x80, RZ, 0xc0, !PT ;  /* 0x000000802eff7812 */ /* 0x000fe4000780c0ff */
[----:B------:R-:W-:Y:S02]  /*40b0*/  LOP3.LUT R45, R48, R45, RZ, 0xc0, !PT ;  /* 0x0000002d302d7212 */ /* 0x000fe400078ec0ff */
[----:B------:R-:W-:-:S04]  /*40c0*/  VOTE.ANY R48, PT, P2 ;  /* 0x0000000000307806 */ /* 0x000fc800010e0100 */
[----:B------:R-:W-:-:S04]  /*40d0*/  @!P2 LOP3.LUT R48, RZ, R48, RZ, 0x33, !PT ;  /* 0x00000030ff30a212 */ /* 0x000fc800078e33ff */
        /* <DEDUP_REMOVED lines=15> */
[----:B------:R-:W-:Y:S01]  /*41d0*/  LOP3.LUT R59, R48, R45, RZ, 0xc0, !PT ;  /* 0x0000002d303b7212 */ /* 0x000fe200078ec0ff */
[----:B------:R-:W-:-:S03]  /*41e0*/  IMAD.MOV.U32 R48, RZ, RZ, RZ ;  /* 0x000000ffff307224 */ /* 0x000fc600078e00ff */
[----:B------:R-:W0:Y:S01]  /*41f0*/  FLO.U32 R49, R59 ;  /* 0x0000003b00317300 */ /* 0x000e2200000e0000 */
[----:B------:R-:W-:-:S07]  /*4200*/  LOP3.LUT R45, R6, R59, RZ, 0xc0, !PT ;  /* 0x0000003b062d7212 */ /* 0x000fce00078ec0ff */
[----:B------:R-:W4:Y:S01]  /*4210*/  POPC R45, R45 ;  /* 0x0000002d002d7309 */ /* 0x000f220000000000 */
[----:B0-----:R-:W-:-:S13]  /*4220*/  ISETP.NE.AND P0, PT, R0, R49, PT ;  /* 0x000000310000720c */ /* 0x001fda0003f05270 */
[----:B-1-34-:R-:W-:Y:S05]  /*4230*/  @P0 BRA `(.L_x_42) ;  /* 0x0000000000080947 */ /* 0x01afea0003800000 */
[----:B------:R-:W-:-:S05]  /*4240*/  IMAD R46, R46, 0x4, R7 ;  /* 0x000000042e2e7824 */ /* 0x000fca00078e0207 */
[----:B------:R0:W1:Y:S02]  /*4250*/  ATOMS.ADD R48, [R46], R45 ;  /* 0x0000002d2e30738c */ /* 0x0000640000000000 */
.L_x_42:
[----:B------:R-:W-:Y:S05]  /*4260*/  BSYNC.RECONVERGENT B0 ;  /* 0x0000000000007941 */ /* 0x000fea0003800200 */
.L_x_41:
[----:B------:R-:W-:Y:S01]  /*4270*/  R2P PR, R44, 0x7f ;  /* 0x0000007f2c007804 */ /* 0x000fe20000000000 */
[----:B-1----:R1:W3:Y:S01]  /*4280*/  SHFL.IDX PT, R48, R48, R49, 0x1f ;  /* 0x00001f3130307589 */ /* 0x0022e200000e0000 */
[----:B------:R-:W-:Y:S01]  /*4290*/  BSSY.RECONVERGENT B0, `(.L_x_43) ;  /* 0x0000021000007945 */ /* 0x000fe20003800200 */
[----:B------:R-:W-:-:S10]  /*42a0*/  IMAD.MOV.U32 R52, RZ, RZ, RZ ;  /* 0x000000ffff347224 */ /* 0x000fd400078e00ff */
[----:B0-----:R-:W-:Y:S02]  /*42b0*/  VOTE.ANY R46, PT, P0 ;  /* 0x00000000002e7806 */ /* 0x001fe400000e0100 */
[----:B------:R-:W-:Y:S02]  /*42c0*/  VOTE.ANY R53, PT, P1 ;  /* 0x0000000000357806 */ /* 0x000fe400008e0100 */
[----:B------:R-:W-:Y:S02]  /*42d0*/  @!P0 LOP3.LUT R46, RZ, R46, RZ, 0x33, !PT ;  /* 0x0000002eff2e8212 */ /* 0x000fe400078e33ff */
[----:B------:R-:W-:Y:S02]  /*42e0*/  @!P1 LOP3.LUT R53, RZ, R53, RZ, 0x33, !PT ;  /* 0x00000035ff359212 */ /* 0x000fe400078e33ff */
[----:B------:R-:W-:Y:S02]  /*42f0*/  LOP3.LUT P0, RZ, R44, 0x80, RZ, 0xc0, !PT ;  /* 0x000000802cff7812 */ /* 0x000fe4000780c0ff */
[----:B------:R-:W-:-:S02]  /*4300*/  LOP3.LUT R46, R53, R46, RZ, 0xc0, !PT ;  /* 0x0000002e352e7212 */ /* 0x000fc400078ec0ff */
        /* <DEDUP_REMOVED lines=17> */
[----:B------:R-:W-:-:S04]  /*4420*/  LOP3.LUT R59, R53, R46, RZ, 0xc0, !PT ;  /* 0x0000002e353b7212 */ /* 0x000fc800078ec0ff */
[----:B------:R-:W0:Y:S01]  /*4430*/  FLO.U32 R53, R59 ;  /* 0x0000003b00357300 */ /* 0x000e2200000e0000 */
[----:B------:R-:W-:-:S07]  /*4440*/  LOP3.LUT R46, R6, R59, RZ, 0xc0, !PT ;  /* 0x0000003b062e7212 */ /* 0x000fce00078ec0ff */
[----:B------:R-:W4:Y:S01]  /*4450*/  POPC R46, R46 ;  /* 0x0000002e002e7309 */ /* 0x000f220000000000 */
[----:B0-----:R-:W-:-:S13]  /*4460*/  ISETP.NE.AND P0, PT, R0, R53, PT ;  /* 0x000000350000720c */ /* 0x001fda0003f05270 */
[----:B-1-34-:R-:W-:Y:S05]  /*4470*/  @P0 BRA `(.L_x_44) ;  /* 0x0000000000080947 */ /* 0x01afea0003800000 */
[----:B------:R-:W-:-:S05]  /*4480*/  IMAD R49, R44, 0x4, R7 ;  /* 0x000000042c317824 */ /* 0x000fca00078e0207 */
[----:B------:R0:W1:Y:S02]  /*4490*/  ATOMS.ADD R52, [R49], R46 ;  /* 0x0000002e3134738c */ /* 0x0000640000000000 */
.L_x_44:
[----:B------:R-:W-:Y:S05]  /*44a0*/  BSYNC.RECONVERGENT B0 ;  /* 0x0000000000007941 */ /* 0x000fea0003800200 */
.L_x_43:
[----:B------:R-:W-:Y:S01]  /*44b0*/  R2P PR, R42, 0x7f ;  /* 0x0000007f2a007804 */ /* 0x000fe20000000000 */
[----:B------:R-:W-:Y:S01]  /*44c0*/  BSSY.RECONVERGENT B0, `(.L_x_45) ;  /* 0x0000022000007945 */ /* 0x000fe20003800200 */
[----:B------:R-:W-:-:S11]  /*44d0*/  IMAD.MOV.U32 R64, RZ, RZ, RZ ;  /* 0x000000ffff407224 */ /* 0x000fd600078e00ff */
[----:B------:R-:W-:Y:S02]  /*44e0*/  VOTE.ANY R44, PT, P0 ;  /* 0x00000000002c7806 */ /* 0x000fe400000e0100 */
[----:B0-----:R-:W-:Y:S02]  /*44f0*/  VOTE.ANY R49, PT, P1 ;  /* 0x0000000000317806 */ /* 0x001fe400008e0100 */
        /* <DEDUP_REMOVED lines=22> */
[----:B-1----:R0:W1:Y:S02]  /*4660*/  SHFL.IDX PT, R49, R52, R53, 0x1f ;  /* 0x00001f3534317589 */ /* 0x00206400000e0000 */
[----:B------:R-:W3:Y:S01]  /*4670*/  FLO.U32 R59, R61 ;  /* 0x0000003d003b7300 */ /* 0x000ee200000e0000 */
[----:B------:R-:W-:-:S07]  /*4680*/  LOP3.LUT R44, R6, R61, RZ, 0xc0, !PT ;  /* 0x0000003d062c7212 */ /* 0x000fce00078ec0ff */
[----:B------:R-:W4:Y:S01]  /*4690*/  POPC R44, R44 ;  /* 0x0000002c002c7309 */ /* 0x000f220000000000 */
[----:B---3--:R-:W-:-:S13]  /*46a0*/  ISETP.NE.AND P0, PT, R0, R59, PT ;  /* 0x0000003b0000720c */ /* 0x008fda0003f05270 */
[----:B01--4-:R-:W-:Y:S05]  /*46b0*/  @P0 BRA `(.L_x_46) ;  /* 0x0000000000080947 */ /* 0x013fea0003800000 */
[----:B------:R-:W-:-:S05]  /*46c0*/  IMAD R53, R42, 0x4, R7 ;  /* 0x000000042a357824 */ /* 0x000fca00078e0207 */
[----:B------:R0:W1:Y:S02]  /*46d0*/  ATOMS.ADD R64, [R53], R44 ;  /* 0x0000002c3540738c */ /* 0x0000640000000000 */
.L_x_46:
[----:B------:R-:W-:Y:S05]  /*46e0*/  BSYNC.RECONVERGENT B0 ;  /* 0x0000000000007941 */ /* 0x000fea0003800200 */
.L_x_45:
        /* <DEDUP_REMOVED lines=35> */
.L_x_48:
[----:B------:R-:W-:Y:S05]  /*4920*/  BSYNC.RECONVERGENT B0 ;  /* 0x0000000000007941 */ /* 0x000fea0003800200 */
.L_x_47:
[----:B------:R-:W-:Y:S01]  /*4930*/  R2P PR, R38, 0x7f ;  /* 0x0000007f26007804 */ /* 0x000fe20000000000 */
[----:B------:R-:W-:Y:S01]  /*4940*/  IMAD.IADD R40, R55, 0x1, R60 ;  /* 0x0000000137287824 */ /* 0x000fe200078e023c */
[----:B------:R-:W-:Y:S01]  /*4950*/  BSSY.RECONVERGENT B0, `(.L_x_49) ;  /* 0x0000022000007945 */ /* 0x000fe20003800200 */
[----:B------:R-:W-:-:S10]  /*4960*/  IMAD.MOV.U32 R60, RZ, RZ, RZ ;  /* 0x000000ffff3c7224 */ /* 0x000fd400078e00ff */
[----:B------:R-:W-:Y:S02]  /*4970*/  VOTE.ANY R52, PT, P0 ;  /* 0x0000000000347806 */ /* 0x000fe400000e0100 */
[----:B--2---:R-:W-:Y:S02]  /*4980*/  VOTE.ANY R55, PT, P1 ;  /* 0x0000000000377806 */ /* 0x004fe400008e0100 */
        /* <DEDUP_REMOVED lines=22> */
[----:B-1----:R1:W2:Y:S02]  /*4af0*/  SHFL.IDX PT, R55, R54, R61, 0x1f ;  /* 0x00001f3d36377589 */ /* 0x0022a400000e0000 */
[----:B0-----:R-:W0:Y:S01]  /*4b00*/  FLO.U32 R59, R63 ;  /* 0x0000003f003b7300 */ /* 0x001e2200000e0000 */
[----:B------:R-:W-:-:S07]  /*4b10*/  LOP3.LUT R52, R6, R63, RZ, 0xc0, !PT ;  /* 0x0000003f06347212 */ /* 0x000fce00078ec0ff */
[----:B------:R-:W3:Y:S01]  /*4b20*/  POPC R52, R52 ;  /* 0x0000003400347309 */ /* 0x000ee20000000000 */
[----:B0-----:R-:W-:-:S13]  /*4b30*/  ISETP.NE.AND P0, PT, R0, R59, PT ;  /* 0x0000003b0000720c */ /* 0x001fda0003f05270 */
[----:B-123--:R-:W-:Y:S05]  /*4b40*/  @P0 BRA `(.L_x_50) ;  /* 0x0000000000080947 */ /* 0x00efea0003800000 */
[----:B------:R-:W-:-:S05]  /*4b50*/  IMAD R61, R38, 0x4, R7 ;  /* 0x00000004263d7824 */ /* 0x000fca00078e0207 */
[----:B------:R0:W1:Y:S02]  /*4b60*/  ATOMS.ADD R60, [R61], R52 ;  /* 0x000000343d3c738c */ /* 0x0000640000000000 */
.L_x_50:
[----:B------:R-:W-:Y:S05]  /*4b70*/  BSYNC.RECONVERGENT B0 ;  /* 0x0000000000007941 */ /* 0x000fea0003800200 */
.L_x_49:
[----:B------:R-:W-:Y:S01]  /*4b80*/  R2P PR, R26, 0x7f ;  /* 0x0000007f1a007804 */ /* 0x000fe20000000000 */
[----:B------:R-:W-:Y:S01]  /*4b90*/  IMAD.IADD R38, R57, 0x1, R62 ;  /* 0x0000000139267824 */ /* 0x000fe200078e023e */
[----:B------:R-:W-:Y:S01]  /*4ba0*/  BSSY.RECONVERGENT B0, `(.L_x_51) ;  /* 0x0000022000007945 */ /* 0x000fe20003800200 */
[----:B------:R-:W-:-:S10]  /*4bb0*/  IMAD.MOV.U32 R62, RZ, RZ, RZ ;  /* 0x000000ffff3e7224 */ /* 0x000fd400078e00ff */
[----:B------:R-:W-:Y:S02]  /*4bc0*/  VOTE.ANY R54, PT, P0 ;  /* 0x0000000000367806 */ /* 0x000fe400000e0100 */
        /* <DEDUP_REMOVED lines=31> */
.L_x_52:
[----:B------:R-:W-:Y:S05]  /*4dc0*/  BSYNC.RECONVERGENT B0 ;  /* 0x0000000000007941 */ /* 0x000fea0003800200 */
.L_x_51:
[----:B------:R-:W-:Y:S01]  /*4dd0*/  R2P PR, R16, 0x7f ;  /* 0x0000007f10007804 */ /* 0x000fe20000000000 */
[----:B------:R-:W-:Y:S01]  /*4de0*/  IMAD.IADD R26, R51, 0x1, R56 ;  /* 0x00000001331a7824 */ /* 0x000fe200078e0238 */
[----:B------:R-:W-:Y:S11]  /*4df0*/  BSSY.RECONVERGENT B0, `(.L_x_53) ;  /* 0x0000022000007945 */ /* 0x000ff60003800200 */
[----:B0-----:R-:W-:-:S02]  /*4e00*/  VOTE.ANY R59, PT, P0 ;  /* 0x00000000003b7806 */ /* 0x001fc400000e0100 */
[----:B------:R-:W-:Y:S02]  /*4e10*/  VOTE.ANY R56, PT, P1 ;  /* 0x0000000000387806 */ /* 0x000fe400008e0100 */
[----:B------:R-:W-:Y:S02]  /*4e20*/  @!P0 LOP3.LUT R59, RZ, R59, RZ, 0x33, !PT ;  /* 0x0000003bff3b8212 */ /* 0x000fe400078e33ff */
[----:B------:R-:W-:Y:S02]  /*4e30*/  @!P1 LOP3.LUT R56, RZ, R56, RZ, 0x33, !PT ;  /* 0x00000038ff389212 */ /* 0x000fe400078e33ff */
[----:B------:R-:W-:Y:S02]  /*4e40*/  VOTE.ANY R51, PT, P2 ;  /* 0x0000000000337806 */ /* 0x000fe400010e0100 */
[----:B------:R-:W-:Y:S02]  /*4e50*/  LOP3.LUT R56, R56, R59, RZ, 0xc0, !PT ;  /* 0x0000003b38387212 */ /* 0x000fe400078ec0ff */
[----:B------:R-:W-:Y:S01]  /*4e60*/  @!P2 LOP3.LUT R51, RZ, R51, RZ, 0x33, !PT ;  /* 0x00000033ff33a212 */ /* 0x000fe200078e33ff */
[----:B-1----:R0:W1:Y:S01]  /*4e70*/  SHFL.IDX PT, R59, R62, R61, 0x1f ;  /* 0x00001f3d3e3b7589 */ /* 0x00206200000e0000 */
[----:B------:R-:W-:-:S02]  /*4e80*/  LOP3.LUT P0, RZ, R16, 0x80, RZ, 0xc0, !PT ;  /* 0x0000008010ff7812 */ /* 0x000fc4000780c0ff */
        /* <DEDUP_REMOVED lines=17> */
[----:B------:R-:W2:Y:S01]  /*4fa0*/  FLO.U32 R63, R65 ;  /* 0x00000041003f7300 */ /* 0x000ea200000e0000 */
[----:B------:R-:W-:-:S07]  /*4fb0*/  LOP3.LUT R51, R6, R65, RZ, 0xc0, !PT ;  /* 0x0000004106337212 */ /* 0x000fce00078ec0ff */
[----:B------:R-:W3:Y:S01]  /*4fc0*/  POPC R51, R51 ;  /* 0x0000003300337309 */ /* 0x000ee20000000000 */
[----:B--2---:R-:W-:-:S13]  /*4fd0*/  ISETP.NE.AND P0, PT, R0, R63, PT ;  /* 0x0000003f0000720c */ /* 0x004fda0003f05270 */
[----:B01-3--:R-:W-:Y:S05]  /*4fe0*/  @P0 BRA `(.L_x_54) ;  /* 0x0000000000080947 */ /* 0x00bfea0003800000 */
[----:B------:R-:W-:-:S05]  /*4ff0*/  IMAD R16, R16, 0x4, R7 ;  /* 0x0000000410107824 */ /* 0x000fca00078e0207 */
[----:B------:R0:W1:Y:S02]  /*5000*/  ATOMS.ADD R56, [R16], R51 ;  /* 0x000000331038738c */ /* 0x0000640000000000 */
.L_x_54:
[----:B------:R-:W-:Y:S05]  /*5010*/  BSYNC.RECONVERGENT B0 ;  /* 0x0000000000007941 */ /* 0x000fea0003800200 */
.L_x_53:
[----:B------:R-:W-:Y:S01]  /*5020*/  R2P PR, R15, 0x7f ;  /* 0x0000007f0f007804 */ /* 0x000fe20000000000 */
[----:B------:R-:W-:Y:S01]  /*5030*/  IMAD.IADD R50, R47, 0x1, R50 ;  /* 0x000000012f327824 */ /* 0x000fe200078e0232 */
[----:B-1----:R1:W2:Y:S01]  /*5040*/  SHFL.IDX PT, R56, R56, R63, 0x1f ;  /* 0x00001f3f38387589 */ /* 0x0022a200000e0000 */
[----:B------:R-:W-:Y:S01]  /*5050*/  BSSY.RECONVERGENT B0, `(.L_x_55) ;  /* 0x0000021000007945 */ /* 0x000fe20003800200 */
[----:B------:R-:W-:-:S09]  /*5060*/  IMAD.MOV.U32 R60, RZ, RZ, RZ ;  /* 0x000000ffff3c7224 */ /* 0x000fd200078e00ff */
        /* <DEDUP_REMOVED lines=26> */
[----:B------:R-:W3:Y:S01]  /*5210*/  POPC R16, R16 ;  /* 0x0000001000107309 */ /* 0x000ee20000000000 */
[----:B0-----:R-:W-:-:S13]  /*5220*/  ISETP.NE.AND P0, PT, R0, R47, PT ;  /* 0x0000002f0000720c */ /* 0x001fda0003f05270 */
[----:B-123--:R-:W-:Y:S05]  /*5230*/  @P0 BRA `(.L_x_56) ;  /* 0x0000000000080947 */ /* 0x00efea0003800000 */
[----:B------:R-:W-:-:S05]  /*5240*/  IMAD R15, R15, 0x4, R7 ;  /* 0x000000040f0f7824 */ /* 0x000fca00078e0207 */
[----:B------:R0:W1:Y:S02]  /*5250*/  ATOMS.ADD R60, [R15], R16 ;  /* 0x000000100f3c738c */ /* 0x0000640000000000 */
.L_x_56:
[----:B------:R-:W-:Y:S05]  /*5260*/  BSYNC.RECONVERGENT B0 ;  /* 0x0000000000007941 */ /* 0x000fea0003800200 */
.L_x_55:
[----:B------:R-:W-:Y:S01]  /*5270*/  R2P PR, R4, 0x7f ;  /* 0x0000007f04007804 */ /* 0x000fe20000000000 */
[----:B------:R-:W-:Y:S01]  /*5280*/  IMAD.IADD R48, R45, 0x1, R48 ;  /* 0x000000012d307824 */ /* 0x000fe200078e0230 */
[----:B-1----:R1:W2:Y:S01]  /*5290*/  SHFL.IDX PT, R47, R60, R47, 0x1f ;  /* 0x00001f2f3c2f7589 */ /* 0x0022a200000e0000 */
[----:B------:R-:W-:Y:S10]  /*52a0*/  BSSY.RECONVERGENT B0, `(.L_x_57) ;  /* 0x0000021000007945 */ /* 0x000ff40003800200 */
[----:B0-----:R-:W-:-:S02]  /*52b0*/  VOTE.ANY R15, PT, P0 ;  /* 0x00000000000f7806 */ /* 0x001fc400000e0100 */
[----:B------:R-:W-:Y:S02]  /*52c0*/  VOTE.ANY R62, PT, P1 ;  /* 0x00000000003e7806 */ /* 0x000fe400008e0100 */
        /* <DEDUP_REMOVED lines=25> */
[----:B------:R-:W3:Y:S01]  /*5460*/  POPC R15, R15 ;  /* 0x0000000f000f7309 */ /* 0x000ee20000000000 */
[----:B0-----:R-:W-:-:S13]  /*5470*/  ISETP.NE.AND P0, PT, R0, R45, PT ;  /* 0x0000002d0000720c */ /* 0x001fda0003f05270 */
[----:B-123--:R-:W-:Y:S05]  /*5480*/  @P0 BRA `(.L_x_58) ;  /* 0x0000000000080947 */ /* 0x00efea0003800000 */
[----:B------:R-:W-:-:S05]  /*5490*/  IMAD R4, R4, 0x4, R7 ;  /* 0x0000000404047824 */ /* 0x000fca00078e0207 */
[----:B------:R0:W1:Y:S02]  /*54a0*/  ATOMS.ADD R62, [R4], R15 ;  /* 0x0000000f043e738c */ /* 0x0000640000000000 */
.L_x_58:
[----:B------:R-:W-:Y:S05]  /*54b0*/  BSYNC.RECONVERGENT B0 ;  /* 0x0000000000007941 */ /* 0x000fea0003800200 */
.L_x_57:
[----:B------:R-:W-:Y:S01]  /*54c0*/  R2P PR, R8, 0x7f ;  /* 0x0000007f08007804 */ /* 0x000fe20000000000 */
[----:B0-----:R-:W-:Y:S01]  /*54d0*/  IMAD.IADD R4, R46, 0x1, R49 ;  /* 0x000000012e047824 */ /* 0x001fe200078e0231 */
[----:B-1----:R0:W1:Y:S01]  /*54e0*/  SHFL.IDX PT, R62, R62, R45, 0x1f ;  /* 0x00001f2d3e3e7589 */ /* 0x00206200000e0000 */
[----:B------:R-:W-:Y:S10]  /*54f0*/  BSSY.RECONVERGENT B0, `(.L_x_59) ;  /* 0x0000021000007945 */ /* 0x000ff40003800200 */
[----:B------:R-:W-:-:S02]  /*5500*/  VOTE.ANY R60, PT, P0 ;  /* 0x00000000003c7806 */ /* 0x000fc400000e0100 */
[----:B------:R-:W-:Y:S02]  /*5510*/  VOTE.ANY R49, PT, P1 ;  /* 0x0000000000317806 */ /* 0x000fe400008e0100 */
[----:B------:R-:W-:Y:S02]  /*5520*/  @!P0 LOP3.LUT R60, RZ, R60, RZ, 0x33, !PT ;  /* 0x0000003cff3c8212 */ /* 0x000fe400078e33ff */
[----:B------:R-:W-:Y:S02]  /*5530*/  @!P1 LOP3.LUT R49, RZ, R49, RZ, 0x33, !PT ;  /* 0x00000031ff319212 */ /* 0x000fe400078e33ff */
[----:B------:R-:W-:Y:S02]  /*5540*/  VOTE.ANY R46, PT, P2 ;  /* 0x00000000002e7806 */ /* 0x000fe400010e0100 */
[----:B------:R-:W-:Y:S01]  /*5550*/  LOP3.LUT R49, R49, R60, RZ, 0xc0, !PT ;  /* 0x0000003c31317212 */ /* 0x000fe200078ec0ff */
[----:B------:R-:W-:Y:S01]  /*5560*/  IMAD.MOV.U32 R60, RZ, RZ, RZ ;  /* 0x000000ffff3c7224 */ /* 0x000fe200078e00ff */
[----:B------:R-:W-:-:S02]  /*5570*/  @!P2 LOP3.LUT R46, RZ, R46, RZ, 0x33, !PT ;  /* 0x0000002eff2ea212 */ /* 0x000fc400078e33ff */
        /* <DEDUP_REMOVED lines=17> */
[----:B------:R-:W2:Y:S01]  /*5690*/  FLO.U32 R49, R61 ;  /* 0x0000003d00317300 */ /* 0x000ea200000e0000 */
[----:B------:R-:W-:-:S07]  /*56a0*/  LOP3.LUT R46, R6, R61, RZ, 0xc0, !PT ;  /* 0x0000003d062e7212 */ /* 0x000fce00078ec0ff */
[----:B------:R-:W3:Y:S01]  /*56b0*/  POPC R46, R46 ;  /* 0x0000002e002e7309 */ /* 0x000ee20000000000 */
[----:B--2---:R-:W-:-:S13]  /*56c0*/  ISETP.NE.AND P0, PT, R0, R49, PT ;  /* 0x000000310000720c */ /* 0x004fda0003f05270 */
[----:B01-3--:R-:W-:Y:S05]  /*56d0*/  @P0 BRA `(.L_x_60) ;  /* 0x0000000000080947 */ /* 0x00bfea0003800000 */
[----:B------:R-:W-:-:S05]  /*56e0*/  IMAD R45, R8, 0x4, R7 ;  /* 0x00000004082d7824 */ /* 0x000fca00078e0207 */
[----:B------:R0:W1:Y:S02]  /*56f0*/  ATOMS.ADD R60, [R45], R46 ;  /* 0x0000002e2d3c738c */ /* 0x0000640000000000 */
.L_x_60:
[----:B------:R-:W-:Y:S05]  /*5700*/  BSYNC.RECONVERGENT B0 ;  /* 0x0000000000007941 */ /* 0x000fea0003800200 */
.L_x_59:
[----:B------:R-:W-:Y:S01]  /*5710*/  R2P PR, R9, 0x7f ;  /* 0x0000007f09007804 */ /* 0x000fe20000000000 */
[----:B------:R-:W-:Y:S01]  /*5720*/  IMAD.IADD R44, R44, 0x1, R53 ;  /* 0x000000012c2c7824 */ /* 0x000fe200078e0235 */
[----:B-1----:R1:W2:Y:S01]  /*5730*/  SHFL.IDX PT, R49, R60, R49, 0x1f ;  /* 0x00001f313c317589 */ /* 0x0022a200000e0000 */
[----:B------:R-:W-:Y:S01]  /*5740*/  BSSY.RECONVERGENT B0, `(.L_x_61) ;  /* 0x0000021000007945 */ /* 0x000fe20003800200 */
[----:B------:R-:W-:-:S09]  /*5750*/  IMAD.MOV.U32 R64, RZ, RZ, RZ ;  /* 0x000000ffff407224 */ /* 0x000fd200078e00ff */
        /* <DEDUP_REMOVED lines=31> */
.L_x_62:
[----:B------:R-:W-:Y:S05]  /*5950*/  BSYNC.RECONVERGENT B0 ;  /* 0x0000000000007941 */ /* 0x000fea0003800200 */
.L_x_61:
        /* <DEDUP_REMOVED lines=36> */
.L_x_64:
[----:B------:R-:W-:Y:S05]  /*5ba0*/  BSYNC.RECONVERGENT B0 ;  /* 0x0000000000007941 */ /* 0x000fea0003800200 */
.L_x_63:
[----:B------:R-:W-:Y:S01]  /*5bb0*/  R2P PR, R14, 0x7f ;  /* 0x0000007f0e007804 */ /* 0x000fe20000000000 */
[----:B-1----:R1:W2:Y:S01]  /*5bc0*/  SHFL.IDX PT, R60, R60, R55, 0x1f ;  /* 0x00001f373c3c7589 */ /* 0x0022a200000e0000 */
        /* <DEDUP_REMOVED lines=25> */
[----:B-1----:R-:W0:Y:S01]  /*5d60*/  FLO.U32 R55, R9 ;  /* 0x0000000900377300 */ /* 0x002e2200000e0000 */
[----:B------:R-:W-:-:S07]  /*5d70*/  LOP3.LUT R6, R6, R9, RZ, 0xc0, !PT ;  /* 0x0000000906067212 */ /* 0x000fce00078ec0ff */
[----:B------:R1:W3:Y:S01]  /*5d80*/  POPC R61, R6 ;  /* 0x00000006003d7309 */ /* 0x0002e20000000000 */
[----:B0-----:R-:W-:Y:S01]  /*5d90*/  ISETP.NE.AND P0, PT, R0, R55, PT ;  /* 0x000000370000720c */ /* 0x001fe20003f05270 */
[----:B------:R-:W-:-:S12]  /*5da0*/  IMAD.MOV.U32 R0, RZ, RZ, RZ ;  /* 0x000000ffff007224 */ /* 0x000fd800078e00ff */
[----:B-123--:R-:W-:Y:S05]  /*5db0*/  @P0 BRA `(.L_x_66) ;  /* 0x0000000000080947 */ /* 0x00efea0003800000 */
[----:B------:R-:W-:-:S06]  /*5dc0*/  IMAD R0, R14, 0x4, R7 ;  /* 0x000000040e007824 */ /* 0x000fcc00078e0207 */
[----:B------:R0:W1:Y:S02]  /*5dd0*/  ATOMS.ADD R0, [R0], R61 ;  /* 0x0000003d0000738c */ /* 0x0000640000000000 */
.L_x_66:
[----:B------:R-:W-:Y:S05]  /*5de0*/  BSYNC.RECONVERGENT B0 ;  /* 0x0000000000007941 */ /* 0x000fea0003800200 */
.L_x_65:
[----:B-1----:R-:W1:Y:S01]  /*5df0*/  SHFL.IDX PT, R0, R0, R55, 0x1f ;  /* 0x00001f3700007589 */ /* 0x002e6200000e0000 */
[----:B------:R-:W-:Y:S01]  /*5e00*/  IMAD.IADD R14, R54, 0x1, R59 ;  /* 0x00000001360e7824 */ /* 0x000fe200078e023b */
[----:B------:R-:W-:Y:S01]  /*5e10*/  ISETP.NE.AND P0, PT, R58, RZ, PT ;  /* 0x000000ff3a00720c */ /* 0x000fe20003f05270 */
[----:B------:R-:W-:Y:S01]  /*5e20*/  IMAD R10, R40, 0x4, R23 ;  /* 0x00000004280a7824 */ /* 0x000fe200078e0217 */
[----:B------:R-:W-:Y:S01]  /*5e30*/  BAR.SYNC.DEFER_BLOCKING 0x0 ;  /* 0x0000000000007b1d */ /* 0x000fe20000010000 */
[----:B------:R-:W-:Y:S02]  /*5e40*/  IMAD.IADD R54, R8, 0x1, R45 ;  /* 0x0000000108367824 */ /* 0x000fe400078e022d */
[--C-:B------:R-:W-:Y:S02]  /*5e50*/  IMAD R9, R38, 0x4, R23.reuse ;  /* 0x0000000426097824 */ /* 0x100fe400078e0217 */
[--C-:B------:R-:W-:Y:S01]  /*5e60*/  IMAD R8, R26, 0x4, R23.reuse ;  /* 0x000000041a087824 */ /* 0x100fe200078e0217 */
[----:B------:R-:W-:Y:S01]  /*5e70*/  BSSY B1, `(.L_x_67) ;  /* 0x0000057000017945 */ /* 0x000fe20003800000 */
[----:B------:R-:W-:-:S02]  /*5e80*/  IMAD R7, R50, 0x4, R23 ;  /* 0x0000000432077824 */ /* 0x000fc400078e0217 */
[----:B------:R-:W-:Y:S02]  /*5e90*/  IMAD.IADD R52, R52, 0x1, R57 ;  /* 0x0000000134347824 */ /* 0x000fe400078e0239 */
[--C-:B------:R-:W-:Y:S02]  /*5ea0*/  IMAD R6, R48, 0x4, R23.reuse ;  /* 0x0000000430067824 */ /* 0x100fe400078e0217 */
[----:B------:R-:W-:Y:S02]  /*5eb0*/  IMAD R4, R4, 0x4, R23 ;  /* 0x0000000404047824 */ /* 0x000fe400078e0217 */
[----:B------:R-:W-:Y:S02]  /*5ec0*/  IMAD.IADD R56, R51, 0x1, R56 ;  /* 0x0000000133387824 */ /* 0x000fe400078e0238 */
[----:B------:R-:W-:Y:S02]  /*5ed0*/  IMAD.IADD R16, R16, 0x1, R47 ;  /* 0x0000000110107824 */ /* 0x000fe400078e022f */
[----:B------:R-:W-:-:S02]  /*5ee0*/  IMAD.IADD R62, R15, 0x1, R62 ;  /* 0x000000010f3e7824 */ /* 0x000fc400078e023e */
[----:B-1----:R-:W-:Y:S02]  /*5ef0*/  IMAD.IADD R38, R61, 0x1, R0 ;  /* 0x000000013d267824 */ /* 0x002fe400078e0200 */
[----:B------:R-:W-:Y:S01]  /*5f00*/  IMAD R0, R44, 0x4, R23 ;  /* 0x000000042c007824 */ /* 0x000fe200078e0217 */
[----:B------:R1:W-:Y:S01]  /*5f10*/  STS [R10+-0x4], R13 ;  /* 0xfffffc0d0a007388 */ /* 0x0003e20000000800 */
[----:B------:R-:W-:Y:S02]  /*5f20*/  IMAD.IADD R46, R46, 0x1, R49 ;  /* 0x000000012e2e7824 */ /* 0x000fe400078e0231 */
[--C-:B------:R-:W-:Y:S01]  /*5f30*/  IMAD R14, R14, 0x4, R23.reuse ;  /* 0x000000040e0e7824 */ /* 0x100fe200078e0217 */
[----:B------:R2:W-:Y:S01]  /*5f40*/  STS [R9+-0x4], R12 ;  /* 0xfffffc0c09007388 */ /* 0x0005e20000000800 */
[--C-:B------:R-:W-:Y:S02]  /*5f50*/  IMAD R15, R56, 0x4, R23.reuse ;  /* 0x00000004380f7824 */ /* 0x100fe400078e0217 */
[----:B------:R-:W-:Y:S01]  /*5f60*/  IMAD.IADD R60, R53, 0x1, R60 ;  /* 0x00000001353c7824 */ /* 0x000fe200078e023c */
[----:B------:R-:W-:Y:S01]  /*5f70*/  STS [R8+-0x4], R43 ;  /* 0xfffffc2b08007388 */ /* 0x000fe20000000800 */
[----:B------:R-:W-:-:S02]  /*5f80*/  IMAD R16, R16, 0x4, R23 ;  /* 0x0000000410107824 */ /* 0x000fc400078e0217 */
[--C-:B-1----:R-:W-:Y:S01]  /*5f90*/  IMAD R13, R52, 0x4, R23.reuse ;  /* 0x00000004340d7824 */ /* 0x102fe200078e0217 */
[----:B------:R1:W-:Y:S01]  /*5fa0*/  STS [R7+-0x4], R24 ;  /* 0xfffffc1807007388 */ /* 0x0003e20000000800 */
[--C-:B------:R-:W-:Y:S02]  /*5fb0*/  IMAD R26, R46, 0x4, R23.reuse ;  /* 0x000000042e1a7824 */ /* 0x100fe400078e0217 */
[--C-:B--2---:R-:W-:Y:S01]  /*5fc0*/  IMAD R12, R42, 0x4, R23.reuse ;  /* 0x000000042a0c7824 */ /* 0x104fe200078e0217 */
[----:B------:R2:W-:Y:S04]  /*5fd0*/  STS [R6+-0x4], R27 ;  /* 0xfffffc1b06007388 */ /* 0x0005e80000000800 */
[----:B------:R3:W-:Y:S01]  /*5fe0*/  STS [R4+-0x4], R25 ;  /* 0xfffffc1904007388 */ /* 0x0007e20000000800 */
[----:B-1----:R-:W-:-:S03]  /*5ff0*/  IMAD R24, R60, 0x4, R23 ;  /* 0x000000043c187824 */ /* 0x002fc600078e0217 */
[----:B------:R1:W-:Y:S01]  /*6000*/  STS [R0+-0x4], R17 ;  /* 0xfffffc1100007388 */ /* 0x0003e20000000800 */
[----:B--2---:R-:W-:-:S03]  /*6010*/  IMAD R27, R62, 0x4, R23 ;  /* 0x000000043e1b7824 */ /* 0x004fc600078e0217 */
[----:B------:R2:W-:Y:S01]  /*6020*/  STS [R12+-0x4], R41 ;  /* 0xfffffc290c007388 */ /* 0x0005e20000000800 */
[----:B---3--:R-:W-:-:S03]  /*6030*/  IMAD R25, R54, 0x4, R23 ;  /* 0x0000000436197824 */ /* 0x008fc600078e0217 */
[----:B------:R3:W-:Y:S01]  /*6040*/  STS [R13+-0x4], R36 ;  /* 0xfffffc240d007388 */ /* 0x0007e20000000800 */
[----:B-1----:R-:W-:-:S03]  /*6050*/  IMAD R17, R38, 0x4, R23 ;  /* 0x0000000426117824 */ /* 0x002fc600078e0217 */
[----:B------:R3:W-:Y:S01]  /*6060*/  STS [R14+-0x4], R39 ;  /* 0xfffffc270e007388 */ /* 0x0007e20000000800 */
[----:B--2---:R-:W-:-:S03]  /*6070*/  IMAD R41, R3, 0x8, R23 ;  /* 0x0000000803297824 */ /* 0x004fc600078e0217 */
[----:B------:R3:W-:Y:S04]  /*6080*/  STS [R15+-0x4], R34 ;  /* 0xfffffc220f007388 */ /* 0x0007e80000000800 */
[----:B------:R3:W-:Y:S04]  /*6090*/  STS [R16+-0x4], R37 ;  /* 0xfffffc2510007388 */ /* 0x0007e80000000800 */
[----:B------:R3:W-:Y:S04]  /*60a0*/  STS [R27+-0x4], R32 ;  /* 0xfffffc201b007388 */ /* 0x0007e80000000800 */
[----:B------:R3:W-:Y:S04]  /*60b0*/  STS [R26+-0x4], R33 ;  /* 0xfffffc211a007388 */ /* 0x0007e80000000800 */
[----:B------:R3:W-:Y:S04]  /*60c0*/  STS [R25+-0x4], R30 ;  /* 0xfffffc1e19007388 */ /* 0x0007e80000000800 */
[----:B------:R3:W-:Y:S04]  /*60d0*/  STS [R24+-0x4], R31 ;  /* 0xfffffc1f18007388 */ /* 0x0007e80000000800 */
[----:B------:R3:W-:Y:S01]  /*60e0*/  STS [R17+-0x4], R28 ;  /* 0xfffffc1c11007388 */ /* 0x0007e20000000800 */
[----:B------:R-:W-:Y:S05]  /*60f0*/  @P0 BRA `(.L_x_68) ;  /* 0x0000000000b80947 */ /* 0x000fea0003800000 */
[----:B------:R-:W3:Y:S02]  /*6100*/  LDCU.64 UR4, c[0x0][0x398] ;  /* 0x00007300ff0477ac */ /* 0x000ee40008000a00 */
[----:B---3--:R-:W-:-:S04]  /*6110*/  LEA R32, P0, R3, UR4, 0x3 ;  /* 0x0000000403207c11 */ /* 0x008fc8000f8018ff */
[----:B------:R-:W-:-:S05]  /*6120*/  LEA.HI.X R33, R3, UR5, RZ, 0x3, P0 ;  /* 0x0000000503217c11 */ /* 0x000fca00080f1cff */
[----:B------:R-:W2:Y:S01]  /*6130*/  LDG.E.64 R30, desc[UR6][R32.64] ;  /* 0x00000006201e7981 */ /* 0x000ea2000c1e1b00 */
[----:B------:R-:W-:Y:S02]  /*6140*/  SHF.R.S32.HI R37, RZ, 0x1f, R35 ;  /* 0x0000001fff257819 */ /* 0x000fe40000011423 */
[----:B--2---:R-:W-:-:S05]  /*6150*/  IADD3 R30, P0, PT, -R35, R30, RZ ;  /* 0x0000001e231e7210 */ /* 0x004fca0007f1e1ff */
[----:B------:R-:W-:Y:S01]  /*6160*/  IMAD.X R31, R31, 0x1, ~R37, P0 ;  /* 0x000000011f1f7824 */ /* 0x000fe200000e0e25 */
[----:B------:R-:W-:Y:S01]  /*6170*/  ISETP.GE.AND P0, PT, R5, 0x1, PT ;  /* 0x000000010500780c */ /* 0x000fe20003f06270 */
[----:B------:R-:W-:-:S03]  /*6180*/  IMAD.MOV.U32 R37, RZ, RZ, R20 ;  /* 0x000000ffff257224 */ /* 0x000fc600078e0014 */
[----:B------:R1:W-:Y:S09]  /*6190*/  STS.64 [R41+0x6600], R30 ;  /* 0x0066001e29007388 */ /* 0x0003f20000000a00 */
[----:B------:R-:W-:Y:S05]  /*61a0*/  @!P0 BRA `(.L_x_69) ;  /* 0x00000000006c8947 */ /* 0x000fea0003800000 */
[----:B------:R-:W-:Y:S01]  /*61b0*/  BSSY B0, `(.L_x_70) ;  /* 0x0000019000007945 */ /* 0x000fe20003800000 */
[----:B------:R-:W-:Y:S02]  /*61c0*/  IMAD.MOV.U32 R28, RZ, RZ, -0x1 ;  /* 0xffffffffff1c7424 */ /* 0x000fe400078e00ff */
[----:B------:R-:W-:Y:S02]  /*61d0*/  IMAD.MOV.U32 R32, RZ, RZ, R5 ;  /* 0x000000ffff207224 */ /* 0x000fe400078e0005 */
[----:B------:R-:W-:-:S07]  /*61e0*/  IMAD.MOV.U32 R37, RZ, RZ, R20 ;  /* 0x000000ffff257224 */ /* 0x000fce00078e0014 */
.L_x_74:
[----:B-1----:R-:W1:Y:S01]  /*61f0*/  LDC.64 R30, c[0x0][0x380] ;  /* 0x0000e000ff1e7b82 */ /* 0x002e620000000a00 */
[----:B------:R-:W-:Y:S01]  /*6200*/  VIADD R39, R32, 0xffffffff ;  /* 0xffffffff20277836 */ /* 0x000fe20000000000 */
[----:B------:R-:W-:Y:S03]  /*6210*/  BSSY B2, `(.L_x_71) ;  /* 0x0000008000027945 */ /* 0x000fe60003800000 */
[----:B------:R-:W-:-:S04]  /*6220*/  IMAD R33, R39, 0x100, R3 ;  /* 0x0000010027217824 */ /* 0x000fc800078e0203 */
[----:B-1----:R-:W-:-:S07]  /*6230*/  IMAD.WIDE R30, R33, 0x4, R30 ;  /* 0x00000004211e7825 */ /* 0x002fce00078e021e */
.L_x_72:
[----:B------:R-:W-:Y:S05]  /*6240*/  YIELD ;  /* 0x0000000000007946 */ /* 0x000fea0003800000 */
[----:B------:R1:W-:Y:S06]  /*6250*/  MEMBAR.SC.CTA ;  /* 0x0000000000007992 */ /* 0x0003ec0000000000 */
[----:B-1----:R-:W2:Y:S02]  /*6260*/  LDG.E.STRONG.SYS R33, desc[UR6][R30.64] ;  /* 0x000000061e217981 */ /* 0x002ea4000c1f5900 */
[----:B--2---:R-:W-:-:S13]  /*6270*/  ISETP.NE.AND P0, PT, R33, RZ, PT ;  /* 0x000000ff2100720c */ /* 0x004fda0003f05270 */
[----:B------:R-:W-:Y:S05]  /*6280*/  @!P0 BRA `(.L_x_72) ;  /* 0xfffffffc00ec8947 */ /* 0x000fea000383ffff */
[----:B------:R-:W-:Y:S05]  /*6290*/  BSYNC B2 ;  /* 0x0000000000027941 */ /* 0x000fea0003800000 */
.L_x_71:
[----:B------:R-:W-:Y:S01]  /*62a0*/  BSSY.RECONVERGENT B2, `(.L_x_73) ;  /* 0x0000006000027945 */ /* 0x000fe20003800200 */
[C---:B------:R-:W-:Y:S02]  /*62b0*/  ISETP.GT.AND P0, PT, R33.reuse, -0x1, PT ;  /* 0xffffffff2100780c */ /* 0x040fe40003f04270 */
[----:B------:R-:W-:Y:S01]  /*62c0*/  LOP3.LUT R30, R33, 0x3fffffff, RZ, 0xc0, !PT ;  /* 0x3fffffff211e7812 */ /* 0x000fe200078ec0ff */
[----:B------:R-:W-:Y:S05]  /*62d0*/  WARPSYNC.EXCLUSIVE R28 ;  /* 0x000000001c007348 */ /* 0x000fea0003a00000 */
[----:B------:R-:W-:-:S05]  /*62e0*/  IMAD.IADD R37, R30, 0x1, R37 ;  /* 0x000000011e257824 */ /* 0x000fca00078e0225 */
[----:B------:R-:W-:-:S07]  /*62f0*/  VOTE.ANY R28, PT, P0 ;  /* 0x00000000001c7806 */ /* 0x000fce00000e0100 */
[----:B------:R-:W-:Y:S05]  /*6300*/  BSYNC.RECONVERGENT B2 ;  /* 0x0000000000027941 */ /* 0x000fea0003800200 */
.L_x_73:
[----:B------:R-:W-:Y:S01]  /*6310*/  ISETP.GT.U32.AND P1, PT, R32, 0x1, PT ;  /* 0x000000012000780c */ /* 0x000fe20003f24070 */
[----:B------:R-:W-:-:S12]  /*6320*/  IMAD.MOV.U32 R32, RZ, RZ, R39 ;  /* 0x000000ffff207224 */ /* 0x000fd800078e0027 */
[----:B------:R-:W-:Y:S05]  /*6330*/  @P0 BRA P1, `(.L_x_74) ;  /* 0xfffffffc00ac0947 */ /* 0x000fea000083ffff */
[----:B------:R-:W-:Y:S05]  /*6340*/  BSYNC B0 ;  /* 0x0000000000007941 */ /* 0x000fea0003800000 */
.L_x_70:
[----:B------:R2:W3:Y:S02]  /*6350*/  LDS.64 R30, [R41+0x6600] ;  /* 0x00660000291e7984 */ /* 0x0004e40000000a00 */
.L_x_69:
[----:B------:R-:W4:Y:S01]  /*6360*/  LDC.64 R32, c[0x0][0x380] ;  /* 0x0000e000ff207b82 */ /* 0x000f220000000a00 */
[C---:B------:R-:W-:Y:S01]  /*6370*/  IMAD.IADD R39, R37.reuse, 0x1, -R20 ;  /* 0x0000000125277824 */ /* 0x040fe200078e0a14 */
[----:B------:R-:W-:-:S04]  /*6380*/  LOP3.LUT R37, R37, 0x80000000, RZ, 0xfc, !PT ;  /* 0x8000000025257812 */ /* 0x000fc800078efcff */
[----:B---3--:R-:W-:Y:S01]  /*6390*/  IADD3 R28, P0, PT, R39, R30, RZ ;  /* 0x0000001e271c7210 */ /* 0x008fe20007f1e0ff */
[----:B----4-:R-:W-:-:S03]  /*63a0*/  IMAD.WIDE R32, R29, 0x4, R32 ;  /* 0x000000041d207825 */ /* 0x010fc600078e0220 */
[----:B------:R-:W-:Y:S02]  /*63b0*/  LEA.HI.X.SX32 R29, R39, R31, 0x1, P0 ;  /* 0x0000001f271d7211 */ /* 0x000fe400000f0eff */
[----:B------:R4:W-:Y:S04]  /*63c0*/  STG.E.STRONG.SYS desc[UR6][R32.64], R37 ;  /* 0x0000002520007986 */ /* 0x0009e8000c115906 */
[----:B------:R4:W-:Y:S03]  /*63d0*/  STS.64 [R41+0x6600], R28 ;  /* 0x0066001c29007388 */ /* 0x0009e60000000a00 */
.L_x_68:
[----:B------:R-:W-:Y:S05]  /*63e0*/  BSYNC B1 ;  /* 0x0000000000017941 */ /* 0x000fea0003800000 */
.L_x_67:
[----:B---34-:R-:W3:Y:S01]  /*63f0*/  LDC R28, c[0x0][0x3c0] ;  /* 0x0000f000ff1c7b82 */ /* 0x018ee20000000800 */
[----:B------:R-:W-:-:S07]  /*6400*/  VIADD R29, R18, 0x1980 ;  /* 0x00001980121d7836 */ /* 0x000fce0000000000 */
[----:B------:R-:W4:Y:S01]  /*6410*/  LDC.64 R32, c[0x0][0x390] ;  /* 0x0000e400ff207b82 */ /* 0x000f220000000a00 */
[----:B---3--:R-:W-:Y:S02]  /*6420*/  ISETP.GE.AND P0, PT, R29, R28, PT ;  /* 0x0000001c1d00720c */ /* 0x008fe40003f06270 */
[----:B----4-:R-:W-:-:S04]  /*6430*/  ISETP.EQ.U32.AND P1, PT, R32, RZ, PT ;  /* 0x000000ff2000720c */ /* 0x010fc80003f22070 */
[----:B------:R-:W-:-:S04]  /*6440*/  ISETP.EQ.OR.EX P0, PT, R33, RZ, !P0, P1 ;  /* 0x000000ff2100720c */ /* 0x000fc80004702710 */
[----:B------:R-:W-:-:S13]  /*6450*/  ISETP.GT.U32.OR P0, PT, R3, 0xff, P0 ;  /* 0x000000ff0300780c */ /* 0x000fda0000704470 */
[----:B------:R-:W-:Y:S05]  /*6460*/  @P0 BRA `(.L_x_75) ;  /* 0x0000000000200947 */ /* 0x000fea0003800000 */
[----:B-1----:R-:W1:Y:S01]  /*6470*/  LDS.64 R30, [R41+0x6600] ;  /* 0x00660000291e7984 */ /* 0x002e620000000a00 */
[C---:B------:R-:W-:Y:S02]  /*6480*/  LEA R32, P2, R3.reuse, R32, 0x3 ;  /* 0x0000002003207211 */ /* 0x040fe400078418ff */
[--C-:B------:R-:W-:Y:S02]  /*6490*/  SHF.R.S32.HI R37, RZ, 0x1f, R20.reuse ;  /* 0x0000001fff257819 */ /* 0x100fe40000011414 */
[----:B------:R-:W-:Y:S02]  /*64a0*/  LEA.HI.X R33, R3, R33, RZ, 0x3, P2 ;  /* 0x0000002103217211 */ /* 0x000fe400010f1cff */
[----:B-1----:R-:W-:Y:S02]  /*64b0*/  IADD3 R30, P0, P1, R30, R35, R20 ;  /* 0x000000231e1e7210 */ /* 0x002fe4000791e014 */
[----:B------:R-:W-:-:S04]  /*64c0*/  SHF.R.S32.HI R35, RZ, 0x1f, R35 ;  /* 0x0000001fff237819 */ /* 0x000fc80000011423 */
[----:B------:R-:W-:-:S05]  /*64d0*/  IADD3.X R31, PT, PT, R31, R35, R37, P0, P1 ;  /* 0x000000231f1f7210 */ /* 0x000fca00007e2425 */
[----:B------:R3:W-:Y:S02]  /*64e0*/  STG.E.64 desc[UR6][R32.64], R30 ;  /* 0x0000001e20007986 */ /* 0x0007e4000c101b06 */
.L_x_75:
[----:B------:R-:W-:Y:S01]  /*64f0*/  ISETP.GT.AND P0, PT, R29, R28, PT ;  /* 0x0000001c1d00720c */ /* 0x000fe20003f04270 */
[----:B------:R-:W-:Y:S05]  /*6500*/  WARPSYNC.ALL ;  /* 0x0000000000007948 */ /* 0x000fea0003800000 */
[----:B------:R-:W-:Y:S07]  /*6510*/  BAR.SYNC.DEFER_BLOCKING 0x0 ;  /* 0x0000000000007b1d */ /* 0x000fee0000010000 */
[----:B------:R-:W-:Y:S05]  /*6520*/  @P0 BRA `(.L_x_76) ;  /* 0x0000001000500947 */ /* 0x000fea0003800000 */
[----:B------:R-:W4:Y:S01]  /*6530*/  LDS R29, [R22] ;  /* 0x00000000161d7984 */ /* 0x000f220000000800 */
[----:B------:R-:W5:Y:S01]  /*6540*/  LDCU UR4, c[0x0][0x3c4] ;  /* 0x00007880ff0477ac */ /* 0x000f620008000800 */
[----:B------:R-:W0:Y:S01]  /*6550*/  LDCU.64 UR8, c[0x0][0x3a0] ;  /* 0x00007400ff0877ac */ /* 0x000e220008000a00 */
[----:B----4-:R-:W-:-:S04]  /*6560*/  ISETP.NE.AND P1, PT, R29, 0x7fffffff, PT ;  /* 0x7fffffff1d00780c */ /* 0x010fc80003f25270 */
[C---:B------:R-:W-:Y:S02]  /*6570*/  SEL R20, R29.reuse, 0x80000000, P1 ;  /* 0x800000001d147807 */ /* 0x040fe40000800000 */
[----:B------:R-:W-:Y:S02]  /*6580*/  ISETP.GT.AND P1, PT, R29, -0x1, PT ;  /* 0xffffffff1d00780c */ /* 0x000fe40003f24270 */
[----:B-----5:R-:W-:-:S04]  /*6590*/  SHF.R.U32.HI R20, RZ, UR4, R20 ;  /* 0x00000004ff147c19 */ /* 0x020fc80008011614 */
[----:B------:R-:W-:-:S05]  /*65a0*/  LOP3.LUT R20, R20, R19, RZ, 0x30, !PT ;  /* 0x0000001314147212 */ /* 0x000fca00078e30ff */
[----:B-1-3--:R-:W-:Y:S02]  /*65b0*/  IMAD R31, R20, 0x8, R23 ;  /* 0x00000008141f7824 */ /* 0x00afe400078e0217 */
[----:B------:R-:W-:-:S04]  /*65c0*/  IMAD.MOV.U32 R20, RZ, RZ, -0x1 ;  /* 0xffffffffff147424 */ /* 0x000fc800078e00ff */
[----:B------:R-:W1:Y:S02]  /*65d0*/  LDS.64 R30, [R31+0x6600] ;  /* 0x006600001f1e7984 */ /* 0x000e640000000a00 */
[----:B-1----:R-:W-:Y:S02]  /*65e0*/  IADD3 R33, P2, PT, R30, R3, RZ ;  /* 0x000000031e217210 */ /* 0x002fe40007f5e0ff */
[----:B------:R-:W-:-:S03]  /*65f0*/  SEL R30, R20, 0x80000000, P1 ;  /* 0x80000000141e7807 */ /* 0x000fc60000800000 */
[----:B------:R-:W-:Y:S01]  /*6600*/  IMAD.X R34, RZ, RZ, R31, P2 ;  /* 0x000000ffff227224 */ /* 0x000fe200010e061f */
[C---:B0-----:R-:W-:Y:S02]  /*6610*/  LEA R32, P2, R33.reuse, UR8, 0x2 ;  /* 0x0000000821207c11 */ /* 0x041fe4000f8410ff */
[----:B------:R-:W-:Y:S02]  /*6620*/  LOP3.LUT R29, R30, R29, RZ, 0x3c, !PT ;  /* 0x0000001d1e1d7212 */ /* 0x000fe400078e3cff */
[----:B------:R-:W-:-:S05]  /*6630*/  LEA.HI.X R33, R33, UR9, R34, 0x2, P2 ;  /* 0x0000000921217c11 */ /* 0x000fca00090f1422 */
[----:B------:R-:W-:Y:S01]  /*6640*/  STG.E desc[UR6][R32.64], R29 ;  /* 0x0000001d20007986 */ /* 0x000fe2000c101906 */
[----:B------:R-:W-:-:S03]  /*6650*/  NOP ;  /* 0x0000000000007918 */ /* 0x000fc60000000000 */
[----:B------:R-:W0:Y:S02]  /*6660*/  LDS R34, [R22+0x600] ;  /* 0x0006000016227984 */ /* 0x000e240000000800 */
[----:B0-----:R-:W-:-:S04]  /*6670*/  ISETP.NE.AND P1, PT, R34, 0x7fffffff, PT ;  /* 0x7fffffff2200780c */ /* 0x001fc80003f25270 */
[C---:B------:R-:W-:Y:S02]  /*6680*/  SEL R30, R34.reuse, 0x80000000, P1 ;  /* 0x80000000221e7807 */ /* 0x040fe40000800000 */
[----:B------:R-:W-:Y:S02]  /*6690*/  ISETP.GT.AND P1, PT, R34, -0x1, PT ;  /* 0xffffffff2200780c */ /* 0x000fe40003f24270 */
[----:B------:R-:W-:Y:S02]  /*66a0*/  SHF.R.U32.HI R30, RZ, UR4, R30 ;  /* 0x00000004ff1e7c19 */ /* 0x000fe4000801161e */
[----:B------:R-:W-:Y:S02]  /*66b0*/  SEL R29, R20, 0x80000000, P1 ;  /* 0x80000000141d7807 */ /* 0x000fe40000800000 */
[----:B------:R-:W-:Y:S02]  /*66c0*/  LOP3.LUT R30, R30, R19, RZ, 0x30, !PT ;  /* 0x000000131e1e7212 */ /* 0x000fe400078e30ff */
[----:B------:R-:W-:-:S03]  /*66d0*/  LOP3.LUT R29, R29, R34, RZ, 0x3c, !PT ;  /* 0x000000221d1d7212 */ /* 0x000fc600078e3cff */
[----:B------:R-:W-:-:S06]  /*66e0*/  IMAD R30, R30, 0x8, R23 ;  /* 0x000000081e1e7824 */ /* 0x000fcc00078e0217 */
[----:B------:R-:W0:Y:S02]  /*66f0*/  LDS.64 R30, [R30+0x6600] ;  /* 0x006600001e1e7984 */ /* 0x000e240000000a00 */
[----:B0-----:R-:W-:-:S05]  /*6700*/  IADD3 R35, P2, PT, R30, R3, RZ ;  /* 0x000000031e237210 */ /* 0x001fca0007f5e0ff */
[----:B------:R-:W-:Y:S01]  /*6710*/  IMAD.X R36, RZ, RZ, R31, P2 ;  /* 0x000000ffff247224 */ /* 0x000fe200010e061f */
[----:B------:R-:W-:-:S04]  /*6720*/  LEA R32, P2, R35, UR8, 0x2 ;  /* 0x0000000823207c11 */ /* 0x000fc8000f8410ff */
        /* <DEDUP_REMOVED lines=231> */
[----:B------:R-:W-:-:S04]  /*75a0*/  SHF.R.U32.HI R30, RZ, UR4, R30 ;  /* 0x00000004ff1e7c19 */ /* 0x000fc8000801161e */
[----:B------:R-:W-:-:S05]  /*75b0*/  LOP3.LUT R30, R30, R19, RZ, 0x30, !PT ;  /* 0x000000131e1e7212 */ /* 0x000fca00078e30ff */
[----:B------:R-:W-:Y:S01]  /*75c0*/  IMAD R35, R30, 0x8, R23 ;  /* 0x000000081e237824 */ /* 0x000fe200078e0217 */
[----:B------:R-:W-:-:S04]  /*75d0*/  SEL R23, R20, 0x80000000, P1 ;  /* 0x8000000014177807 */ /* 0x000fc80000800000 */
[----:B------:R-:W0:Y:S01]  /*75e0*/  LDS.64 R30, [R35+0x6600] ;  /* 0x00660000231e7984 */ /* 0x000e220000000a00 */
[----:B------:R-:W-:Y:S02]  /*75f0*/  LOP3.LUT R23, R23, R34, RZ, 0x3c, !PT ;  /* 0x0000002217177212 */ /* 0x000fe400078e3cff */
[----:B0-----:R-:W-:-:S05]  /*7600*/  IADD3 R36, P2, PT, R30, R3, RZ ;  /* 0x000000031e247210 */ /* 0x001fca0007f5e0ff */
[----:B------:R-:W-:Y:S01]  /*7610*/  IMAD.X R31, RZ, RZ, R31, P2 ;  /* 0x000000ffff1f7224 */ /* 0x000fe200010e061f */
[----:B------:R-:W-:-:S04]  /*7620*/  LEA R30, P2, R36, UR8, 0x2 ;  /* 0x00000008241e7c11 */ /* 0x000fc8000f8410ff */
[----:B------:R-:W-:-:S05]  /*7630*/  LEA.HI.X R31, R36, UR9, R31, 0x2, P2 ;  /* 0x00000009241f7c11 */ /* 0x000fca00090f141f */
[----:B------:R0:W-:Y:S01]  /*7640*/  STG.E desc[UR6][R30.64+0x6000], R23 ;  /* 0x006000171e007986 */ /* 0x0001e2000c101906 */
[----:B------:R-:W-:Y:S01]  /*7650*/  NOP ;  /* 0x0000000000007918 */ /* 0x000fe20000000000 */
[----:B------:R-:W-:Y:S05]  /*7660*/  BRA `(.L_x_77) ;  /* 0x0000001800607947 */ /* 0x000fea0003800000 */
.L_x_76:
[----:B------:R-:W-:Y:S01]  /*7670*/  IMAD R29, R5, -0x1980, R28 ;  /* 0xffffe680051d7824 */ /* 0x000fe200078e021c */
[----:B------:R-:W-:Y:S01]  /*7680*/  BSSY.RECONVERGENT B0, `(.L_x_78) ;  /* 0x000001e000007945 */ /* 0x000fe20003800200 */
[C---:B------:R-:W-:Y:S02]  /*7690*/  VIADD R20, R3.reuse, 0x180 ;  /* 0x0000018003147836 */ /* 0x040fe40000000000 */
[C---:B-1-3--:R-:W-:Y:S01]  /*76a0*/  VIADD R30, R3.reuse, 0x300 ;  /* 0x00000300031e7836 */ /* 0x04afe20000000000 */
[CC--:B------:R-:W-:Y:S01]  /*76b0*/  ISETP.GE.AND P1, PT, R3.reuse, R29.reuse, PT ;  /* 0x0000001d0300720c */ /* 0x0c0fe20003f26270 */
[C---:B------:R-:W-:Y:S01]  /*76c0*/  VIADD R32, R3.reuse, 0x480 ;  /* 0x0000048003207836 */ /* 0x040fe20000000000 */
[-C--:B------:R-:W-:Y:S01]  /*76d0*/  ISETP.GE.AND P5, PT, R20, R29.reuse, PT ;  /* 0x0000001d1400720c */ /* 0x080fe20003fa6270 */
[C---:B------:R-:W-:Y:S01]  /*76e0*/  VIADD R20, R3.reuse, 0x600 ;  /* 0x0000060003147836 */ /* 0x040fe20000000000 */
[-C--:B------:R-:W-:Y:S01]  /*76f0*/  ISETP.GE.AND P4, PT, R30, R29.reuse, PT ;  /* 0x0000001d1e00720c */ /* 0x080fe20003f86270 */
[----:B------:R-:W-:Y:S01]  /*7700*/  VIADD R34, R3, 0x780 ;  /* 0x0000078003227836 */ /* 0x000fe20000000000 */
[----:B------:R-:W-:-:S02]  /*7710*/  ISETP.GE.AND P3, PT, R32, R29, PT ;  /* 0x0000001d2000720c */ /* 0x000fc40003f66270 */
[----:B------:R-:W-:-:S05]  /*7720*/  ISETP.GE.AND P2, PT, R20, R29, PT ;  /* 0x0000001d1400720c */ /* 0x000fca0003f46270 */
[----:B------:R-:W-:Y:S08]  /*7730*/  @P1 BRA `(.L_x_79) ;  /* 0x0000000000481947 */ /* 0x000ff00003800000 */
[----:B------:R-:W1:Y:S01]  /*7740*/  LDS R20, [R22] ;  /* 0x0000000016147984 */ /* 0x000e620000000800 */
[----:B------:R-:W3:Y:S01]  /*7750*/  LDCU UR4, c[0x0][0x3c4] ;  /* 0x00007880ff0477ac */ /* 0x000ee20008000800 */
[----:B------:R-:W-:Y:S01]  /*7760*/  IMAD.MOV.U32 R33, RZ, RZ, -0x1 ;  /* 0xffffffffff217424 */ /* 0x000fe200078e00ff */
[----:B-1----:R-:W-:-:S04]  /*7770*/  ISETP.NE.AND P1, PT, R20, 0x7fffffff, PT ;  /* 0x7fffffff1400780c */ /* 0x002fc80003f25270 */
[C---:B------:R-:W-:Y:S02]  /*7780*/  SEL R30, R20.reuse, 0x80000000, P1 ;  /* 0x80000000141e7807 */ /* 0x040fe40000800000 */
[----:B------:R-:W-:Y:S02]  /*7790*/  ISETP.GT.AND P1, PT, R20, -0x1, PT ;  /* 0xffffffff1400780c */ /* 0x000fe40003f24270 */
[----:B---3--:R-:W-:Y:S01]  /*77a0*/  SHF.R.U32.HI R30, RZ, UR4, R30 ;  /* 0x00000004ff1e7c19 */ /* 0x008fe2000801161e */
[----:B------:R-:W1:Y:S01]  /*77b0*/  LDCU.64 UR4, c[0x0][0x3a0] ;  /* 0x00007400ff0477ac */ /* 0x000e620008000a00 */
[----:B------:R-:W-:Y:S02]  /*77c0*/  SEL R33, R33, 0x80000000, P1 ;  /* 0x8000000021217807 */ /* 0x000fe40000800000 */
[----:B------:R-:W-:Y:S02]  /*77d0*/  LOP3.LUT R30, R30, R19, RZ, 0x30, !PT ;  /* 0x000000131e1e7212 */ /* 0x000fe400078e30ff */
[----:B------:R-:W-:-:S03]  /*77e0*/  LOP3.LUT R33, R33, R20, RZ, 0x3c, !PT ;  /* 0x0000001421217212 */ /* 0x000fc600078e3cff */
[----:B------:R-:W-:-:S05]  /*77f0*/  IMAD R32, R30, 0x8, R23 ;  /* 0x000000081e207824 */ /* 0x000fca00078e0217 */
[----:B------:R-:W3:Y:S02]  /*7800*/  LDS.64 R30, [R32+0x6600] ;  /* 0x00660000201e7984 */ /* 0x000ee40000000a00 */
[----:B---3--:R-:W-:-:S04]  /*7810*/  IADD3 R35, P6, PT, R30, R3, RZ ;  /* 0x000000031e237210 */ /* 0x008fc80007fde0ff */
[----:B-1----:R-:W-:Y:S01]  /*7820*/  LEA R30, P1, R35, UR4, 0x2 ;  /* 0x00000004231e7c11 */ /* 0x002fe2000f8210ff */
[----:B------:R-:W-:-:S05]  /*7830*/  IMAD.X R36, RZ, RZ, R31, P6 ;  /* 0x000000ffff247224 */ /* 0x000fca00030e061f */
[----:B------:R-:W-:-:S05]  /*7840*/  LEA.HI.X R31, R35, UR5, R36, 0x2, P1 ;  /* 0x00000005231f7c11 */ /* 0x000fca00088f1424 */
[----:B------:R1:W-:Y:S02]  /*7850*/  STG.E desc[UR6][R30.64], R33 ;  /* 0x000000211e007986 */ /* 0x0003e4000c101906 */
.L_x_79:
[----:B------:R-:W-:Y:S05]  /*7860*/  BSYNC.RECONVERGENT B0 ;  /* 0x0000000000007941 */ /* 0x000fea0003800200 */
.L_x_78:
[----:B------:R-:W-:Y:S01]  /*7870*/  NOP ;  /* 0x0000000000007918 */ /* 0x000fe20000000000 */
[----:B------:R-:W-:Y:S01]  /*7880*/  BSSY.RECONVERGENT B0, `(.L_x_80) ;  /* 0x0000016000007945 */ /* 0x000fe20003800200 */
[----:B------:R-:W-:Y:S01]  /*7890*/  ISETP.GE.AND P1, PT, R34, R29, PT ;  /* 0x0000001d2200720c */ /* 0x000fe20003f26270 */
[----:B------:R-:W-:Y:S02]  /*78a0*/  VIADD R34, R3, 0x900 ;  /* 0x0000090003227836 */ /* 0x000fe40000000000 */
[----:B------:R-:W-:Y:S10]  /*78b0*/  @P5 BRA `(.L_x_81) ;  /* 0x0000000000485947 */ /* 0x000ff40003800000 */
[----:B------:R-:W3:Y:S01]  /*78c0*/  LDS R20, [R22+0x600] ;  /* 0x0006000016147984 */ /* 0x000ee20000000800 */
[----:B------:R-:W4:Y:S01]  /*78d0*/  LDCU UR4, c[0x0][0x3c4] ;  /* 0x00007880ff0477ac */ /* 0x000f220008000800 */
[----:B-1----:R-:W-:Y:S01]  /*78e0*/  IMAD.MOV.U32 R33, RZ, RZ, -0x1 ;  /* 0xffffffffff217424 */ /* 0x002fe200078e00ff */
[----:B---3--:R-:W-:-:S04]  /*78f0*/  ISETP.NE.AND P5, PT, R20, 0x7fffffff, PT ;  /* 0x7fffffff1400780c */ /* 0x008fc80003fa5270 */
[C---:B------:R-:W-:Y:S02]  /*7900*/  SEL R30, R20.reuse, 0x80000000, P5 ;  /* 0x80000000141e7807 */ /* 0x040fe40002800000 */
[----:B------:R-:W-:Y:S02]  /*7910*/  ISETP.GT.AND P5, PT, R20, -0x1, PT ;  /* 0xffffffff1400780c */ /* 0x000fe40003fa4270 */
[----:B----4-:R-:W-:Y:S01]  /*7920*/  SHF.R.U32.HI R30, RZ, UR4, R30 ;  /* 0x00000004ff1e7c19 */ /* 0x010fe2000801161e */
        /* <DEDUP_REMOVED lines=11> */
.L_x_81:
[----:B------:R-:W-:Y:S05]  /*79e0*/  BSYNC.RECONVERGENT B0 ;  /* 0x0000000000007941 */ /* 0x000fea0003800200 */
.L_x_80:
[----:B------:R-:W-:Y:S01]  /*79f0*/  NOP ;  /* 0x0000000000007918 */ /* 0x000fe20000000000 */
[----:B------:R-:W-:Y:S01]  /*7a00*/  BSSY.RECONVERGENT B0, `(.L_x_82) ;  /* 0x0000016000007945 */ /* 0x000fe20003800200 */
[----:B------:R-:W-:Y:S01]  /*7a10*/  ISETP.GE.AND P5, PT, R34, R29, PT ;  /* 0x0000001d2200720c */ /* 0x000fe20003fa6270 */
[----:B------:R-:W-:Y:S02]  /*7a20*/  VIADD R34, R3, 0xa80 ;  /* 0x00000a8003227836 */ /* 0x000fe40000000000 */
[----:B------:R-:W-:Y:S10]  /*7a30*/  @P4 BRA `(.L_x_83) ;  /* 0x0000000000484947 */ /* 0x000ff40003800000 */
[----:B------:R-:W4:Y:S01]  /*7a40*/  LDS R20, [R22+0xc00] ;  /* 0x000c000016147984 */ /* 0x000f220000000800 */
[----:B------:R-:W5:Y:S01]  /*7a50*/  LDCU UR4, c[0x0][0x3c4] ;  /* 0x00007880ff0477ac */ /* 0x000f620008000800 */
[----:B-1-3--:R-:W-:Y:S01]  /*7a60*/  IMAD.MOV.U32 R33, RZ, RZ, -0x1 ;  /* 0xffffffffff217424 */ /* 0x00afe200078e00ff */
[----:B----4-:R-:W-:-:S04]  /*7a70*/  ISETP.NE.AND P4, PT, R20, 0x7fffffff, PT ;  /* 0x7fffffff1400780c */ /* 0x010fc80003f85270 */
[C---:B------:R-:W-:Y:S02]  /*7a80*/  SEL R30, R20.reuse, 0x80000000, P4 ;  /* 0x80000000141e7807 */ /* 0x040fe40002000000 */
[----:B------:R-:W-:Y:S02]  /*7a90*/  ISETP.GT.AND P4, PT, R20, -0x1, PT ;  /* 0xffffffff1400780c */ /* 0x000fe40003f84270 */
[----:B-----5:R-:W-:Y:S01]  /*7aa0*/  SHF.R.U32.HI R30, RZ, UR4, R30 ;  /* 0x00000004ff1e7c19 */ /* 0x020fe2000801161e */
        /* <DEDUP_REMOVED lines=11> */
.L_x_83:
[----:B------:R-:W-:Y:S05]  /*7b60*/  BSYNC.RECONVERGENT B0 ;  /* 0x0000000000007941 */ /* 0x000fea0003800200 */
.L_x_82:
[----:B------:R-:W-:Y:S01]  /*7b70*/  NOP ;  /* 0x0000000000007918 */ /* 0x000fe20000000000 */
[----:B------:R-:W-:Y:S01]  /*7b80*/  BSSY.RECONVERGENT B0, `(.L_x_84) ;  /* 0x0000016000007945 */ /* 0x000fe20003800200 */
[----:B------:R-:W-:Y:S02]  /*7b90*/  ISETP.GE.AND P4, PT, R34, R29, PT ;  /* 0x0000001d2200720c */ /* 0x000fe40003f86270 */
[----:B------:R-:W-:Y:S01]  /*7ba0*/  LOP3.LUT R34, R3, 0xc00, RZ, 0xfc, !PT ;  /* 0x00000c0003227812 */ /* 0x000fe200078efcff */
[----:B------:R-:W-:Y:S10]  /*7bb0*/  @P3 BRA `(.L_x_85) ;  /* 0x0000000000483947 */ /* 0x000ff40003800000 */
[----:B------:R-:W5:Y:S01]  /*7bc0*/  LDS R20, [R22+0x1200] ;  /* 0x0012000016147984 */ /* 0x000f620000000800 */
[----:B------:R-:W0:Y:S01]  /*7bd0*/  LDCU UR4, c[0x0][0x3c4] ;  /* 0x00007880ff0477ac */ /* 0x000e220008000800 */
[----:B-1-34-:R-:W-:Y:S01]  /*7be0*/  IMAD.MOV.U32 R33, RZ, RZ, -0x1 ;  /* 0xffffffffff217424 */ /* 0x01afe200078e00ff */
[----:B-----5:R-:W-:-:S04]  /*7bf0*/  ISETP.NE.AND P3, PT, R20, 0x7fffffff, PT ;  /* 0x7fffffff1400780c */ /* 0x020fc80003f65270 */
[C---:B------:R-:W-:Y:S02]  /*7c00*/  SEL R30, R20.reuse, 0x80000000, P3 ;  /* 0x80000000141e7807 */ /* 0x040fe40001800000 */
[----:B------:R-:W-:Y:S02]  /*7c10*/  ISETP.GT.AND P3, PT, R20, -0x1, PT ;  /* 0xffffffff1400780c */ /* 0x000fe40003f64270 */
[----:B0-----:R-:W-:Y:S01]  /*7c20*/  SHF.R.U32.HI R30, RZ, UR4, R30 ;  /* 0x00000004ff1e7c19 */ /* 0x001fe2000801161e */
[----:B------:R-:W0:Y:S01]  /*7c30*/  LDCU.64 UR4, c[0x0][0x3a0] ;  /* 0x00007400ff0477ac */ /* 0x000e220008000a00 */
[----:B------:R-:W-:Y:S02]  /*7c40*/  SEL R33, R33, 0x80000000, P3 ;  /* 0x8000000021217807 */ /* 0x000fe40001800000 */
[----:B------:R-:W-:Y:S02]  /*7c50*/  LOP3.LUT R30, R30, R19, RZ, 0x30, !PT ;  /* 0x000000131e1e7212 */ /* 0x000fe400078e30ff */
[----:B------:R-:W-:-:S03]  /*7c60*/  LOP3.LUT R33, R33, R20, RZ, 0x3c, !PT ;  /* 0x0000001421217212 */ /* 0x000fc600078e3cff */
[----:B------:R-:W-:-:S05]  /*7c70*/  IMAD R32, R30, 0x8, R23 ;  /* 0x000000081e207824 */ /* 0x000fca00078e0217 */
[----:B------:R-:W1:Y:S02]  /*7c80*/  LDS.64 R30, [R32+0x6600] ;  /* 0x00660000201e7984 */ /* 0x000e640000000a00 */
[----:B-1----:R-:W-:-:S04]  /*7c90*/  IADD3 R35, P6, PT, R30, R3, RZ ;  /* 0x000000031e237210 */ /* 0x002fc80007fde0ff */
[----:B0-----:R-:W-:Y:S01]  /*7ca0*/  LEA R30, P3, R35, UR4, 0x2 ;  /* 0x00000004231e7c11 */ /* 0x001fe2000f8610ff */
[----:B------:R-:W-:-:S05]  /*7cb0*/  IMAD.X R36, RZ, RZ, R31, P6 ;  /* 0x000000ffff247224 */ /* 0x000fca00030e061f */
[----:B------:R-:W-:-:S05]  /*7cc0*/  LEA.HI.X R31, R35, UR5, R36, 0x2, P3 ;  /* 0x00000005231f7c11 */ /* 0x000fca00098f1424 */
[----:B------:R0:W-:Y:S02]  /*7cd0*/  STG.E desc[UR6][R30.64+0x1200], R33 ;  /* 0x001200211e007986 */ /* 0x0001e4000c101906 */
.L_x_85:
[----:B------:R-:W-:Y:S05]  /*7ce0*/  BSYNC.RECONVERGENT B0 ;  /* 0x0000000000007941 */ /* 0x000fea0003800200 */
.L_x_84:
[----:B------:R-:W-:Y:S01]  /*7cf0*/  NOP ;  /* 0x0000000000007918 */ /* 0x000fe20000000000 */
[----:B------:R-:W-:Y:S01]  /*7d00*/  BSSY.RECONVERGENT B0, `(.L_x_86) ;  /* 0x0000016000007945 */ /* 0x000fe20003800200 */
[----:B------:R-:W-:Y:S01]  /*7d10*/  ISETP.GE.AND P3, PT, R34, R29, PT ;  /* 0x0000001d2200720c */ /* 0x000fe20003f66270 */
[----:B------:R-:W-:Y:S02]  /*7d20*/  VIADD R34, R3, 0xd80 ;  /* 0x00000d8003227836 */ /* 0x000fe40000000000 */
[----:B------:R-:W-:Y:S10]  /*7d30*/  @P2 BRA `(.L_x_87) ;  /* 0x0000000000482947 */ /* 0x000ff40003800000 */
[----:B------:R-:W5:Y:S01]  /*7d40*/  LDS R20, [R22+0x1800] ;  /* 0x0018000016147984 */ /* 0x000f620000000800 */
[----:B------:R-:W2:Y:S01]  /*7d50*/  LDCU UR4, c[0x0][0x3c4] ;  /* 0x00007880ff0477ac */ /* 0x000ea20008000800 */
[----:B01-34-:R-:W-:Y:S01]  /*7d60*/  IMAD.MOV.U32 R33, RZ, RZ, -0x1 ;  /* 0xffffffffff217424 */ /* 0x01bfe200078e00ff */
[----:B-----5:R-:W-:-:S04]  /*7d70*/  ISETP.NE.AND P2, PT, R20, 0x7fffffff, PT ;  /* 0x7fffffff1400780c */ /* 0x020fc80003f45270 */
[C---:B------:R-:W-:Y:S02]  /*7d80*/  SEL R30, R20.reuse, 0x80000000, P2 ;  /* 0x80000000141e7807 */ /* 0x040fe40001000000 */
[----:B------:R-:W-:Y:S02]  /*7d90*/  ISETP.GT.AND P2, PT, R20, -0x1, PT ;  /* 0xffffffff1400780c */ /* 0x000fe40003f44270 */
[----:B--2---:R-:W-:Y:S01]  /*7da0*/  SHF.R.U32.HI R30, RZ, UR4, R30 ;  /* 0x00000004ff1e7c19 */ /* 0x004fe2000801161e */
        /* <DEDUP_REMOVED lines=11> */
.L_x_87:
[----:B------:R-:W-:Y:S05]  /*7e60*/  BSYNC.RECONVERGENT B0 ;  /* 0x0000000000007941 */ /* 0x000fea0003800200 */
.L_x_86:
        /* <DEDUP_REMOVED lines=23> */
.L_x_89:
[----:B------:R-:W-:Y:S05]  /*7fe0*/  BSYNC.RECONVERGENT B0 ;  /* 0x0000000000007941 */ /* 0x000fea0003800200 */
.L_x_88:
        /* <DEDUP_REMOVED lines=23> */
.L_x_91:
[----:B------:R-:W-:Y:S05]  /*8160*/  BSYNC.RECONVERGENT B0 ;  /* 0x0000000000007941 */ /* 0x000fea0003800200 */
.L_x_90:
        /* <DEDUP_REMOVED lines=23> */
.L_x_93:
[----:B------:R-:W-:Y:S05]  /*82e0*/  BSYNC.RECONVERGENT B0 ;  /* 0x0000000000007941 */ /* 0x000fea0003800200 */
.L_x_92:
        /* <DEDUP_REMOVED lines=23> */
.L_x_95:
[----:B------:R-:W-:Y:S05]  /*8460*/  BSYNC.RECONVERGENT B0 ;  /* 0x0000000000007941 */ /* 0x000fea0003800200 */
.L_x_94:
        /* <DEDUP_REMOVED lines=23> */
.L_x_97:
[----:B------:R-:W-:Y:S05]  /*85e0*/  BSYNC.RECONVERGENT B0 ;  /* 0x0000000000007941 */ /* 0x000fea0003800200 */
.L_x_96:
        /* <DEDUP_REMOVED lines=23> */
.L_x_99:
[----:B------:R-:W-:Y:S05]  /*8760*/  BSYNC.RECONVERGENT B0 ;  /* 0x0000000000007941 */ /* 0x000fea0003800200 */
.L_x_98:
[----:B------:R-:W-:Y:S01]  /*8770*/  NOP ;  /* 0x0000000000007918 */ /* 0x000fe20000000000 */
[----:B------:R-:W-:Y:S01]  /*8780*/  BSSY.RECONVERGENT B0, `(.L_x_100) ;  /* 0x0000016000007945 */ /* 0x000fe20003800200 */
[----:B------:R-:W-:Y:S02]  /*8790*/  ISETP.GE.AND P1, PT, R34, R29, PT ;  /* 0x0000001d2200720c */ /* 0x000fe40003f26270 */
[----:B------:R-:W-:Y:S01]  /*87a0*/  LOP3.LUT R34, R3, 0x1800, RZ, 0xfc, !PT ;  /* 0x0000180003227812 */ /* 0x000fe200078efcff */
        /* <DEDUP_REMOVED lines=19> */
.L_x_101:
[----:B------:R-:W-:Y:S05]  /*88e0*/  BSYNC.RECONVERGENT B0 ;  /* 0x0000000000007941 */ /* 0x000fea0003800200 */
.L_x_100:
[----:B------:R-:W-:Y:S01]  /*88f0*/  NOP ;  /* 0x0000000000007918 */ /* 0x000fe20000000000 */
[----:B------:R-:W-:Y:S01]  /*8900*/  BSSY.RECONVERGENT B0, `(.L_x_102) ;  /* 0x0000015000007945 */ /* 0x000fe20003800200 */
[----:B------:R-:W-:-:S03]  /*8910*/  ISETP.GE.AND P5, PT, R34, R29, PT ;  /* 0x0000001d2200720c */ /* 0x000fc60003fa6270 */
        /* <DEDUP_REMOVED lines=19> */
.L_x_103:
[----:B------:R-:W-:Y:S05]  /*8a50*/  BSYNC.RECONVERGENT B0 ;  /* 0x0000000000007941 */ /* 0x000fea0003800200 */
.L_x_102:
[----:B------:R-:W-:Y:S01]  /*8a60*/  NOP ;  /* 0x0000000000007918 */ /* 0x000fe20000000000 */
[----:B------:R-:W-:Y:S04]  /*8a70*/  BSSY.RECONVERGENT B0, `(.L_x_104) ;  /* 0x0000014000007945 */ /* 0x000fe80003800200 */
[----:B------:R-:W-:Y:S05]  /*8a80*/  @P3 BRA `(.L_x_105) ;  /* 0x0000000000483947 */ /* 0x000fea0003800000 */
        /* <DEDUP_REMOVED lines=13> */
[----:B-1----:R-:W-:-:S05]  /*8b60*/  IADD3 R32, P4, PT, R30, R3, RZ ;  /* 0x000000031e207210 */ /* 0x002fca0007f9e0ff */
[----:B------:R-:W-:Y:S01]  /*8b70*/  IMAD.X R31, RZ, RZ, R31, P4 ;  /* 0x000000ffff1f7224 */ /* 0x000fe200020e061f */
[----:B0-----:R-:W-:-:S04]  /*8b80*/  LEA R30, P4, R32, UR4, 0x2 ;  /* 0x00000004201e7c11 */ /* 0x001fc8000f8810ff */
[----:B------:R-:W-:-:S05]  /*8b90*/  LEA.HI.X R31, R32, UR5, R31, 0x2, P4 ;  /* 0x00000005201f7c11 */ /* 0x000fca000a0f141f */
[----:B------:R0:W-:Y:S04]  /*8ba0*/  STG.E desc[UR6][R30.64+0x4e00], R33 ;  /* 0x004e00211e007986 */ /* 0x0001e8000c101906 */
.L_x_105:
[----:B------:R-:W-:Y:S05]  /*8bb0*/  BSYNC.RECONVERGENT B0 ;  /* 0x0000000000007941 */ /* 0x000fea0003800200 */
.L_x_104:
        /* <DEDUP_REMOVED lines=21> */
.L_x_107:
[----:B------:R-:W-:Y:S05]  /*8d10*/  BSYNC.RECONVERGENT B0 ;  /* 0x0000000000007941 */ /* 0x000fea0003800200 */
.L_x_106:
        /* <DEDUP_REMOVED lines=21> */
.L_x_109:
[----:B------:R-:W-:Y:S05]  /*8e70*/  BSYNC.RECONVERGENT B0 ;  /* 0x0000000000007941 */ /* 0x000fea0003800200 */
.L_x_108:
[----:B------:R-:W-:Y:S01]  /*8e80*/  NOP ;  /* 0x0000000000007918 */ /* 0x000fe20000000000 */
[----:B------:R-:W-:Y:S04]  /*8e90*/  BSSY.RECONVERGENT B0, `(.L_x_110) ;  /* 0x0000014000007945 */ /* 0x000fe80003800200 */
[----:B------:R-:W-:Y:S05]  /*8ea0*/  @P5 BRA `(.L_x_111) ;  /* 0x0000000000485947 */ /* 0x000fea0003800000 */
[----:B------:R-:W5:Y:S01]  /*8eb0*/  LDS R20, [R22+0x6000] ;  /* 0x0060000016147984 */ /* 0x000f620000000800 */
[----:B------:R-:W0:Y:S01]  /*8ec0*/  LDCU UR4, c[0x0][0x3c4] ;  /* 0x00007880ff0477ac */ /* 0x000e220008000800 */
[----:B-----5:R-:W-:-:S04]  /*8ed0*/  ISETP.NE.AND P1, PT, R20, 0x7fffffff, PT ;  /* 0x7fffffff1400780c */ /* 0x020fc80003f25270 */
[C---:B------:R-:W-:Y:S02]  /*8ee0*/  SEL R29, R20.reuse, 0x80000000, P1 ;  /* 0x80000000141d7807 */ /* 0x040fe40000800000 */
[----:B------:R-:W-:Y:S02]  /*8ef0*/  ISETP.GT.AND P1, PT, R20, -0x1, PT ;  /* 0xffffffff1400780c */ /* 0x000fe40003f24270 */
[----:B01-34-:R-:W-:Y:S01]  /*8f00*/  SHF.R.U32.HI R30, RZ, UR4, R29 ;  /* 0x00000004ff1e7c19 */ /* 0x01bfe2000801161d */
[----:B------:R-:W0:Y:S01]  /*8f10*/  LDCU.64 UR4, c[0x0][0x3a0] ;  /* 0x00007400ff0477ac */ /* 0x000e220008000a00 */
[----:B------:R-:W-:Y:S02]  /*8f20*/  IMAD.MOV.U32 R29, RZ, RZ, -0x1 ;  /* 0xffffffffff1d7424 */ /* 0x000fe400078e00ff */
[----:B------:R-:W-:-:S03]  /*8f30*/  LOP3.LUT R30, R30, R19, RZ, 0x30, !PT ;  /* 0x000000131e1e7212 */ /* 0x000fc600078e30ff */
[----:B------:R-:W-:Y:S02]  /*8f40*/  SEL R29, R29, 0x80000000, P1 ;  /* 0x800000001d1d7807 */ /* 0x000fe40000800000 */
[----:B------:R-:W-:Y:S02]  /*8f50*/  IMAD R23, R30, 0x8, R23 ;  /* 0x000000081e177824 */ /* 0x000fe400078e0217 */
[----:B------:R-:W-:-:S03]  /*8f60*/  LOP3.LUT R29, R29, R20, RZ, 0x3c, !PT ;  /* 0x000000141d1d7212 */ /* 0x000fc600078e3cff */
[----:B------:R-:W1:Y:S02]  /*8f70*/  LDS.64 R30, [R23+0x6600] ;  /* 0x00660000171e7984 */ /* 0x000e640000000a00 */
[----:B-1----:R-:W-:-:S05]  /*8f80*/  IADD3 R32, P2, PT, R30, R3, RZ ;  /* 0x000000031e207210 */ /* 0x002fca0007f5e0ff */
[----:B------:R-:W-:Y:S01]  /*8f90*/  IMAD.X R31, RZ, RZ, R31, P2 ;  /* 0x000000ffff1f7224 */ /* 0x000fe200010e061f */
[----:B0-----:R-:W-:-:S04]  /*8fa0*/  LEA R30, P2, R32, UR4, 0x2 ;  /* 0x00000004201e7c11 */ /* 0x001fc8000f8410ff */
[----:B------:R-:W-:-:S05]  /*8fb0*/  LEA.HI.X R31, R32, UR5, R31, 0x2, P2 ;  /* 0x00000005201f7c11 */ /* 0x000fca00090f141f */
[----:B------:R0:W-:Y:S04]  /*8fc0*/  STG.E desc[UR6][R30.64+0x6000], R29 ;  /* 0x0060001d1e007986 */ /* 0x0001e8000c101906 */
.L_x_111:
[----:B------:R-:W-:Y:S05]  /*8fd0*/  BSYNC.RECONVERGENT B0 ;  /* 0x0000000000007941 */ /* 0x000fea0003800200 */
.L_x_110:
[----:B------:R-:W-:Y:S01]  /*8fe0*/  NOP ;  /* 0x0000000000007918 */ /* 0x000fe20000000000 */
.L_x_77:
[----:B01-34-:R-:W0:Y:S01]  /*8ff0*/  LDS R30, [R22+0x1200] ;  /* 0x00120000161e7984 */ /* 0x01be220000000800 */
[----:B------:R-:W1:Y:S03]  /*9000*/  LDCU UR4, c[0x0][0x3c4] ;  /* 0x00007880ff0477ac */ /* 0x000e660008000800 */
[----:B------:R-:W3:Y:S04]  /*9010*/  LDS R20, [R22] ;  /* 0x0000000016147984 */ /* 0x000ee80000000800 */
[----:B------:R-:W4:Y:S04]  /*9020*/  LDS R23, [R22+0x600] ;  /* 0x0006000016177984 */ /* 0x000f280000000800 */
[----:B------:R-:W5:Y:S04]  /*9030*/  LDS R29, [R22+0xc00] ;  /* 0x000c0000161d7984 */ /* 0x000f680000000800 */
[----:B------:R-:W2:Y:S04]  /*9040*/  LDS R31, [R22+0x1800] ;  /* 0x00180000161f7984 */ /* 0x000ea80000000800 */
[----:B------:R-:W1:Y:S04]  /*9050*/  LDS R36, [R22+0x3600] ;  /* 0x0036000016247984 */ /* 0x000e680000000800 */
[----:B------:R-:W1:Y:S04]  /*9060*/  LDS R32, [R22+0x1e00] ;  /* 0x001e000016207984 */ /* 0x000e680000000800 */
[----:B------:R-:W1:Y:S04]  /*9070*/  LDS R33, [R22+0x2400] ;  /* 0x0024000016217984 */ /* 0x000e680000000800 */
[----:B------:R-:W1:Y:S04]  /*9080*/  LDS R34, [R22+0x2a00] ;  /* 0x002a000016227984 */ /* 0x000e680000000800 */
[----:B------:R-:W1:Y:S04]  /*9090*/  LDS R35, [R22+0x3000] ;  /* 0x0030000016237984 */ /* 0x000e680000000800 */
[----:B------:R-:W1:Y:S01]  /*90a0*/  LDS R38, [R22+0x3c00] ;  /* 0x003c000016267984 */ /* 0x000e620000000800 */
[----:B0-----:R-:W-:-:S03]  /*90b0*/  ISETP.NE.AND P2, PT, R30, 0x7fffffff, PT ;  /* 0x7fffffff1e00780c */ /* 0x001fc60003f45270 */
[----:B------:R-:W0:Y:S01]  /*90c0*/  LDS R47, [R22+0x6000] ;  /* 0x00600000162f7984 */ /* 0x000e220000000800 */
[----:B---3--:R-:W-:Y:S02]  /*90d0*/  ISETP.NE.AND P5, PT, R20, 0x7fffffff, PT ;  /* 0x7fffffff1400780c */ /* 0x008fe40003fa5270 */
[----:B------:R-:W-:Y:S01]  /*90e0*/  SEL R30, R30, 0x80000000, P2 ;  /* 0x800000001e1e7807 */ /* 0x000fe20001000000 */
[----:B------:R-:W3:Y:S01]  /*90f0*/  LDS R40, [R22+0x4200] ;  /* 0x0042000016287984 */ /* 0x000ee20000000800 */
[----:B----4-:R-:W-:Y:S02]  /*9100*/  ISETP.NE.AND P4, PT, R23, 0x7fffffff, PT ;  /* 0x7fffffff1700780c */ /* 0x010fe40003f85270 */
[----:B------:R-:W-:Y:S01]  /*9110*/  SEL R20, R20, 0x80000000, P5 ;  /* 0x8000000014147807 */ /* 0x000fe20002800000 */
[----:B------:R-:W4:Y:S01]  /*9120*/  LDS R42, [R22+0x4800] ;  /* 0x00480000162a7984 */ /* 0x000f220000000800 */
[----:B-----5:R-:W-:Y:S02]  /*9130*/  ISETP.NE.AND P3, PT, R29, 0x7fffffff, PT ;  /* 0x7fffffff1d00780c */ /* 0x020fe40003f65270 */
[----:B------:R-:W-:Y:S01]  /*9140*/  SEL R23, R23, 0x80000000, P4 ;  /* 0x8000000017177807 */ /* 0x000fe20002000000 */
[----:B------:R-:W5:Y:S01]  /*9150*/  LDS R44, [R22+0x4e00] ;  /* 0x004e0000162c7984 */ /* 0x000f620000000800 */
[----:B--2---:R-:W-:-:S02]  /*9160*/  ISETP.NE.AND P1, PT, R31, 0x7fffffff, PT ;  /* 0x7fffffff1f00780c */ /* 0x004fc40003f25270 */
[----:B------:R-:W-:Y:S01]  /*9170*/  SEL R29, R29, 0x80000000, P3 ;  /* 0x800000001d1d7807 */ /* 0x000fe20001800000 */
[----:B------:R-:W2:Y:S01]  /*9180*/  LDS R45, [R22+0x5400] ;  /* 0x00540000162d7984 */ /* 0x000ea20000000800 */
[----:B-1----:R-:W-:Y:S02]  /*9190*/  ISETP.NE.AND P2, PT, R36, 0x7fffffff, PT ;  /* 0x7fffffff2400780c */ /* 0x002fe40003f45270 */
[----:B------:R-:W-:Y:S01]  /*91a0*/  SEL R31, R31, 0x80000000, P1 ;  /* 0x800000001f1f7807 */ /* 0x000fe20000800000 */
[----:B------:R-:W1:Y:S01]  /*91b0*/  LDS R46, [R22+0x5a00] ;  /* 0x005a0000162e7984 */ /* 0x000e620000000800 */
[----:B------:R-:W-:Y:S02]  /*91c0*/  ISETP.NE.AND P6, PT, R32, 0x7fffffff, PT ;  /* 0x7fffffff2000780c */ /* 0x000fe40003fc5270 */
[----:B------:R-:W-:Y:S02]  /*91d0*/  SEL R37, R36, 0x80000000, P2 ;  /* 0x8000000024257807 */ /* 0x000fe40001000000 */
[----:B------:R-:W-:-:S02]  /*91e0*/  ISETP.NE.AND P5, PT, R33, 0x7fffffff, PT ;  /* 0x7fffffff2100780c */ /* 0x000fc40003fa5270 */
[----:B------:R-:W-:Y:S02]  /*91f0*/  SEL R32, R32, 0x80000000, P6 ;  /* 0x8000000020207807 */ /* 0x000fe40003000000 */
[C---:B------:R-:W-:Y:S02]  /*9200*/  ISETP.NE.AND P4, PT, R34.reuse, 0x7fffffff, PT ;  /* 0x7fffffff2200780c */ /* 0x040fe40003f85270 */
[----:B------:R-:W-:Y:S02]  /*9210*/  SEL R33, R33, 0x80000000, P5 ;  /* 0x8000000021217807 */ /* 0x000fe40002800000 */
[----:B------:R-:W-:Y:S02]  /*9220*/  ISETP.NE.AND P3, PT, R35, 0x7fffffff, PT ;  /* 0x7fffffff2300780c */ /* 0x000fe40003f65270 */
[----:B------:R-:W-:Y:S02]  /*9230*/  SEL R34, R34, 0x80000000, P4 ;  /* 0x8000000022227807 */ /* 0x000fe40002000000 */
[----:B------:R-:W-:-:S02]  /*9240*/  ISETP.NE.AND P1, PT, R38, 0x7fffffff, PT ;  /* 0x7fffffff2600780c */ /* 0x000fc40003f25270 */
[----:B------:R-:W-:Y:S02]  /*9250*/  SEL R35, R35, 0x80000000, P3 ;  /* 0x8000000023237807 */ /* 0x000fe40001800000 */
[C---:B0-----:R-:W-:Y:S02]  /*9260*/  ISETP.NE.AND P2, PT, R47.reuse, 0x7fffffff, PT ;  /* 0x7fffffff2f00780c */ /* 0x041fe40003f45270 */
[----:B------:R-:W-:Y:S02]  /*9270*/  SEL R39, R38, 0x80000000, P1 ;  /* 0x8000000026277807 */ /* 0x000fe40000800000 */
[----:B---3--:R-:W-:Y:S02]  /*9280*/  ISETP.NE.AND P6, PT, R40, 0x7fffffff, PT ;  /* 0x7fffffff2800780c */ /* 0x008fe40003fc5270 */
[----:B------:R-:W-:Y:S02]  /*9290*/  SEL R49, R47, 0x80000000, P2 ;  /* 0x800000002f317807 */ /* 0x000fe40001000000 */
[----:B----4-:R-:W-:-:S02]  /*92a0*/  ISETP.NE.AND P5, PT, R42, 0x7fffffff, PT ;  /* 0x7fffffff2a00780c */ /* 0x010fc40003fa5270 */
[----:B------:R-:W-:Y:S02]  /*92b0*/  SEL R41, R40, 0x80000000, P6 ;  /* 0x8000000028297807 */ /* 0x000fe40003000000 */
[----:B-----5:R-:W-:Y:S02]  /*92c0*/  ISETP.NE.AND P4, PT, R44, 0x7fffffff, PT ;  /* 0x7fffffff2c00780c */ /* 0x020fe40003f85270 */
[----:B------:R-:W-:Y:S02]  /*92d0*/  SEL R43, R42, 0x80000000, P5 ;  /* 0x800000002a2b7807 */ /* 0x000fe40002800000 */
[----:B--2---:R-:W-:Y:S02]  /*92e0*/  ISETP.NE.AND P3, PT, R45, 0x7fffffff, PT ;  /* 0x7fffffff2d00780c */ /* 0x004fe40003f65270 */
[----:B------:R-:W-:Y:S02]  /*92f0*/  SEL R44, R44, 0x80000000, P4 ;  /* 0x800000002c2c7807 */ /* 0x000fe40002000000 */
[----:B-1----:R-:W-:-:S02]  /*9300*/  ISETP.NE.AND P1, PT, R46, 0x7fffffff, PT ;  /* 0x7fffffff2e00780c */ /* 0x002fc40003f25270 */
[----:B------:R-:W-:Y:S02]  /*9310*/  SEL R45, R45, 0x80000000, P3 ;  /* 0x800000002d2d7807 */ /* 0x000fe40001800000 */
[----:B------:R-:W-:Y:S02]  /*9320*/  SEL R47, R46, 0x80000000, P1 ;  /* 0x800000002e2f7807 */ /* 0x000fe40000800000 */
[----:B------:R-:W-:Y:S02]  /*9330*/  SHF.R.U32.HI R30, RZ, UR4, R30 ;  /* 0x00000004ff1e7c19 */ /* 0x000fe4000801161e */
[----:B------:R-:W-:Y:S02]  /*9340*/  SHF.R.U32.HI R32, RZ, UR4, R32 ;  /* 0x00000004ff207c19 */ /* 0x000fe40008011620 */
[----:B------:R-:W-:Y:S02]  /*9350*/  SHF.R.U32.HI R34, RZ, UR4, R34 ;  /* 0x00000004ff227c19 */ /* 0x000fe40008011622 */
[----:B------:R-:W-:-:S02]  /*9360*/  SHF.R.U32.HI R20, RZ, UR4, R20 ;  /* 0x00000004ff147c19 */ /* 0x000fc40008011614 */
[----:B------:R-:W-:Y:S02]  /*9370*/  SHF.R.U32.HI R22, RZ, UR4, R23 ;  /* 0x00000004ff167c19 */ /* 0x000fe40008011617 */
[----:B------:R-:W-:Y:S02]  /*9380*/  SHF.R.U32.HI R42, RZ, UR4, R29 ;  /* 0x00000004ff2a7c19 */ /* 0x000fe4000801161d */
        /* <DEDUP_REMOVED lines=11> */
[-C--:B------:R-:W-:Y:S02]  /*9440*/  LOP3.LUT R41, R30, R19.reuse, RZ, 0x30, !PT ;  /* 0x000000131e297212 */ /* 0x080fe400078e30ff */
[-C--:B------:R-:W-:Y:S02]  /*9450*/  LOP3.LUT R39, R32, R19.reuse, RZ, 0x30, !PT ;  /* 0x0000001320277212 */ /* 0x080fe400078e30ff */
[-C--:B------:R-:W-:Y:S02]  /*9460*/  LOP3.LUT R37, R34, R19.reuse, RZ, 0x30, !PT ;  /* 0x0000001322257212 */ /* 0x080fe400078e30ff */
[-C--:B------:R-:W-:Y:S02]  /*9470*/  LOP3.LUT R44, R20, R19.reuse, RZ, 0x30, !PT ;  /* 0x00000013142c7212 */ /* 0x080fe400078e30ff */
[----:B------:R-:W-:-:S02]  /*9480*/  LOP3.LUT R43, R22, R19, RZ, 0x30, !PT ;  /* 0x00000013162b7212 */ /* 0x000fc400078e30ff */
[-C--:B------:R-:W-:Y:S02]  /*9490*/  LOP3.LUT R42, R42, R19.reuse, RZ, 0x30, !PT ;  /* 0x000000132a2a7212 */ /* 0x080fe400078e30ff */
        /* <DEDUP_REMOVED lines=10> */
[----:B------:R-:W-:Y:S01]  /*9540*/  LOP3.LUT R45, R58, R19, RZ, 0x30, !PT ;  /* 0x000000133a2d7212 */ /* 0x000fe200078e30ff */
[----:B------:R-:W-:Y:S06]  /*9550*/  @P0 BRA `(.L_x_112) ;  /* 0x0000000000640947 */ /* 0x000fec0003800000 */
[----:B------:R-:W0:Y:S01]  /*9560*/  LDCU.64 UR4, c[0x0][0x3b8] ;  /* 0x00007700ff0477ac */ /* 0x000e220008000a00 */
[----:B------:R-:W-:Y:S01]  /*9570*/  IMAD R11, R5, 0x1980, RZ ;  /* 0x00001980050b7824 */ /* 0x000fe200078e02ff */
[----:B------:R-:W-:-:S04]  /*9580*/  LOP3.LUT R2, R21, 0x1f, R3, 0xf8, !PT ;  /* 0x0000001f15027812 */ /* 0x000fc800078ef803 */
[----:B------:R-:W-:-:S04]  /*9590*/  IADD3 R3, P1, PT, R11, R2, RZ ;  /* 0x000000020b037210 */ /* 0x000fc80007f3e0ff */
[----:B------:R-:W-:Y:S02]  /*95a0*/  LEA.HI.X.SX32 R18, R11, RZ, 0x1, P1 ;  /* 0x000000ff0b127211 */ /* 0x000fe400008f0eff */
        /* <DEDUP_REMOVED lines=20> */
.L_x_112:
[--C-:B------:R-:W-:Y:S01]  /*96f0*/  IMAD.IADD R60, R28, 0x1, -R18.reuse ;  /* 0x000000011c3c7824 */ /* 0x100fe200078e0a12 */
[----:B------:R-:W0:Y:S01]  /*9700*/  LDCU.64 UR4, c[0x0][0x3b8] ;  /* 0x00007700ff0477ac */ /* 0x000e220008000a00 */
[C---:B------:R-:W-:Y:S01]  /*9710*/  VIADD R3, R11.reuse, 0x20 ;  /* 0x000000200b037836 */ /* 0x040fe20000000000 */
[----:B------:R-:W-:Y:S01]  /*9720*/  SHF.R.S32.HI R62, RZ, 0x1f, R18 ;  /* 0x0000001fff3e7819 */ /* 0x000fe20000011412 */
[----:B------:R-:W-:Y:S01]  /*9730*/  VIADD R19, R11, 0xa0 ;  /* 0x000000a00b137836 */ /* 0x000fe20000000000 */
[----:B------:R-:W-:Y:S02]  /*9740*/  IADD3 R64, P2, PT, R18, R11, RZ ;  /* 0x0000000b12407210 */ /* 0x000fe40007f5e0ff */
[-C--:B------:R-:W-:Y:S01]  /*9750*/  ISETP.GE.AND P5, PT, R3, R60.reuse, PT ;  /* 0x0000003c0300720c */ /* 0x080fe20003fa6270 */
[C---:B------:R-:W-:Y:S01]  /*9760*/  VIADD R3, R11.reuse, 0x40 ;  /* 0x000000400b037836 */ /* 0x040fe20000000000 */
[----:B------:R-:W-:Y:S01]  /*9770*/  ISETP.GE.AND P6, PT, R11, R60, PT ;  /* 0x0000003c0b00720c */ /* 0x000fe20003fc6270 */
[----:B------:R-:W-:-:S03]  /*9780*/  IMAD.X R65, RZ, RZ, R62, P2 ;  /* 0x000000ffff417224 */ /* 0x000fc600010e063e */
[----:B------:R-:W-:Y:S01]  /*9790*/  ISETP.GE.AND P1, PT, R3, R60, PT ;  /* 0x0000003c0300720c */ /* 0x000fe20003f26270 */
[----:B------:R-:W-:-:S05]  /*97a0*/  VIADD R3, R11, 0x60 ;  /* 0x000000600b037836 */ /* 0x000fca0000000000 */
[----:B------:R-:W-:Y:S01]  /*97b0*/  ISETP.GE.AND P4, PT, R3, R60, PT ;  /* 0x0000003c0300720c */ /* 0x000fe20003f86270 */
[----:B------:R-:W-:Y:S01]  /*97c0*/  VIADD R3, R11, 0x80 ;  /* 0x000000800b037836 */ /* 0x000fe20000000000 */
[----:B0-----:R-:W-:-:S04]  /*97d0*/  LEA R2, P2, R64, UR4, 0x2 ;  /* 0x0000000440027c11 */ /* 0x001fc8000f8410ff */
[----:B------:R-:W-:Y:S02]  /*97e0*/  ISETP.GE.AND P3, PT, R3, R60, PT ;  /* 0x0000003c0300720c */ /* 0x000fe40003f66270 */
[----:B------:R-:W-:-:S04]  /*97f0*/  SHF.L.U64.HI R3, R64, 0x2, R65 ;  /* 0x0000000240037819 */ /* 0x000fc80000010241 */
[----:B------:R-:W-:Y:S02]  /*9800*/  IADD3.X R3, PT, PT, R3, UR5, RZ, P2, !PT ;  /* 0x0000000503037c10 */ /* 0x000fe400097fe4ff */
[-C--:B------:R-:W-:Y:S01]  /*9810*/  ISETP.GE.AND P2, PT, R19, R60.reuse, PT ;  /* 0x0000003c1300720c */ /* 0x080fe20003f46270 */
[----:B------:R-:W-:Y:S02]  /*9820*/  VIADD R19, R11, 0xc0 ;  /* 0x000000c00b137836 */ /* 0x000fe40000000000 */
[----:B------:R-:W5:Y:S03]  /*9830*/  @!P6 LDG.E R63, desc[UR6][R2.64] ;  /* 0x00000006023fe981 */ /* 0x000f66000c1e1900 */
[-C--:B------:R-:W-:Y:S01]  /*9840*/  ISETP.GE.AND P6, PT, R19, R60.reuse, PT ;  /* 0x0000003c1300720c */ /* 0x080fe20003fc6270 */
[----:B------:R-:W-:Y:S01]  /*9850*/  VIADD R19, R11, 0xe0 ;  /* 0x000000e00b137836 */ /* 0x000fe20000000000 */
[----:B------:R-:W5:Y:S04]  /*9860*/  @!P5 LDG.E R56, desc[UR6][R2.64+0x80] ;  /* 0x000080060238d981 */ /* 0x000f68000c1e1900 */
[-C--:B------:R-:W-:Y:S01]  /*9870*/  ISETP.GE.AND P5, PT, R19, R60.reuse, PT ;  /* 0x0000003c1300720c */ /* 0x080fe20003fa6270 */
[----:B------:R-:W-:Y:S01]  /*9880*/  VIADD R19, R11, 0x100 ;  /* 0x000001000b137836 */ /* 0x000fe20000000000 */
[----:B------:R-:W5:Y:S04]  /*9890*/  @!P1 LDG.E R61, desc[UR6][R2.64+0x100] ;  /* 0x00010006023d9981 */ /* 0x000f68000c1e1900 */
[----:B------:R-:W-:Y:S01]  /*98a0*/  ISETP.GE.AND P1, PT, R19, R60, PT ;  /* 0x0000003c1300720c */ /* 0x000fe20003f26270 */
[----:B------:R-:W5:Y:S01]  /*98b0*/  @!P2 LDG.E R57, desc[UR6][R2.64+0x280] ;  /* 0x000280060239a981 */ /* 0x000f62000c1e1900 */
[----:B------:R-:W-:-:S03]  /*98c0*/  VIADD R21, R11, 0x120 ;  /* 0x000001200b157836 */ /* 0x000fc60000000000 */
[----:B------:R-:W5:Y:S04]  /*98d0*/  @!P4 LDG.E R54, desc[UR6][R2.64+0x180] ;  /* 0x000180060236c981 */ /* 0x000f68000c1e1900 */
[----:B------:R-:W5:Y:S04]  /*98e0*/  @!P3 LDG.E R59, desc[UR6][R2.64+0x200] ;  /* 0x00020006023bb981 */ /* 0x000f68000c1e1900 */
[C---:B------:R-:W-:Y:S01]  /*98f0*/  @!P1 LEA R18, P2, R64.reuse, UR4, 0x2 ;  /* 0x0000000440129c11 */ /* 0x040fe2000f8410ff */
[----:B------:R-:W5:Y:S03]  /*9900*/  @!P6 LDG.E R55, desc[UR6][R2.64+0x300] ;  /* 0x000300060237e981 */ /* 0x000f66000c1e1900 */
[----:B------:R-:W-:Y:S01]  /*9910*/  @!P1 LEA.HI.X R19, R64, UR5, R65, 0x2, P2 ;  /* 0x0000000540139c11 */ /* 0x000fe200090f1441 */
[----:B------:R0:W5:Y:S04]  /*9920*/  @!P5 LDG.E R53, desc[UR6][R2.64+0x380] ;  /* 0x000380060235d981 */ /* 0x000168000c1e1900 */
[----:B------:R1:W5:Y:S01]  /*9930*/  @!P1 LDG.E R52, desc[UR6][R18.64+0x400] ;  /* 0x0004000612349981 */ /* 0x000362000c1e1900 */
[----:B------:R-:W-:Y:S01]  /*9940*/  ISETP.GE.AND P1, PT, R21, R60, PT ;  /* 0x0000003c1500720c */ /* 0x000fe20003f26270 */
[----:B0-----:R-:W-:-:S12]  /*9950*/  VIADD R3, R11, 0x140 ;  /* 0x000001400b037836 */ /* 0x001fd80000000000 */
[----:B------:R-:W-:-:S04]  /*9960*/  @!P1 LEA R20, P2, R64, UR4, 0x2 ;  /* 0x0000000440149c11 */ /* 0x000fc8000f8410ff */
[----:B------:R-:W-:-:S05]  /*9970*/  @!P1 LEA.HI.X R21, R64, UR5, R65, 0x2, P2 ;  /* 0x0000000540159c11 */ /* 0x000fca00090f1441 */
[----:B------:R0:W5:Y:S01]  /*9980*/  @!P1 LDG.E R51, desc[UR6][R20.64+0x480] ;  /* 0x0004800614339981 */ /* 0x000162000c1e1900 */
[----:B------:R-:W-:Y:S01]  /*9990*/  ISETP.GE.AND P1, PT, R3, R60, PT ;  /* 0x0000003c0300720c */ /* 0x000fe20003f26270 */
[----:B-1----:R-:W-:-:S12]  /*99a0*/  VIADD R19, R11, 0x160 ;  /* 0x000001600b137836 */ /* 0x002fd80000000000 */
[----:B------:R-:W-:-:S04]  /*99b0*/  @!P1 LEA R2, P2, R64, UR4, 0x2 ;  /* 0x0000000440029c11 */ /* 0x000fc8000f8410ff */
[----:B------:R-:W-:-:S05]  /*99c0*/  @!P1 LEA.HI.X R3, R64, UR5, R65, 0x2, P2 ;  /* 0x0000000540039c11 */ /* 0x000fca00090f1441 */
[----:B------:R1:W5:Y:S01]  /*99d0*/  @!P1 LDG.E R50, desc[UR6][R2.64+0x500] ;  /* 0x0005000602329981 */ /* 0x000362000c1e1900 */
[----:B------:R-:W-:Y:S01]  /*99e0*/  ISETP.GE.AND P1, PT, R19, R60, PT ;  /* 0x0000003c1300720c */ /* 0x000fe20003f26270 */
[----:B0-----:R-:W-:-:S12]  /*99f0*/  VIADD R21, R11, 0x180 ;  /* 0x000001800b157836 */ /* 0x001fd80000000000 */
[----:B------:R-:W-:-:S04]  /*9a00*/  @!P1 LEA R18, P2, R64, UR4, 0x2 ;  /* 0x0000000440129c11 */ /* 0x000fc8000f8410ff */
[----:B------:R-:W-:-:S05]  /*9a10*/  @!P1 LEA.HI.X R19, R64, UR5, R65, 0x2, P2 ;  /* 0x0000000540139c11 */ /* 0x000fca00090f1441 */
[----:B------:R-:W5:Y:S01]  /*9a20*/  @!P1 LDG.E R49, desc[UR6][R18.64+0x580] ;  /* 0x0005800612319981 */ /* 0x000f62000c1e1900 */
[----:B------:R-:W-:Y:S01]  /*9a30*/  ISETP.GE.AND P1, PT, R21, R60, PT ;  /* 0x0000003c1500720c */ /* 0x000fe20003f26270 */
[----:B-1----:R-:W-:-:S12]  /*9a40*/  VIADD R3, R11, 0x1a0 ;  /* 0x000001a00b037836 */ /* 0x002fd80000000000 */
[----:B------:R-:W-:-:S04]  /*9a50*/  @!P1 LEA R20, P2, R64, UR4, 0x2 ;  /* 0x0000000440149c11 */ /* 0x000fc8000f8410ff */
[----:B------:R-:W-:-:S05]  /*9a60*/  @!P1 LEA.HI.X R21, R64, UR5, R65, 0x2, P2 ;  /* 0x0000000540159c11 */ /* 0x000fca00090f1441 */
[----:B------:R0:W5:Y:S01]  /*9a70*/  @!P1 LDG.E R48, desc[UR6][R20.64+0x600] ;  /* 0x0006000614309981 */ /* 0x000162000c1e1900 */
[----:B------:R-:W-:Y:S01]  /*9a80*/  ISETP.GE.AND P1, PT, R3, R60, PT ;  /* 0x0000003c0300720c */ /* 0x000fe20003f26270 */
[----:B0-----:R-:W-:-:S05]  /*9a90*/  VIADD R21, R11, 0x200 ;  /* 0x000002000b157836 */ /* 0x001fca0000000000 */
[----:B------:R-:W-:-:S07]  /*9aa0*/  ISETP.GE.AND P3, PT, R21, R60, PT ;  /* 0x0000003c1500720c */ /* 0x000fce0003f66270 */
[----:B------:R-:W-:Y:S01]  /*9ab0*/  @!P1 LEA R22, P2, R64, UR4, 0x2 ;  /* 0x0000000440169c11 */ /* 0x000fe2000f8410ff */
[----:B------:R-:W-:-:S03]  /*9ac0*/  VIADD R3, R11, 0x1c0 ;  /* 0x000001c00b037836 */ /* 0x000fc60000000000 */
[----:B------:R-:W-:-:S05]  /*9ad0*/  @!P1 LEA.HI.X R23, R64, UR5, R65, 0x2, P2 ;  /* 0x0000000540179c11 */ /* 0x000fca00090f1441 */
[----:B------:R-:W5:Y:S01]  /*9ae0*/  @!P1 LDG.E R47, desc[UR6][R22.64+0x680] ;  /* 0x00068006162f9981 */ /* 0x000f62000c1e1900 */
[----:B------:R-:W0:Y:S01]  /*9af0*/  @!P3 S2R R20, SR_TID.X ;  /* 0x000000000014b919 */ /* 0x000e220000002100 */
[----:B------:R-:W-:Y:S01]  /*9b00*/  ISETP.GE.AND P1, PT, R3, R60, PT ;  /* 0x0000003c0300720c */ /* 0x000fe20003f26270 */
[----:B------:R-:W-:-:S12]  /*9b10*/  VIADD R3, R11, 0x1e0 ;  /* 0x000001e00b037836 */ /* 0x000fd80000000000 */
[----:B------:R-:W-:-:S04]  /*9b20*/  @!P1 LEA R18, P2, R64, UR4, 0x2 ;  /* 0x0000000440129c11 */ /* 0x000fc8000f8410ff */
[----:B------:R-:W-:Y:S02]  /*9b30*/  @!P1 LEA.HI.X R19, R64, UR5, R65, 0x2, P2 ;  /* 0x0000000540139c11 */ /* 0x000fe400090f1441 */
[----:B------:R-:W-:-:S03]  /*9b40*/  ISETP.GE.AND P2, PT, R3, R60, PT ;  /* 0x0000003c0300720c */ /* 0x000fc60003f46270 */
[----:B------:R1:W5:Y:S01]  /*9b50*/  @!P1 LDG.E R46, desc[UR6][R18.64+0x700] ;  /* 0x00070006122e9981 */ /* 0x000362000c1e1900 */
[C---:B0-----:R-:W-:Y:S02]  /*9b60*/  @!P3 LOP3.LUT R21, R20.reuse, 0x3e0, RZ, 0xc0, !PT ;  /* 0x000003e01415b812 */ /* 0x041fe400078ec0ff */
[----:B------:R-:W-:Y:S01]  /*9b70*/  @!P3 LOP3.LUT R20, R20, 0x1f, RZ, 0xc0, !PT ;  /* 0x0000001f1414b812 */ /* 0x000fe200078ec0ff */
[----:B-1----:R-:W-:-:S06]  /*9b80*/  @!P3 IMAD R19, R5, 0x1980, RZ ;  /* 0x000019800513b824 */ /* 0x002fcc00078e02ff */
[----:B------:R-:W-:Y:S01]  /*9b90*/  @!P2 LEA R2, P1, R64, UR4, 0x2 ;  /* 0x000000044002ac11 */ /* 0x000fe2000f8210ff */
[----:B------:R-:W-:-:S03]  /*9ba0*/  @!P3 IMAD R20, R21, 0x11, R20 ;  /* 0x000000111514b824 */ /* 0x000fc600078e0214 */
[----:B------:R-:W-:Y:S02]  /*9bb0*/  @!P2 LEA.HI.X R3, R64, UR5, R65, 0x2, P1 ;  /* 0x000000054003ac11 */ /* 0x000fe400088f1441 */
[----:B------:R-:W-:-:S03]  /*9bc0*/  @!P3 IADD3 R20, P1, PT, R19, R20, RZ ;  /* 0x000000141314b210 */ /* 0x000fc60007f3e0ff */
[----:B------:R1:W5:Y:S02]  /*9bd0*/  @!P2 LDG.E R11, desc[UR6][R2.64+0x780] ;  /* 0x00078006020ba981 */ /* 0x000364000c1e1900 */
[----:B------:R-:W-:Y:S01]  /*9be0*/  @!P3 IMAD.X R19, RZ, RZ, R62, P1 ;  /* 0x000000ffff13b224 */ /* 0x000fe200008e063e */
[----:B------:R-:W-:-:S04]  /*9bf0*/  @!P3 LEA R18, P1, R20, UR4, 0x2 ;  /* 0x000000041412bc11 */ /* 0x000fc8000f8210ff */
[----:B------:R-:W-:-:S05]  /*9c00*/  @!P3 LEA.HI.X R19, R20, UR5, R19, 0x2, P1 ;  /* 0x000000051413bc11 */ /* 0x000fca00088f1413 */
[----:B------:R1:W5:Y:S04]  /*9c10*/  @!P3 LDG.E R58, desc[UR6][R18.64+0x800] ;  /* 0x00080006123ab981 */ /* 0x000368000c1e1900 */
.L_x_113:
[----:B------:R-:W-:Y:S08]  /*9c20*/  BAR.SYNC.DEFER_BLOCKING 0x0 ;  /* 0x0000000000007b1d */ /* 0x000ff00000010000 */
[----:B------:R-:W2:Y:S01]  /*9c30*/  S2UR UR5, SR_CgaCtaId ;  /* 0x00000000000579c3 */ /* 0x000ea20000008800 */
[----:B------:R-:W-:Y:S01]  /*9c40*/  UMOV UR4, 0x400 ;  /* 0x0000040000047882 */ /* 0x000fe20000000000 */
[----:B01----:R-:W0:Y:S01]  /*9c50*/  S2R R2, SR_TID.X ;  /* 0x0000000000027919 */ /* 0x003e220000002100 */
[----:B-----5:R1:W-:Y:S04]  /*9c60*/  STS [R10+-0x4], R63 ;  /* 0xfffffc3f0a007388 */ /* 0x0203e80000000800 */
[----:B------:R1:W-:Y:S01]  /*9c70*/  STS [R9+-0x4], R56 ;  /* 0xfffffc3809007388 */ /* 0x0003e20000000800 */
[----:B--2---:R-:W-:-:S03]  /*9c80*/  ULEA UR4, UR5, UR4, 0x18 ;  /* 0x0000000405047291 */ /* 0x004fc6000f8ec0ff */
[----:B------:R1:W-:Y:S04]  /*9c90*/  STS [R8+-0x4], R61 ;  /* 0xfffffc3d08007388 */ /* 0x0003e80000000800 */
[----:B------:R1:W-:Y:S04]  /*9ca0*/  STS [R7+-0x4], R54 ;  /* 0xfffffc3607007388 */ /* 0x0003e80000000800 */
[----:B------:R1:W-:Y:S01]  /*9cb0*/  STS [R6+-0x4], R59 ;  /* 0xfffffc3b06007388 */ /* 0x0003e20000000800 */
[----:B0-----:R-:W-:-:S03]  /*9cc0*/  LEA R3, R2, UR4, 0x2 ;  /* 0x0000000402037c11 */ /* 0x001fc6000f8e10ff */
[----:B------:R1:W-:Y:S04]  /*9cd0*/  STS [R4+-0x4], R57 ;  /* 0xfffffc3904007388 */ /* 0x0003e80000000800 */
        /* <DEDUP_REMOVED lines=10> */
[----:B------:R1:W-:Y:S01]  /*9d80*/  STS [R17+-0x4], R58 ;  /* 0xfffffc3a11007388 */ /* 0x0003e20000000800 */
[----:B------:R-:W-:Y:S06]  /*9d90*/  BAR.SYNC.DEFER_BLOCKING 0x0 ;  /* 0x0000000000007b1d */ /* 0x000fec0000010000 */
[----:B------:R-:W-:Y:S05]  /*9da0*/  @P0 BRA `(.L_x_114) ;  /* 0x00000008006c0947 */ /* 0x000fea0003800000 */
[----:B------:R-:W-:Y:S01]  /*9db0*/  LEA R44, R44, UR4, 0x3 ;  /* 0x000000042c2c7c11 */ /* 0x000fe2000f8e18ff */
[----:B-1----:R-:W-:Y:S01]  /*9dc0*/  LDS R11, [R3] ;  /* 0x00000000030b7984 */ /* 0x002fe20000000800 */
[----:B------:R-:W0:Y:S01]  /*9dd0*/  LDCU.64 UR8, c[0x0][0x3b0] ;  /* 0x00007600ff0877ac */ /* 0x000e220008000a00 */
[----:B------:R-:W-:Y:S02]  /*9de0*/  LEA R43, R43, UR4, 0x3 ;  /* 0x000000042b2b7c11 */ /* 0x000fe4000f8e18ff */
[----:B------:R-:W1:Y:S01]  /*9df0*/  LDS.64 R4, [R44+0x6600] ;  /* 0x006600002c047984 */ /* 0x000e620000000a00 */
[----:B------:R-:W-:Y:S02]  /*9e00*/  LEA R42, R42, UR4, 0x3 ;  /* 0x000000042a2a7c11 */ /* 0x000fe4000f8e18ff */
[----:B------:R-:W-:Y:S02]  /*9e10*/  LEA R41, R41, UR4, 0x3 ;  /* 0x0000000429297c11 */ /* 0x000fe4000f8e18ff */
[----:B------:R-:W-:-:S02]  /*9e20*/  LEA R40, R40, UR4, 0x3 ;  /* 0x0000000428287c11 */ /* 0x000fc4000f8e18ff */
[----:B------:R-:W-:Y:S02]  /*9e30*/  LEA R39, R39, UR4, 0x3 ;  /* 0x0000000427277c11 */ /* 0x000fe4000f8e18ff */
[----:B------:R-:W-:Y:S02]  /*9e40*/  LEA R38, R38, UR4, 0x3 ;  /* 0x0000000426267c11 */ /* 0x000fe4000f8e18ff */
[----:B------:R-:W-:Y:S02]  /*9e50*/  LEA R37, R37, UR4, 0x3 ;  /* 0x0000000425257c11 */ /* 0x000fe4000f8e18ff */
        /* <DEDUP_REMOVED lines=9> */
[----:B-1----:R-:W-:-:S05]  /*9ef0*/  IADD3 R0, P0, PT, R4, R2, RZ ;  /* 0x0000000204007210 */ /* 0x002fca0007f1e0ff */
[----:B------:R-:W-:Y:S01]  /*9f00*/  IMAD.X R5, RZ, RZ, R5, P0 ;  /* 0x000000ffff057224 */ /* 0x000fe200000e0605 */
[----:B0-----:R-:W-:-:S04]  /*9f10*/  LEA R6, P0, R0, UR8, 0x2 ;  /* 0x0000000800067c11 */ /* 0x001fc8000f8010ff */
[----:B------:R-:W-:-:S05]  /*9f20*/  LEA.HI.X R7, R0, UR9, R5, 0x2, P0 ;  /* 0x0000000900077c11 */ /* 0x000fca00080f1405 */
[----:B------:R-:W-:Y:S01]  /*9f30*/  STG.E desc[UR6][R6.64], R11 ;  /* 0x0000000b06007986 */ /* 0x000fe2000c101906 */
[----:B------:R-:W-:-:S03]  /*9f40*/  NOP ;  /* 0x0000000000007918 */ /* 0x000fc60000000000 */
[----:B------:R-:W0:Y:S04]  /*9f50*/  LDS.64 R4, [R43+0x6600] ;  /* 0x006600002b047984 */ /* 0x000e280000000a00 */
[----:B------:R-:W1:Y:S01]  /*9f60*/  LDS R13, [R3+0x600] ;  /* 0x00060000030d7984 */ /* 0x000e620000000800 */
[----:B0-----:R-:W-:-:S05]  /*9f70*/  IADD3 R0, P0, PT, R4, R2, RZ ;  /* 0x0000000204007210 */ /* 0x001fca0007f1e0ff */
[----:B------:R-:W-:Y:S01]  /*9f80*/  IMAD.X R5, RZ, RZ, R5, P0 ;  /* 0x000000ffff057224 */ /* 0x000fe200000e0605 */
[----:B------:R-:W-:-:S04]  /*9f90*/  LEA R8, P0, R0, UR8, 0x2 ;  /* 0x0000000800087c11 */ /* 0x000fc8000f8010ff */
[----:B------:R-:W-:-:S05]  /*9fa0*/  LEA.HI.X R9, R0, UR9, R5, 0x2, P0 ;  /* 0x0000000900097c11 */ /* 0x000fca00080f1405 */
[----:B-1----:R-:W-:Y:S01]  /*9fb0*/  STG.E desc[UR6][R8.64+0x600], R13 ;  /* 0x0006000d08007986 */ /* 0x002fe2000c101906 */
        /* <DEDUP_REMOVED lines=120> */
[----:B------:R-:W-:Y:S01]  /*a740*/  NOP ;  /* 0x0000000000007918 */ /* 0x000fe20000000000 */
[----:B------:R-:W-:Y:S05]  /*a750*/  EXIT ;  /* 0x000000000000794d */ /* 0x000fea0003800000 */
.L_x_114:
[----:B-1----:R-:W-:Y:S01]  /*a760*/  LEA R7, R44, UR4, 0x3 ;  /* 0x000000042c077c11 */ /* 0x002fe2000f8e18ff */
[----:B------:R-:W-:Y:S01]  /*a770*/  IMAD R5, R5, -0x1980, R28 ;  /* 0xffffe68005057824 */ /* 0x000fe200078e021c */
[----:B------:R-:W-:Y:S02]  /*a780*/  LEA R43, R43, UR4, 0x3 ;  /* 0x000000042b2b7c11 */ /* 0x000fe4000f8e18ff */
[----:B------:R-:W-:Y:S02]  /*a790*/  LEA R41, R41, UR4, 0x3 ;  /* 0x0000000429297c11 */ /* 0x000fe4000f8e18ff */
[----:B------:R-:W0:Y:S01]  /*a7a0*/  LDS.64 R6, [R7+0x6600] ;  /* 0x0066000007067984 */ /* 0x000e220000000a00 */
[----:B------:R-:W-:Y:S02]  /*a7b0*/  ISETP.GE.AND P1, PT, R2, R5, PT ;  /* 0x000000050200720c */ /* 0x000fe40003f26270 */
[----:B------:R-:W-:Y:S02]  /*a7c0*/  LEA R39, R39, UR4, 0x3 ;  /* 0x0000000427277c11 */ /* 0x000fe4000f8e18ff */
[----:B------:R-:W-:-:S02]  /*a7d0*/  LEA R37, R37, UR4, 0x3 ;  /* 0x0000000425257c11 */ /* 0x000fc4000f8e18ff */
[----:B------:R-:W-:Y:S02]  /*a7e0*/  LEA R35, R35, UR4, 0x3 ;  /* 0x0000000423237c11 */ /* 0x000fe4000f8e18ff */
[----:B------:R-:W-:Y:S02]  /*a7f0*/  LEA R33, R33, UR4, 0x3 ;  /* 0x0000000421217c11 */ /* 0x000fe4000f8e18ff */
[----:B------:R-:W-:Y:S02]  /*a800*/  LEA R31, R31, UR4, 0x3 ;  /* 0x000000041f1f7c11 */ /* 0x000fe4000f8e18ff */
[----:B------:R-:W-:Y:S01]  /*a810*/  LEA R45, R45, UR4, 0x3 ;  /* 0x000000042d2d7c11 */ /* 0x000fe2000f8e18ff */
[----:B------:R-:W1:Y:S01]  /*a820*/  @!P1 LDS R13, [R3] ;  /* 0x00000000030d9984 */ /* 0x000e620000000800 */
[----:B------:R-:W2:Y:S01]  /*a830*/  @!P1 LDC.64 R8, c[0x0][0x3b0] ;  /* 0x0000ec00ff089b82 */ /* 0x000ea20000000a00 */
[----:B0-----:R-:W-:-:S05]  /*a840*/  @!P1 IADD3 R0, P0, PT, R6, R2, RZ ;  /* 0x0000000206009210 */ /* 0x001fca0007f1e0ff */
[----:B------:R-:W-:Y:S01]  /*a850*/  @!P1 IMAD.X R6, RZ, RZ, R7, P0 ;  /* 0x000000ffff069224 */ /* 0x000fe200000e0607 */
[----:B--2---:R-:W-:-:S04]  /*a860*/  @!P1 LEA R8, P0, R0, R8, 0x2 ;  /* 0x0000000800089211 */ /* 0x004fc800078010ff */
[----:B------:R-:W-:Y:S01]  /*a870*/  @!P1 LEA.HI.X R9, R0, R9, R6, 0x2, P0 ;  /* 0x0000000900099211 */ /* 0x000fe200000f1406 */
[----:B------:R-:W-:-:S04]  /*a880*/  VIADD R0, R2, 0x180 ;  /* 0x0000018002007836 */ /* 0x000fc80000000000 */
[----:B-1----:R-:W-:Y:S01]  /*a890*/  @!P1 STG.E desc[UR6][R8.64], R13 ;  /* 0x0000000d08009986 */ /* 0x002fe2000c101906 */
[----:B------:R-:W-:-:S03]  /*a8a0*/  NOP ;  /* 0x0000000000007918 */ /* 0x000fc60000000000 */
[----:B------:R-:W0:Y:S01]  /*a8b0*/  LDS.64 R6, [R43+0x6600] ;  /* 0x006600002b067984 */ /* 0x000e220000000a00 */
[----:B------:R-:W-:-:S13]  /*a8c0*/  ISETP.GE.AND P1, PT, R0, R5, PT ;  /* 0x000000050000720c */ /* 0x000fda0003f26270 */
[----:B------:R-:W1:Y:S01]  /*a8d0*/  @!P1 LDS R15, [R3+0x600] ;  /* 0x00060000030f9984 */ /* 0x000e620000000800 */
[----:B------:R-:W2:Y:S01]  /*a8e0*/  @!P1 LDC.64 R10, c[0x0][0x3b0] ;  /* 0x0000ec00ff0a9b82 */ /* 0x000ea20000000a00 */
[----:B0-----:R-:W-:-:S05]  /*a8f0*/  @!P1 IADD3 R0, P0, PT, R6, R2, RZ ;  /* 0x0000000206009210 */ /* 0x001fca0007f1e0ff */
[----:B------:R-:W-:Y:S01]  /*a900*/  @!P1 IMAD.X R6, RZ, RZ, R7, P0 ;  /* 0x000000ffff069224 */ /* 0x000fe200000e0607 */
[----:B--2---:R-:W-:Y:S02]  /*a910*/  @!P1 LEA R10, P0, R0, R10, 0x2 ;  /* 0x0000000a000a9211 */ /* 0x004fe400078010ff */
[----:B------:R-:W-:Y:S02]  /*a920*/  LEA R7, R42, UR4, 0x3 ;  /* 0x000000042a077c11 */ /* 0x000fe4000f8e18ff */
        /* <DEDUP_REMOVED lines=69> */
[----:B------:R-:W-:Y:S02]  /*ad80*/  @!P1 LEA.HI.X R11, R0, R11, R6, 0x2, P0 ;  /* 0x0000000b000b9211 */ /* 0x000fe400000f1406 */
[----:B------:R-:W-:-:S03]  /*ad90*/  LOP3.LUT R0, R2, 0xc00, RZ, 0xfc, !PT ;  /* 0x00000c0002007812 */ /* 0x000fc600078efcff */
        /* <DEDUP_REMOVED lines=88> */
[C---:B--2---:R-:W-:Y:S02]  /*b320*/  @!P1 LEA R10, P0, R0.reuse, R10, 0x2 ;  /* 0x0000000a000a9211 */ /* 0x044fe400078010ff */
        /* <DEDUP_REMOVED lines=9> */
[----:B0-----:R-:W-:-:S05]  /*b3c0*/  IADD3 R2, P0, PT, R6, R2, RZ ;  /* 0x0000000206027210 */ /* 0x001fca0007f1e0ff */
[----:B------:R-:W-:Y:S01]  /*b3d0*/  IMAD.X R6, RZ, RZ, R7, P0 ;  /* 0x000000ffff067224 */ /* 0x000fe200000e0607 */
[----:B--2---:R-:W-:-:S04]  /*b3e0*/  @!P1 LEA R4, P0, R2, R4, 0x2 ;  /* 0x0000000402049211 */ /* 0x004fc800078010ff */
[----:B------:R-:W-:-:S05]  /*b3f0*/  @!P1 LEA.HI.X R5, R2, R5, R6, 0x2, P0 ;  /* 0x0000000502059211 */ /* 0x000fca00000f1406 */
[----:B-1----:R-:W-:Y:S01]  /*b400*/  @!P1 STG.E desc[UR6][R4.64+0x6000], R3 ;  /* 0x0060000304009986 */ /* 0x002fe2000c101906 */
[----:B------:R-:W-:Y:S01]  /*b410*/  NOP ;  /* 0x0000000000007918 */ /* 0x000fe20000000000 */
[----:B------:R-:W-:Y:S05]  /*b420*/  EXIT ;  /* 0x000000000000794d */ /* 0x000fea0003800000 */
.L_x_30:
[----:B------:R-:W-:Y:S02]  /*b430*/  IMAD.MOV.U32 R72, RZ, RZ, R57 ;  /* 0x000000ffff487224 */ /* 0x000fe400078e0039 */
[----:B------:R-:W-:Y:S02]  /*b440*/  IMAD.MOV.U32 R65, RZ, RZ, 0x1 ;  /* 0x00000001ff417424 */ /* 0x000fe400078e00ff */
[----:B------:R-:W-:Y:S02]  /*b450*/  IMAD.MOV.U32 R74, RZ, RZ, RZ ;  /* 0x000000ffff4a7224 */ /* 0x000fe400078e00ff */
[----:B------:R-:W-:-:S07]  /*b460*/  IMAD.MOV.U32 R63, RZ, RZ, -0x1 ;  /* 0xffffffffff3f7424 */ /* 0x000fce00078e00ff */
[----:B------:R-:W-:Y:S05]  /*b470*/  WARPSYNC.COLLECTIVE R63, `(.L_x_115) ;  /* 0x000000003f087348 */ /* 0x000fea0003c00000 */
[----:B------:R0:W1:Y:S02]  /*b480*/  SHFL.UP P0, R70, R72, R65, R74 ;  /* 0x0400004148467389 */ /* 0x000064000000004a */
[----:B01----:R-:W-:Y:S05]  /*b490*/  ENDCOLLECTIVE ;  /* 0x000000000000791b */ /* 0x003fea0003800000 */
.L_x_115:
[----:B------:R-:W-:Y:S02]  /*b4a0*/  IMAD.MOV.U32 R65, RZ, RZ, 0x2 ;  /* 0x00000002ff417424 */ /* 0x000fe400078e00ff */
[----:B------:R-:W-:-:S04]  /*b4b0*/  IMAD.MOV.U32 R66, RZ, RZ, R70 ;  /* 0x000000ffff427224 */ /* 0x000fc800078e0046 */
[----:B------:R-:W-:-:S04]  /*b4c0*/  @P0 IMAD.IADD R66, R57, 0x1, R66 ;  /* 0x0000000139420824 */ /* 0x000fc800078e0242 */
[----:B------:R-:W-:-:S07]  /*b4d0*/  IMAD.MOV.U32 R72, RZ, RZ, R66 ;  /* 0x000000ffff487224 */ /* 0x000fce00078e0042 */
[----:B------:R-:W-:Y:S05]  /*b4e0*/  WARPSYNC.COLLECTIVE R63, `(.L_x_116) ;  /* 0x000000003f087348 */ /* 0x000fea0003c00000 */
[----:B------:R0:W1:Y:S02]  /*b4f0*/  SHFL.UP P0, R70, R72, R65, R74 ;  /* 0x0400004148467389 */ /* 0x000064000000004a */
[----:B01----:R-:W-:Y:S05]  /*b500*/  ENDCOLLECTIVE ;  /* 0x000000000000791b */ /* 0x003fea0003800000 */
.L_x_116:
[----:B------:R-:W-:Y:S02]  /*b510*/  IMAD.MOV.U32 R65, RZ, RZ, 0x4 ;  /* 0x00000004ff417424 */ /* 0x000fe400078e00ff */
[----:B------:R-:W-:-:S04]  /*b520*/  IMAD.MOV.U32 R59, RZ, RZ, R70 ;  /* 0x000000ffff3b7224 */ /* 0x000fc800078e0046 */
[----:B------:R-:W-:-:S04]  /*b530*/  @P0 IMAD.IADD R59, R66, 0x1, R59 ;  /* 0x00000001423b0824 */ /* 0x000fc800078e023b */
[----:B------:R-:W-:-:S07]  /*b540*/  IMAD.MOV.U32 R72, RZ, RZ, R59 ;  /* 0x000000ffff487224 */ /* 0x000fce00078e003b */
[----:B------:R-:W-:Y:S05]  /*b550*/  WARPSYNC.COLLECTIVE R63, `(.L_x_117) ;  /* 0x000000003f087348 */ /* 0x000fea0003c00000 */
[----:B------:R0:W1:Y:S02]  /*b560*/  SHFL.UP P0, R70, R72, R65, R74 ;  /* 0x0400004148467389 */ /* 0x000064000000004a */
[----:B01----:R-:W-:Y:S05]  /*b570*/  ENDCOLLECTIVE ;  /* 0x000000000000791b */ /* 0x003fea0003800000 */
.L_x_117:
[----:B------:R-:W-:Y:S02]  /*b580*/  IMAD.MOV.U32 R65, RZ, RZ, 0x8 ;  /* 0x00000008ff417424 */ /* 0x000fe400078e00ff */
[----:B------:R-:W-:-:S04]  /*b590*/  IMAD.MOV.U32 R68, RZ, RZ, R70 ;  /* 0x000000ffff447224 */ /* 0x000fc800078e0046 */
[----:B------:R-:W-:-:S04]  /*b5a0*/  @P0 IMAD.IADD R68, R59, 0x1, R68 ;  /* 0x000000013b440824 */ /* 0x000fc800078e0244 */
[----:B------:R-:W-:-:S07]  /*b5b0*/  IMAD.MOV.U32 R72, RZ, RZ, R68 ;  /* 0x000000ffff487224 */ /* 0x000fce00078e0044 */
[----:B------:R-:W-:Y:S05]  /*b5c0*/  WARPSYNC.COLLECTIVE R63, `(.L_x_118) ;  /* 0x000000003f087348 */ /* 0x000fea0003c00000 */
[----:B------:R0:W1:Y:S02]  /*b5d0*/  SHFL.UP P0, R70, R72, R65, R74 ;  /* 0x0400004148467389 */ /* 0x000064000000004a */
[----:B01----:R-:W-:Y:S05]  /*b5e0*/  ENDCOLLECTIVE ;  /* 0x000000000000791b */ /* 0x003fea0003800000 */
.L_x_118:
[----:B------:R-:W-:Y:S02]  /*b5f0*/  IMAD.MOV.U32 R65, RZ, RZ, 0x10 ;  /* 0x00000010ff417424 */ /* 0x000fe400078e00ff */
[----:B------:R-:W-:-:S04]  /*b600*/  IMAD.MOV.U32 R61, RZ, RZ, R70 ;  /* 0x000000ffff3d7224 */ /* 0x000fc800078e0046 */
[----:B------:R-:W-:-:S04]  /*b610*/  @P0 IMAD.IADD R61, R68, 0x1, R61 ;  /* 0x00000001443d0824 */ /* 0x000fc800078e023d */
[----:B------:R-:W-:-:S07]  /*b620*/  IMAD.MOV.U32 R72, RZ, RZ, R61 ;  /* 0x000000ffff487224 */ /* 0x000fce00078e003d */
[----:B------:R-:W-:Y:S05]  /*b630*/  WARPSYNC.COLLECTIVE R63, `(.L_x_119) ;  /* 0x000000003f087348 */ /* 0x000fea0003c00000 */
[----:B------:R0:W1:Y:S02]  /*b640*/  SHFL.UP P0, R70, R72, R65, R74 ;  /* 0x0400004148467389 */ /* 0x000064000000004a */
[----:B01----:R-:W-:Y:S05]  /*b650*/  ENDCOLLECTIVE ;  /* 0x000000000000791b */ /* 0x003fea0003800000 */
.L_x_119:
[----:B------:R-:W-:Y:S05]  /*b660*/  BRA `(.L_x_120) ;  /* 0xffffff7c00107947 */ /* 0x000fea000383ffff */
.L_x_121:
[----:B------:R-:W-:-:S00]  /*b670*/  BRA `(.L_x_121) ;  /* 0xfffffffc00fc7947 */ /* 0x000fc0000383ffff */
[----:B------:R-:W-:-:S00]  /*b680*/  NOP ;  /* 0x0000000000007918 */ /* 0x000fc00000000000 */
[----:B------:R-:W-:-:S00]  /*b690*/  NOP ;  /* 0x0000000000007918 */ /* 0x000fc00000000000 */
[----:B------:R-:W-:-:S00]  /*b6a0*/  NOP ;  /* 0x0000000000007918 */ /* 0x000fc00000000000 */
[----:B------:R-:W-:-:S00]  /*b6b0*/  NOP ;  /* 0x0000000000007918 */ /* 0x000fc00000000000 */
[----:B------:R-:W-:-:S00]  /*b6c0*/  NOP ;  /* 0x0000000000007918 */ /* 0x000fc00000000000 */
[----:B------:R-:W-:-:S00]  /*b6d0*/  NOP ;  /* 0x0000000000007918 */ /* 0x000fc00000000000 */
[----:B------:R-:W-:-:S00]  /*b6e0*/  NOP ;  /* 0x0000000000007918 */ /* 0x000fc00000000000 */
[----:B------:R-:W-:-:S00]  /*b6f0*/  NOP ;  /* 0x0000000000007918 */ /* 0x000fc00000000000 */
.L_x_1980:


//--------------------- .text._ZN3cub18CUB_300001_SM_10006detail10radix_sort33DeviceRadixSortExclusiveSumKernelINS1_5radix10policy_hubIffyE10Policy1000EyEEvPT0_ --------------------------
	.section	.text._ZN3cub18CUB_300001_SM_10006detail10radix_sort33DeviceRadixSortExclusiveSumKernelINS1_5radix10policy_hubIffyE10Policy1000EyEEvPT0_,"ax",@progbits
	.align	128
        .global         _ZN3cub18CUB_300001_SM_10006detail10radix_sort33DeviceRadixSortExclusiveSumKernelINS1_5radix10policy_hubIffyE10Policy1000EyEEvPT0_
        .type           _ZN3cub18CUB_300001_SM_10006detail10radix_sort33DeviceRadixSortExclusiveSumKernelINS1_5radix10policy_hubIffyE10Policy1000EyEEvPT0_,@function
        .size           _ZN3cub18CUB_300001_SM_10006detail10radix_sort33DeviceRadixSortExclusiveSumKernelINS1_5radix10policy_hubIffyE10Policy1000EyEEvPT0_,(.L_x_1981 - _ZN3cub18CUB_300001_SM_10006detail10radix_sort33DeviceRadixSortExclusiveSumKernelINS1_5radix10policy_hubIffyE10Policy1000EyEEvPT0_)
        .other          _ZN3cub18CUB_300001_SM_10006detail10radix_sort33DeviceRadixSortExclusiveSumKernelINS1_5radix10policy_hubIffyE10Policy1000EyEEvPT0_,@"STO_CUDA_ENTRY STV_DEFAULT"
_ZN3cub18CUB_300001_SM_10006detail10radix_sort33DeviceRadixSortExclusiveSumKernelINS1_5radix10policy_hubIffyE10Policy1000EyEEvPT0_:
.text._ZN3cub18CUB_300001_SM_10006detail10radix_sort33DeviceRadixSortExclusiveSumKernelINS1_5radix10policy_hubIffyE10Policy1000EyEEvPT0_:
[----:B------:R-:W-:Y:S01]  /*0000*/  LDC R1, c[0x0][0x37c] ;  /* 0x0000df00ff017b82 */ /* 0x000fe20000000800 */
[----:B------:R-:W0:Y:S07]  /*0010*/  S2R R18, SR_TID.X ;  /* 0x0000000000127919 */ /* 0x000e2e0000002100 */
[----:B------:R-:W1:Y:S01]  /*0020*/  LDC.64 R16, c[0x0][0x380] ;  /* 0x0000e000ff107b82 */ /* 0x000e620000000a00 */
[----:B------:R-:W2:Y:S01]  /*0030*/  LDCU.64 UR4, c[0x0][0x358] ;  /* 0x00006b00ff0477ac */ /* 0x000ea20008000a00 */
[----:B------:R-:W3:Y:S01]  /*0040*/  S2R R5, SR_CTAID.X ;  /* 0x0000000000057919 */ /* 0x000ee20000002500 */
[----:B0-----:R-:W-:Y:S01]  /*0050*/  ISETP.GT.U32.AND P1, PT, R18, 0xff, PT ;  /* 0x000000ff1200780c */ /* 0x001fe20003f24070 */
[----:B---3--:R-:W-:-:S04]  /*0060*/  IMAD R5, R5, 0x100, R18 ;  /* 0x0000010005057824 */ /* 0x008fc800078e0212 */
[----:B-1----:R-:W-:-:S08]  /*0070*/  IMAD.WIDE R16, R5, 0x8, R16 ;  /* 0x0000000805107825 */ /* 0x002fd000078e0210 */
[----:B--2---:R-:W2:Y:S01]  /*0080*/  @!P1 LDG.E.64 R2, desc[UR4][R16.64] ;  /* 0x0000000410029981 */ /* 0x004ea2000c1e1b00 */
[----:B------:R-:W-:Y:S02]  /*0090*/  MOV R0, 0x400 ;  /* 0x0000040000007802 */ /* 0x000fe40000000f00 */
[C---:B------:R-:W-:Y:S01]  /*00a0*/  ISETP.GT.U32.AND P0, PT, R18.reuse, 0x1f, PT ;  /* 0x0000001f1200780c */ /* 0x040fe20003f04070 */
[----:B------:R-:W0:Y:S02]  /*00b0*/  S2R R5, SR_CgaCtaId ;  /* 0x0000000000057919 */ /* 0x000e240000008800 */
[----:B0-----:R-:W-:Y:S02]  /*00c0*/  LEA R5, R5, R0, 0x18 ;  /* 0x0000000005057211 */ /* 0x001fe400078ec0ff */
[----:B------:R-:W-:-:S05]  /*00d0*/  LEA.HI R0, R18, R18, RZ, 0x1d ;  /* 0x0000001212007211 */ /* 0x000fca00078fe8ff */
[----:B------:R-:W-:-:S05]  /*00e0*/  IMAD R0, R0, 0x8, R5 ;  /* 0x0000000800007824 */ /* 0x000fca00078e0205 */
[----:B--2---:R0:W-:Y:S01]  /*00f0*/  STS.64 [R0+0x10], R2 ;  /* 0x0000100200007388 */ /* 0x0041e20000000a00 */
[----:B------:R-:W-:Y:S06]  /*0100*/  BAR.SYNC.DEFER_BLOCKING 0x0 ;  /* 0x0000000000007b1d */ /* 0x000fec0000010000 */
[----:B------:R-:W-:Y:S05]  /*0110*/  @P0 BRA `(.L_x_122) ;  /* 0x0000000400240947 */ /* 0x000fea0003800000 */
[----:B------:R-:W-:Y:S01]  /*0120*/  IMAD R18, R18, 0x48, R5 ;  /* 0x0000004812127824 */ /* 0x000fe200078e0205 */
[----:B------:R-:W-:-:S04]  /*0130*/  UMOV UR6, 0xffffffff ;  /* 0xffffffff00067882 */ /* 0x000fc80000000000 */
[----:B------:R-:W-:Y:S04]  /*0140*/  LDS.64 R14, [R18+0x10] ;  /* 0x00001000120e7984 */ /* 0x000fe80000000a00 */
[----:B------:R-:W-:Y:S04]  /*0150*/  LDS.64 R12, [R18+0x18] ;  /* 0x00001800120c7984 */ /* 0x000fe80000000a00 */
[----:B------:R-:W1:Y:S04]  /*0160*/  LDS.64 R10, [R18+0x20] ;  /* 0x00002000120a7984 */ /* 0x000e680000000a00 */
[----:B------:R-:W-:Y:S04]  /*0170*/  LDS.64 R8, [R18+0x28] ;  /* 0x0000280012087984 */ /* 0x000fe80000000a00 */
[----:B------:R-:W2:Y:S04]  /*0180*/  LDS.64 R6, [R18+0x30] ;  /* 0x0000300012067984 */ /* 0x000ea80000000a00 */
[----:B------:R-:W-:Y:S04]  /*0190*/  LDS.64 R4, [R18+0x38] ;  /* 0x0000380012047984 */ /* 0x000fe80000000a00 */
[----:B0-----:R-:W0:Y:S04]  /*01a0*/  LDS.64 R2, [R18+0x40] ;  /* 0x0000400012027984 */ /* 0x001e280000000a00 */
[----:B------:R-:W3:Y:S01]  /*01b0*/  LDS.64 R20, [R18+0x48] ;  /* 0x0000480012147984 */ /* 0x000ee20000000a00 */
[----:B-1----:R-:W-:-:S04]  /*01c0*/  IADD3 R19, P3, P4, R10, R12, R14 ;  /* 0x0000000c0a137210 */ /* 0x002fc80007c7e00e */
[----:B------:R-:W-:Y:S02]  /*01d0*/  IADD3.X R23, PT, PT, R11, R13, R15, P3, P4 ;  /* 0x0000000d0b177210 */ /* 0x000fe40001fe840f */
[----:B--2---:R-:W-:-:S04]  /*01e0*/  IADD3 R19, P0, P2, R6, R19, R8 ;  /* 0x0000001306137210 */ /* 0x004fc80007a1e008 */
[----:B------:R-:W-:Y:S02]  /*01f0*/  IADD3.X R23, PT, PT, R7, R23, R9, P0, P2 ;  /* 0x0000001707177210 */ /* 0x000fe400007e4409 */
[----:B0-----:R-:W-:-:S04]  /*0200*/  IADD3 R19, P3, P4, R2, R19, R4 ;  /* 0x0000001302137210 */ /* 0x001fc80007c7e004 */
[----:B---3--:R-:W-:Y:S02]  /*0210*/  IADD3 R20, P0, PT, R20, R19, RZ ;  /* 0x0000001314147210 */ /* 0x008fe40007f1e0ff */
[----:B------:R-:W-:-:S05]  /*0220*/  IADD3.X R19, PT, PT, R3, R23, R5, P3, P4 ;  /* 0x0000001703137210 */ /* 0x000fca0001fe8405 */
[----:B------:R-:W-:Y:S01]  /*0230*/  IMAD.X R19, R21, 0x1, R19, P0 ;  /* 0x0000000115137824 */ /* 0x000fe200000e0613 */
[----:B------:R-:W-:Y:S06]  /*0240*/  BRA.DIV UR6, `(.L_x_123) ;  /* 0x0000000206f07947 */ /* 0x000fec000b800000 */
[----:B------:R-:W0:Y:S04]  /*0250*/  SHFL.UP PT, R27, R20, 0x1, RZ ;  /* 0x04200000141b7989 */ /* 0x000e2800000e00ff */
[----:B------:R-:W1:Y:S01]  /*0260*/  SHFL.UP P0, R25, R19, 0x1, RZ ;  /* 0x0420000013197989 */ /* 0x000e6200000000ff */
[----:B0-----:R-:W-:-:S04]  /*0270*/  IADD3 R22, P2, PT, R27, R20, RZ ;  /* 0x000000141b167210 */ /* 0x001fc80007f5e0ff */
[----:B-1----:R-:W-:Y:S01]  /*0280*/  SEL R27, R22, R27, P0 ;  /* 0x0000001b161b7207 */ /* 0x002fe20000000000 */
[----:B------:R-:W-:-:S04]  /*0290*/  IMAD.X R26, R25, 0x1, R19, P2 ;  /* 0x00000001191a7824 */ /* 0x000fc800010e0613 */
[----:B------:R-:W0:Y:S01]  /*02a0*/  SHFL.UP PT, R28, R27, 0x2, RZ ;  /* 0x044000001b1c7989 */ /* 0x000e2200000e00ff */
[----:B------:R-:W-:-:S05]  /*02b0*/  SEL R26, R26, R25, P0 ;  /* 0x000000191a1a7207 */ /* 0x000fca0000000000 */
[----:B------:R-:W1:Y:S01]  /*02c0*/  SHFL.UP P0, R25, R26, 0x2, RZ ;  /* 0x044000001a197989 */ /* 0x000e6200000000ff */
[----:B0-----:R-:W-:-:S05]  /*02d0*/  IADD3 R21, P2, PT, R28, R27, RZ ;  /* 0x0000001b1c157210 */ /* 0x001fca0007f5e0ff */
[----:B-1----:R-:W-:Y:S01]  /*02e0*/  IMAD.X R22, R25, 0x1, R26, P2 ;  /* 0x0000000119167824 */ /* 0x002fe200010e061a */
[----:B------:R-:W-:-:S04]  /*02f0*/  SEL R28, R21, R28, P0 ;  /* 0x0000001c151c7207 */ /* 0x000fc80000000000 */
[----:B------:R-:W-:Y:S01]  /*0300*/  SEL R29, R22, R25, P0 ;  /* 0x00000019161d7207 */ /* 0x000fe20000000000 */
        /* <DEDUP_REMOVED lines=12> */
[----:B------:R0:W1:Y:S04]  /*03d0*/  SHFL.UP PT, R28, R27, 0x10, RZ ;  /* 0x060000001b1c7989 */ /* 0x00006800000e00ff */
[----:B------:R0:W2:Y:S02]  /*03e0*/  SHFL.UP P0, R25, R26, 0x10, RZ ;  /* 0x060000001a197989 */ /* 0x0000a400000000ff */
.L_x_134:
[----:B-1----:R-:W-:-:S04]  /*03f0*/  IADD3 R21, P2, PT, R28, R27, RZ ;  /* 0x0000001b1c157210 */ /* 0x002fc80007f5e0ff */
[----:B--2---:R-:W-:Y:S01]  /*0400*/  SEL R21, R21, R28, P0 ;  /* 0x0000001c15157207 */ /* 0x004fe20000000000 */
[----:B------:R-:W-:-:S05]  /*0410*/  IMAD.X R22, R25, 0x1, R26, P2 ;  /* 0x0000000119167824 */ /* 0x000fca00010e061a */
[----:B------:R-:W-:Y:S02]  /*0420*/  SEL R22, R22, R25, P0 ;  /* 0x0000001916167207 */ /* 0x000fe40000000000 */
[----:B------:R-:W-:-:S05]  /*0430*/  IADD3 R20, P0, PT, R21, -R20, RZ ;  /* 0x8000001415147210 */ /* 0x000fca0007f1e0ff */
[----:B------:R-:W-:Y:S01]  /*0440*/  IMAD.X R21, R22, 0x1, ~R19, P0 ;  /* 0x0000000116157824 */ /* 0x000fe200000e0e13 */
[----:B------:R-:W-:-:S04]  /*0450*/  IADD3 R14, P0, PT, R14, R20, RZ ;  /* 0x000000140e0e7210 */ /* 0x000fc80007f1e0ff */
[----:B------:R1:W-:Y:S01]  /*0460*/  STS.64 [R18+0x10], R20 ;  /* 0x0000101412007388 */ /* 0x0003e20000000a00 */
[----:B------:R-:W-:Y:S01]  /*0470*/  IMAD.X R15, R15, 0x1, R21, P0 ;  /* 0x000000010f0f7824 */ /* 0x000fe200000e0615 */
        /* <DEDUP_REMOVED lines=17> */
[----:B------:R-:W-:-:S05]  /*0590*/  IMAD.X R3, R3, 0x1, R5, P0 ;  /* 0x0000000103037824 */ /* 0x000fca00000e0605 */
[----:B------:R1:W-:Y:S03]  /*05a0*/  STS.64 [R18+0x48], R2 ;  /* 0x0000480212007388 */ /* 0x0003e60000000a00 */
.L_x_122:
[----:B------:R-:W-:Y:S05]  /*05b0*/  WARPSYNC.ALL ;  /* 0x0000000000007948 */ /* 0x000fea0003800000 */
[----:B------:R-:W-:Y:S06]  /*05c0*/  BAR.SYNC.DEFER_BLOCKING 0x0 ;  /* 0x0000000000007b1d */ /* 0x000fec0000010000 */
[----:B------:R-:W-:Y:S05]  /*05d0*/  @P1 EXIT ;  /* 0x000000000000194d */ /* 0x000fea0003800000 */
[----:B01----:R-:W0:Y:S04]  /*05e0*/  LDS.64 R2, [R0+0x10] ;  /* 0x0000100000027984 */ /* 0x003e280000000a00 */
[----:B0-----:R-:W-:Y:S01]  /*05f0*/  STG.E.64 desc[UR4][R16.64], R2 ;  /* 0x0000000210007986 */ /* 0x001fe2000c101b04 */
[----:B------:R-:W-:Y:S05]  /*0600*/  EXIT ;  /* 0x000000000000794d */ /* 0x000fea0003800000 */
.L_x_123:
[----:B------:R-:W-:Y:S02]  /*0610*/  IMAD.MOV.U32 R24, RZ, RZ, R20 ;  /* 0x000000ffff187224 */ /* 0x000fe400078e0014 */
[----:B------:R-:W-:Y:S02]  /*0620*/  IMAD.MOV.U32 R23, RZ, RZ, 0x1 ;  /* 0x00000001ff177424 */ /* 0x000fe400078e00ff */
[----:B------:R-:W-:Y:S02]  /*0630*/  IMAD.MOV.U32 R22, RZ, RZ, RZ ;  /* 0x000000ffff167224 */ /* 0x000fe400078e00ff */
[----:B------:R-:W-:-:S07]  /*0640*/  IMAD.MOV.U32 R21, RZ, RZ, -0x1 ;  /* 0xffffffffff157424 */ /* 0x000fce00078e00ff */
[----:B------:R-:W-:Y:S05]  /*0650*/  WARPSYNC.COLLECTIVE R21, `(.L_x_124) ;  /* 0x0000000015087348 */ /* 0x000fea0003c00000 */
[----:B------:R0:W1:Y:S02]  /*0660*/  SHFL.UP P0, R25, R24, R23, R22 ;  /* 0x0400001718197389 */ /* 0x0000640000000016 */
[----:B01----:R-:W-:Y:S05]  /*0670*/  ENDCOLLECTIVE ;  /* 0x000000000000791b */ /* 0x003fea0003800000 */
.L_x_124:
[----:B------:R-:W-:Y:S02]  /*0680*/  IMAD.MOV.U32 R24, RZ, RZ, R19 ;  /* 0x000000ffff187224 */ /* 0x000fe400078e0013 */
[----:B------:R-:W-:-:S07]  /*0690*/  IMAD.MOV.U32 R27, RZ, RZ, R25 ;  /* 0x000000ffff1b7224 */ /* 0x000fce00078e0019 */
[----:B------:R-:W-:Y:S05]  /*06a0*/  WARPSYNC.COLLECTIVE R21, `(.L_x_125) ;  /* 0x0000000015087348 */ /* 0x000fea0003c00000 */
[----:B------:R0:W1:Y:S02]  /*06b0*/  SHFL.UP P0, R25, R24, R23, R22 ;  /* 0x0400001718197389 */ /* 0x0000640000000016 */
[----:B01----:R-:W-:Y:S05]  /*06c0*/  ENDCOLLECTIVE ;  /* 0x000000000000791b */ /* 0x003fea0003800000 */
.L_x_125:
[----:B------:R-:W-:Y:S01]  /*06d0*/  IADD3 R26, P2, PT, R27, R20, RZ ;  /* 0x000000141b1a7210 */ /* 0x000fe20007f5e0ff */
[----:B------:R-:W-:-:S03]  /*06e0*/  IMAD.MOV.U32 R23, RZ, RZ, 0x2 ;  /* 0x00000002ff177424 */ /* 0x000fc600078e00ff */
[----:B------:R-:W-:Y:S01]  /*06f0*/  SEL R27, R26, R27, P0 ;  /* 0x0000001b1a1b7207 */ /* 0x000fe20000000000 */
[----:B------:R-:W-:-:S04]  /*0700*/  IMAD.X R26, R25, 0x1, R19, P2 ;  /* 0x00000001191a7824 */ /* 0x000fc800010e0613 */
[----:B------:R-:W-:Y:S01]  /*0710*/  IMAD.MOV.U32 R24, RZ, RZ, R27 ;  /* 0x000000ffff187224 */ /* 0x000fe200078e001b */
[----:B------:R-:W-:-:S07]  /*0720*/  SEL R26, R26, R25, P0 ;  /* 0x000000191a1a7207 */ /* 0x000fce0000000000 */
[----:B------:R-:W-:Y:S05]  /*0730*/  WARPSYNC.COLLECTIVE R21, `(.L_x_126) ;  /* 0x0000000015087348 */ /* 0x000fea0003c00000 */
[----:B------:R0:W1:Y:S02]  /*0740*/  SHFL.UP P0, R25, R24, R23, R22 ;  /* 0x0400001718197389 */ /* 0x0000640000000016 */
[----:B01----:R-:W-:Y:S05]  /*0750*/  ENDCOLLECTIVE ;  /* 0x000000000000791b */ /* 0x003fea0003800000 */
.L_x_126:
[----:B------:R-:W-:Y:S02]  /*0760*/  IMAD.MOV.U32 R24, RZ, RZ, R26 ;  /* 0x000000ffff187224 */ /* 0x000fe400078e001a */
[----:B------:R-:W-:-:S07]  /*0770*/  IMAD.MOV.U32 R28, RZ, RZ, R25 ;  /* 0x000000ffff1c7224 */ /* 0x000fce00078e0019 */
[----:B------:R-:W-:Y:S05]  /*0780*/  WARPSYNC.COLLECTIVE R21, `(.L_x_127) ;  /* 0x0000000015087348 */ /* 0x000fea0003c00000 */
[----:B------:R0:W1:Y:S02]  /*0790*/  SHFL.UP P0, R25, R24, R23, R22 ;  /* 0x0400001718197389 */ /* 0x0000640000000016 */
[----:B01----:R-:W-:Y:S05]  /*07a0*/  ENDCOLLECTIVE ;  /* 0x000000000000791b */ /* 0x003fea0003800000 */
.L_x_127:
        /* <DEDUP_REMOVED lines=9> */
.L_x_128:
[----:B------:R-:W-:Y:S02]  /*0840*/  IMAD.MOV.U32 R24, RZ, RZ, R29 ;  /* 0x000000ffff187224 */ /* 0x000fe400078e001d */
[----:B------:R-:W-:-:S07]  /*0850*/  IMAD.MOV.U32 R27, RZ, RZ, R25 ;  /* 0x000000ffff1b7224 */ /* 0x000fce00078e0019 */
[----:B------:R-:W-:Y:S05]  /*0860*/  WARPSYNC.COLLECTIVE R21, `(.L_x_129) ;  /* 0x0000000015087348 */ /* 0x000fea0003c00000 */
[----:B------:R0:W1:Y:S02]  /*0870*/  SHFL.UP P0, R25, R24, R23, R22 ;  /* 0x0400001718197389 */ /* 0x0000640000000016 */
[----:B01----:R-:W-:Y:S05]  /*0880*/  ENDCOLLECTIVE ;  /* 0x000000000000791b */ /* 0x003fea0003800000 */
.L_x_129:
        /* <DEDUP_REMOVED lines=9> */
.L_x_130:
[----:B------:R-:W-:Y:S02]  /*0920*/  IMAD.MOV.U32 R24, RZ, RZ, R29 ;  /* 0x000000ffff187224 */ /* 0x000fe400078e001d */
[----:B------:R-:W-:-:S07]  /*0930*/  IMAD.MOV.U32 R27, RZ, RZ, R25 ;  /* 0x000000ffff1b7224 */ /* 0x000fce00078e0019 */
[----:B------:R-:W-:Y:S05]  /*0940*/  WARPSYNC.COLLECTIVE R21, `(.L_x_131) ;  /* 0x0000000015087348 */ /* 0x000fea0003c00000 */
[----:B------:R0:W1:Y:S02]  /*0950*/  SHFL.UP P0, R25, R24, R23, R22 ;  /* 0x0400001718197389 */ /* 0x0000640000000016 */
[----:B01----:R-:W-:Y:S05]  /*0960*/  ENDCOLLECTIVE ;  /* 0x000000000000791b */ /* 0x003fea0003800000 */
.L_x_131:
        /* <DEDUP_REMOVED lines=9> */
.L_x_132:
[----:B------:R-:W-:Y:S02]  /*0a00*/  IMAD.MOV.U32 R24, RZ, RZ, R26 ;  /* 0x000000ffff187224 */ /* 0x000fe400078e001a */
[----:B------:R-:W-:-:S07]  /*0a10*/  IMAD.MOV.U32 R28, RZ, RZ, R25 ;  /* 0x000000ffff1c7224 */ /* 0x000fce00078e0019 */
[----:B------:R-:W-:Y:S05]  /*0a20*/  WARPSYNC.COLLECTIVE R21, `(.L_x_133) ;  /* 0x0000000015087348 */ /* 0x000fea0003c00000 */
[----:B------:R0:W1:Y:S02]  /*0a30*/  SHFL.UP P0, R25, R24, R23, R22 ;  /* 0x0400001718197389 */ /* 0x0000640000000016 */
[----:B01----:R-:W-:Y:S05]  /*0a40*/  ENDCOLLECTIVE ;  /* 0x000000000000791b */ /* 0x003fea0003800000 */
.L_x_133:
[----:B------:R-:W-:Y:S05]  /*0a50*/  BRA `(.L_x_134) ;  /* 0xfffffff800647947 */ /* 0x000fea000383ffff */
.L_x_135:
        /* <DEDUP_REMOVED lines=10> */
.L_x_1981:


//--------------------- .text._ZN3cub18CUB_300001_SM_10006detail10radix_sort30DeviceRadixSortHistogramKernelINS1_5radix10policy_hubIffyE10Policy1000ELNS0_9SortOrderE0EfyNS1_21identity_decomposer_tEEEvPT2_PKT1_SA_iiT3_ --------------------------
	.section	.text._ZN3cub18CUB_300001_SM_10006detail10radix_sort30DeviceRadixSortHistogramKernelINS1_5radix10policy_hubIffyE10Policy1000ELNS0_9SortOrderE0EfyNS1_21identity_decomposer_tEEEvPT2_PKT1_SA_iiT3_,"ax",@progbits
	.align	128
        .global         _ZN3cub18CUB_300001_SM_10006detail10radix_sort30DeviceRadixSortHistogramKernelINS1_5radix10policy_hubIffyE10Policy1000ELNS0_9SortOrderE0EfyNS1_21identity_decomposer_tEEEvPT2_PKT1_SA_iiT3_
        .type           _ZN3cub18CUB_300001_SM_10006detail10radix_sort30DeviceRadixSortHistogramKernelINS1_5radix10policy_hubIffyE10Policy1000ELNS0_9SortOrderE0EfyNS1_21identity_decomposer_tEEEvPT2_PKT1_SA_iiT3_,@function
        .size           _ZN3cub18CUB_300001_SM_10006detail10radix_sort30DeviceRadixSortHistogramKernelINS1_5radix10policy_hubIffyE10Policy1000ELNS0_9SortOrderE0EfyNS1_21identity_decomposer_tEEEvPT2_PKT1_SA_iiT3_,(.L_x_1982 - _ZN3cub18CUB_300001_SM_10006detail10radix_sort30DeviceRadixSortHistogramKernelINS1_5radix10policy_hubIffyE10Policy1000ELNS0_9SortOrderE0EfyNS1_21identity_decomposer_tEEEvPT2_PKT1_SA_iiT3_)
        .other          _ZN3cub18CUB_300001_SM_10006detail10radix_sort30DeviceRadixSortHistogramKernelINS1_5radix10policy_hubIffyE10Policy1000ELNS0_9SortOrderE0EfyNS1_21identity_decomposer_tEEEvPT2_PKT1_SA_iiT3_,@"STO_CUDA_ENTRY STV_DEFAULT"
_ZN3cub18CUB_300001_SM_10006detail10radix_sort30DeviceRadixSortHistogramKernelINS1_5radix10policy_hubIffyE10Policy1000ELNS0_9SortOrderE0EfyNS1_21identity_decomposer_tEEEvPT2_PKT1_SA_iiT3_:
.text._ZN3cub18CUB_300001_SM_10006detail10radix_sort30DeviceRadixSortHistogramKernelINS1_5radix10policy_hubIffyE10Policy1000ELNS0_9SortOrderE0EfyNS1_21identity_decomposer_tEEEvPT2_PKT1_SA_iiT3_:
[----:B------:R-:W-:Y:S01]  /*0000*/  LDC R1, c[0x0][0x37c] ;  /* 0x0000df00ff017b82 */ /* 0x000fe20000000800 */
[----:B------:R-:W0:Y:S02]  /*0010*/  LDCU.64 UR6, c[0x0][0x390] ;  /* 0x00007200ff0677ac */ /* 0x000e240008000a00 */
[----:B0-----:R-:W-:-:S04]  /*0020*/  ISETP.NE.U32.AND P0, PT, RZ, UR6, PT ;  /* 0x00000006ff007c0c */ /* 0x001fc8000bf05070 */
[----:B------:R-:W-:-:S13]  /*0030*/  ISETP.NE.AND.EX P0, PT, RZ, UR7, PT, P0 ;  /* 0x00000007ff007c0c */ /* 0x000fda000bf05300 */
[----:B------:R-:W-:Y:S05]  /*0040*/  @!P0 EXIT ;  /* 0x000000000000894d */ /* 0x000fea0003800000 */
[----:B------:R-:W-:Y:S01]  /*0050*/  UIADD3 UR11, UP0, UPT, UR6, -0x1, URZ ;  /* 0xffffffff060b7890 */ /* 0x000fe2000ff1e0ff */
[----:B------:R-:W0:Y:S01]  /*0060*/  S2R R0, SR_TID.X ;  /* 0x0000000000007919 */ /* 0x000e220000002100 */
[----:B------:R-:W1:Y:S01]  /*0070*/  LDCU.64 UR4, c[0x0][0x398] ;  /* 0x00007300ff0477ac */ /* 0x000e620008000a00 */
[----:B------:R-:W2:Y:S01]  /*0080*/  S2UR UR8, SR_CTAID.X ;  /* 0x00000000000879c3 */ /* 0x000ea20000002500 */
[----:B------:R-:W-:Y:S01]  /*0090*/  UIADD3.X UR12, UPT, UPT, UR7, -0x1, URZ, UP0, !UPT ;  /* 0xffffffff070c7890 */ /* 0x000fe200087fe4ff */
[----:B------:R-:W3:Y:S03]  /*00a0*/  LDCU.64 UR20, c[0x0][0x358] ;  /* 0x00006b00ff1477ac */ /* 0x000ee60008000a00 */
[----:B------:R-:W-:Y:S01]  /*00b0*/  USHF.R.U64 UR11, UR11, 0x1e, UR12 ;  /* 0x0000001e0b0b7899 */ /* 0x000fe2000800120c */
[----:B------:R-:W4:Y:S03]  /*00c0*/  LDCU UR28, c[0x0][0x370] ;  /* 0x00006e00ff1c77ac */ /* 0x000f260008000800 */
[----:B------:R-:W-:-:S02]  /*00d0*/  UIADD3 UR11, UP0, UPT, UR11, 0x1, URZ ;  /* 0x000000010b0b7890 */ /* 0x000fc4000ff1e0ff */
[----:B-1----:R-:W-:Y:S02]  /*00e0*/  UIADD3 UR4, UPT, UPT, UR5, 0x7, -UR4 ;  /* 0x0000000705047890 */ /* 0x002fe4000fffe804 */
[----:B------:R-:W-:Y:S02]  /*00f0*/  ULEA.HI.X UR12, UR12, URZ, URZ, 0x2, UP0 ;  /* 0x000000ff0c0c7291 */ /* 0x000fe400080f14ff */
[----:B------:R-:W-:Y:S02]  /*0100*/  UISETP.LT.U32.AND UP0, UPT, UR11, UR6, UPT ;  /* 0x000000060b00728c */ /* 0x000fe4000bf01070 */
[----:B------:R-:W-:Y:S02]  /*0110*/  USHF.R.S32.HI UR5, URZ, 0x1f, UR4 ;  /* 0x0000001fff057899 */ /* 0x000fe40008011404 */
[----:B------:R-:W-:Y:S02]  /*0120*/  UISETP.LT.U32.AND.EX UP0, UPT, UR12, UR7, UPT, UP0 ;  /* 0x000000070c00728c */ /* 0x000fe4000bf01100 */
[----:B------:R-:W-:-:S02]  /*0130*/  ULEA.HI UR5, UR5, UR4, URZ, 0x3 ;  /* 0x0000000405057291 */ /* 0x000fc4000f8f18ff */
[----:B------:R-:W-:Y:S01]  /*0140*/  USEL UR11, UR11, UR6, UP0 ;  /* 0x000000060b0b7287 */ /* 0x000fe20008000000 */
[----:B0-----:R-:W-:Y:S01]  /*0150*/  VIADD R20, R0, 0x780 ;  /* 0x0000078000147836 */ /* 0x001fe20000000000 */
[----:B------:R-:W-:Y:S02]  /*0160*/  USEL UR12, UR12, UR7, UP0 ;  /* 0x000000070c0c7287 */ /* 0x000fe40008000000 */
[----:B------:R-:W-:Y:S02]  /*0170*/  UISETP.GE.AND UP0, UPT, UR4, 0x8, UPT ;  /* 0x000000080400788c */ /* 0x000fe4000bf06270 */
[----:B------:R-:W-:Y:S02]  /*0180*/  USHF.R.S32.HI UR5, URZ, 0x3, UR5 ;  /* 0x00000003ff057899 */ /* 0x000fe40008011405 */
[----:B--2---:R-:W-:Y:S02]  /*0190*/  USHF.L.U32 UR8, UR8, 0xb, URZ ;  /* 0x0000000b08087899 */ /* 0x004fe400080006ff */
[----:B------:R-:W-:Y:S01]  /*01a0*/  PLOP3.LUT P0, PT, PT, PT, UP0, 0x80, 0x8 ;  /* 0x000000000008781c */ /* 0x000fe20003f0f008 */
[----:B------:R-:W-:-:S02]  /*01b0*/  UIADD3 UR22, UPT, UPT, UR5, -0x1, URZ ;  /* 0xffffffff05167890 */ /* 0x000fc4000fffe0ff */
[----:B------:R-:W-:Y:S01]  /*01c0*/  ULOP3.LUT UR23, UR5, 0xf, URZ, 0xc0, !UPT ;  /* 0x0000000f05177892 */ /* 0x000fe2000f8ec0ff */
[----:B------:R-:W-:Y:S01]  /*01d0*/  ISETP.GT.U32.OR P0, PT, R0, 0xff, !P0 ;  /* 0x000000ff0000780c */ /* 0x000fe20004704470 */
[----:B------:R-:W-:Y:S02]  /*01e0*/  ULOP3.LUT UR24, UR5, 0x7, URZ, 0xc0, !UPT ;  /* 0x0000000705187892 */ /* 0x000fe4000f8ec0ff */
[----:B------:R-:W-:Y:S01]  /*01f0*/  ULOP3.LUT UR25, UR5, 0x3, URZ, 0xc0, !UPT ;  /* 0x0000000305197892 */ /* 0x000fe2000f8ec0ff */
[----:B------:R-:W-:Y:S01]  /*0200*/  P2R R21, PR, RZ, 0x1 ;  /* 0x00000001ff157803 */ /* 0x000fe20000000000 */
[----:B------:R-:W-:Y:S02]  /*0210*/  ULOP3.LUT UR26, UR5, 0xffffff0, URZ, 0xc0, !UPT ;  /* 0x0ffffff0051a7892 */ /* 0x000fe4000f8ec0ff */
[----:B------:R-:W-:Y:S02]  /*0220*/  ULOP3.LUT UR27, UR5, 0xffffff8, URZ, 0xc0, !UPT ;  /* 0x0ffffff8051b7892 */ /* 0x000fe4000f8ec0ff */
[----:B------:R-:W-:Y:S01]  /*0230*/  ULOP3.LUT UR9, UR5, 0x1, URZ, 0xc0, !UPT ;  /* 0x0000000105097892 */ /* 0x000fe2000f8ec0ff */
[----:B------:R-:W-:Y:S01]  /*0240*/  UMOV UR6, URZ ;  /* 0x000000ff00067c82 */ /* 0x000fe20008000000 */
[----:B---34-:R-:W-:-:S10]  /*0250*/  UMOV UR7, URZ ;  /* 0x000000ff00077c82 */ /* 0x018fd40008000000 */
.L_x_219:
[----:B------:R-:W-:Y:S01]  /*0260*/  ISETP.NE.AND P0, PT, R21, RZ, PT ;  /* 0x000000ff1500720c */ /* 0x000fe20003f05270 */
[----:B------:R-:W-:-:S12]  /*0270*/  BSSY.RECONVERGENT B0, `(.L_x_136) ;  /* 0x0000080000007945 */ /* 0x000fd80003800200 */
[----:B012345:R-:W-:Y:S05]  /*0280*/  @P0 BRA `(.L_x_137) ;  /* 0x0000000400f80947 */ /* 0x03ffea0003800000 */
[----:B------:R-:W0:Y:S01]  /*0290*/  S2UR UR5, SR_CgaCtaId ;  /* 0x00000000000579c3 */ /* 0x000e220000008800 */
[----:B------:R-:W-:Y:S01]  /*02a0*/  IMAD.U32 R2, RZ, RZ, UR22 ;  /* 0x00000016ff027e24 */ /* 0x000fe2000f8e00ff */
[----:B------:R-:W-:-:S04]  /*02b0*/  UMOV UR4, 0x400 ;  /* 0x0000040000047882 */ /* 0x000fc80000000000 */
[----:B------:R-:W-:Y:S01]  /*02c0*/  ISETP.GE.U32.AND P1, PT, R2, 0xf, PT ;  /* 0x0000000f0200780c */ /* 0x000fe20003f26070 */
[----:B------:R-:W-:Y:S01]  /*02d0*/  IMAD.MOV.U32 R2, RZ, RZ, RZ ;  /* 0x000000ffff027224 */ /* 0x000fe200078e00ff */
[----:B0-----:R-:W-:-:S06]  /*02e0*/  ULEA UR4, UR5, UR4, 0x18 ;  /* 0x0000000405047291 */ /* 0x001fcc000f8ec0ff */
[----:B------:R-:W-:-:S05]  /*02f0*/  LEA R5, R0, UR4, 0x2 ;  /* 0x0000000400057c11 */ /* 0x000fca000f8e10ff */
[----:B------:R-:W-:Y:S05]  /*0300*/  @!P1 BRA `(.L_x_138) ;  /* 0x00000000005c9947 */ /* 0x000fea0003800000 */
[----:B------:R-:W-:Y:S01]  /*0310*/  VIADD R2, R5, 0x2000 ;  /* 0x0000200005027836 */ /* 0x000fe20000000000 */
[----:B------:R-:W-:-:S12]  /*0320*/  UIADD3 UR4, UPT, UPT, -UR26, URZ, URZ ;  /* 0x000000ff1a047290 */ /* 0x000fd8000fffe1ff */
.L_x_139:
[----:B------:R-:W-:Y:S01]  /*0330*/  UIADD3 UR4, UPT, UPT, UR4, 0x10, URZ ;  /* 0x0000001004047890 */ /* 0x000fe2000fffe0ff */
[----:B------:R-:W-:Y:S03]  /*0340*/  STS [R2+-0x2000], RZ ;  /* 0xffe000ff02007388 */ /* 0x000fe60000000800 */
[----:B------:R-:W-:Y:S01]  /*0350*/  UISETP.NE.AND UP0, UPT, UR4, URZ, UPT ;  /* 0x000000ff0400728c */ /* 0x000fe2000bf05270 */
        /* <DEDUP_REMOVED lines=16> */
[----:B------:R-:W-:Y:S06]  /*0460*/  BRA.U UP0, `(.L_x_139) ;  /* 0xfffffffd00b07547 */ /* 0x000fec000b83ffff */
[----:B------:R-:W-:-:S07]  /*0470*/  IMAD.U32 R2, RZ, RZ, UR26 ;  /* 0x0000001aff027e24 */ /* 0x000fce000f8e00ff */
.L_x_138:
[----:B------:R-:W-:Y:S01]  /*0480*/  ISETP.NE.AND P0, PT, RZ, UR23, PT ;  /* 0x00000017ff007c0c */ /* 0x000fe2000bf05270 */
[----:B------:R-:W-:Y:S02]  /*0490*/  IMAD.U32 R6, RZ, RZ, UR24 ;  /* 0x00000018ff067e24 */ /* 0x000fe4000f8e00ff */
[----:B------:R-:W-:Y:S02]  /*04a0*/  IMAD.U32 R3, RZ, RZ, UR23 ;  /* 0x00000017ff037e24 */ /* 0x000fe4000f8e00ff */
[----:B------:R-:W-:Y:S02]  /*04b0*/  VIADD R6, R6, 0xffffffff ;  /* 0xffffffff06067836 */ /* 0x000fe40000000000 */
[----:B------:R-:W-:-:S06]  /*04c0*/  VIADD R3, R3, 0xffffffff ;  /* 0xffffffff03037836 */ /* 0x000fcc0000000000 */
[----:B------:R-:W-:Y:S05]  /*04d0*/  @!P0 BRA `(.L_x_140) ;  /* 0x00000000007c8947 */ /* 0x000fea0003800000 */
[----:B------:R-:W-:Y:S01]  /*04e0*/  ISETP.GE.U32.AND P2, PT, R3, 0x7, PT ;  /* 0x000000070300780c */ /* 0x000fe20003f46070 */
[----:B------:R-:W-:-:S12]  /*04f0*/  UISETP.NE.AND UP0, UPT, UR24, URZ, UPT ;  /* 0x000000ff1800728c */ /* 0x000fd8000bf05270 */
[----:B------:R-:W-:Y:S05]  /*0500*/  @!P2 BRA `(.L_x_141) ;  /* 0x000000000028a947 */ /* 0x000fea0003800000 */
        /* <DEDUP_REMOVED lines=10> */
.L_x_141:
[----:B------:R-:W-:Y:S05]  /*05b0*/  BRA.U !UP0, `(.L_x_140) ;  /* 0x0000000108447547 */ /* 0x000fea000b800000 */
[----:B------:R-:W-:Y:S01]  /*05c0*/  ISETP.GE.U32.AND P2, PT, R6, 0x3, PT ;  /* 0x000000030600780c */ /* 0x000fe20003f46070 */
[----:B------:R-:W-:-:S12]  /*05d0*/  UISETP.NE.AND UP0, UPT, UR25, URZ, UPT ;  /* 0x000000ff1900728c */ /* 0x000fd8000bf05270 */
[C---:B0-----:R-:W-:Y:S02]  /*05e0*/  @P2 IMAD R4, R2.reuse, 0x400, R5 ;  /* 0x0000040002042824 */ /* 0x041fe400078e0205 */
[----:B------:R-:W-:-:S03]  /*05f0*/  @P2 VIADD R2, R2, 0x4 ;  /* 0x0000000402022836 */ /* 0x000fc60000000000 */
[----:B------:R1:W-:Y:S04]  /*0600*/  @P2 STS [R4], RZ ;  /* 0x000000ff04002388 */ /* 0x0003e80000000800 */
[----:B------:R1:W-:Y:S04]  /*0610*/  @P2 STS [R4+0x400], RZ ;  /* 0x000400ff04002388 */ /* 0x0003e80000000800 */
[----:B------:R1:W-:Y:S04]  /*0620*/  @P2 STS [R4+0x800], RZ ;  /* 0x000800ff04002388 */ /* 0x0003e80000000800 */
[----:B------:R1:W-:Y:S01]  /*0630*/  @P2 STS [R4+0xc00], RZ ;  /* 0x000c00ff04002388 */ /* 0x0003e20000000800 */
[----:B------:R-:W-:Y:S05]  /*0640*/  BRA.U !UP0, `(.L_x_140) ;  /* 0x0000000108207547 */ /* 0x000fea000b800000 */
[----:B------:R-:W-:Y:S01]  /*0650*/  IMAD R2, R2, 0x400, R5 ;  /* 0x0000040002027824 */ /* 0x000fe200078e0205 */
[----:B------:R-:W-:-:S04]  /*0660*/  UISETP.NE.AND UP0, UPT, UR25, 0x1, UPT ;  /* 0x000000011900788c */ /* 0x000fc8000bf05270 */
[----:B------:R2:W-:Y:S05]  /*0670*/  STS [R2], RZ ;  /* 0x000000ff02007388 */ /* 0x0005ea0000000800 */
[----:B------:R-:W-:Y:S05]  /*0680*/  BRA.U !UP0, `(.L_x_140) ;  /* 0x0000000108107547 */ /* 0x000fea000b800000 */
[----:B------:R-:W-:Y:S01]  /*0690*/  UISETP.NE.AND UP0, UPT, UR25, 0x2, UPT ;  /* 0x000000021900788c */ /* 0x000fe2000bf05270 */
[----:B------:R3:W-:Y:S05]  /*06a0*/  STS [R2+0x400], RZ ;  /* 0x000400ff02007388 */ /* 0x0007ea0000000800 */
[----:B------:R-:W-:-:S13]  /*06b0*/  PLOP3.LUT P2, PT, PT, PT, UP0, 0x80, 0x8 ;  /* 0x000000000008781c */ /* 0x000fda0003f4f008 */
[----:B------:R3:W-:Y:S02]  /*06c0*/  @P2 STS [R2+0x800], RZ ;  /* 0x000800ff02002388 */ /* 0x0007e40000000800 */
.L_x_140:
[----:B------:R-:W-:-:S13]  /*06d0*/  ISETP.GT.U32.AND P2, PT, R0, 0x7f, PT ;  /* 0x0000007f0000780c */ /* 0x000fda0003f44070 */
[----:B------:R-:W-:Y:S05]  /*06e0*/  @P2 BRA `(.L_x_137) ;  /* 0x0000000000e02947 */ /* 0x000fea0003800000 */
[----:B--23--:R-:W-:Y:S01]  /*06f0*/  IMAD.MOV.U32 R2, RZ, RZ, RZ ;  /* 0x000000ffff027224 */ /* 0x00cfe200078e00ff */
[----:B------:R-:W-:Y:S06]  /*0700*/  @!P1 BRA `(.L_x_142) ;  /* 0x0000000000589947 */ /* 0x000fec0003800000 */
[----:B------:R-:W-:-:S07]  /*0710*/  IMAD.MOV.U32 R2, RZ, RZ, RZ ;  /* 0x000000ffff027224 */ /* 0x000fce00078e00ff */
.L_x_143:
[C---:B012---:R-:W-:Y:S02]  /*0720*/  IMAD R4, R2.reuse, 0x400, R5 ;  /* 0x0000040002047824 */ /* 0x047fe400078e0205 */
[----:B------:R-:W-:-:S03]  /*0730*/  VIADD R2, R2, 0x10 ;  /* 0x0000001002027836 */ /* 0x000fc60000000000 */
[----:B------:R2:W-:Y:S02]  /*0740*/  STS [R4+0x200], RZ ;  /* 0x000200ff04007388 */ /* 0x0005e40000000800 */
[----:B------:R-:W-:Y:S02]  /*0750*/  ISETP.NE.AND P1, PT, R2, UR26, PT ;  /* 0x0000001a02007c0c */ /* 0x000fe4000bf25270 */
[----:B------:R2:W-:Y:S04]  /*0760*/  STS [R4+0x600], RZ ;  /* 0x000600ff04007388 */ /* 0x0005e80000000800 */
        /* <DEDUP_REMOVED lines=13> */
[----:B------:R2:W-:Y:S01]  /*0840*/  STS [R4+0x3e00], RZ ;  /* 0x003e00ff04007388 */ /* 0x0005e20000000800 */
[----:B------:R-:W-:Y:S05]  /*0850*/  @P1 BRA `(.L_x_143) ;  /* 0xfffffffc00b01947 */ /* 0x000fea000383ffff */
[----:B------:R-:W-:-:S07]  /*0860*/  IMAD.U32 R2, RZ, RZ, UR26 ;  /* 0x0000001aff027e24 */ /* 0x000fce000f8e00ff */
.L_x_142:
[----:B------:R-:W-:Y:S05]  /*0870*/  @!P0 BRA `(.L_x_137) ;  /* 0x00000000007c8947 */ /* 0x000fea0003800000 */
[----:B------:R-:W-:Y:S01]  /*0880*/  ISETP.GE.U32.AND P0, PT, R3, 0x7, PT ;  /* 0x000000070300780c */ /* 0x000fe20003f06070 */
[----:B------:R-:W-:-:S12]  /*0890*/  UISETP.NE.AND UP0, UPT, UR24, URZ, UPT ;  /* 0x000000ff1800728c */ /* 0x000fd8000bf05270 */
[----:B------:R-:W-:Y:S05]  /*08a0*/  @!P0 BRA `(.L_x_144) ;  /* 0x0000000000288947 */ /* 0x000fea0003800000 */
[C---:B------:R-:W-:Y:S02]  /*08b0*/  IMAD R3, R2.reuse, 0x400, R5 ;  /* 0x0000040002037824 */ /* 0x040fe400078e0205 */
[----:B------:R-:W-:-:S03]  /*08c0*/  VIADD R2, R2, 0x8 ;  /* 0x0000000802027836 */ /* 0x000fc60000000000 */
[----:B------:R3:W-:Y:S04]  /*08d0*/  STS [R3+0x200], RZ ;  /* 0x000200ff03007388 */ /* 0x0007e80000000800 */
[----:B------:R3:W-:Y:S04]  /*08e0*/  STS [R3+0x600], RZ ;  /* 0x000600ff03007388 */ /* 0x0007e80000000800 */
[----:B------:R3:W-:Y:S04]  /*08f0*/  STS [R3+0xa00], RZ ;  /* 0x000a00ff03007388 */ /* 0x0007e80000000800 */
[----:B------:R3:W-:Y:S04]  /*0900*/  STS [R3+0xe00], RZ ;  /* 0x000e00ff03007388 */ /* 0x0007e80000000800 */
[----:B------:R3:W-:Y:S04]  /*0910*/  STS [R3+0x1200], RZ ;  /* 0x001200ff03007388 */ /* 0x0007e80000000800 */
[----:B------:R3:W-:Y:S04]  /*0920*/  STS [R3+0x1600], RZ ;  /* 0x001600ff03007388 */ /* 0x0007e80000000800 */
[----:B------:R3:W-:Y:S04]  /*0930*/  STS [R3+0x1a00], RZ ;  /* 0x001a00ff03007388 */ /* 0x0007e80000000800 */
[----:B------:R3:W-:Y:S02]  /*0940*/  STS [R3+0x1e00], RZ ;  /* 0x001e00ff03007388 */ /* 0x0007e40000000800 */
.L_x_144:
[----:B------:R-:W-:Y:S05]  /*0950*/  BRA.U !UP0, `(.L_x_137) ;  /* 0x0000000108447547 */ /* 0x000fea000b800000 */
[----:B------:R-:W-:Y:S01]  /*0960*/  ISETP.GE.U32.AND P0, PT, R6, 0x3, PT ;  /* 0x000000030600780c */ /* 0x000fe20003f06070 */
[----:B------:R-:W-:-:S12]  /*0970*/  UISETP.NE.AND UP0, UPT, UR25, URZ, UPT ;  /* 0x000000ff1900728c */ /* 0x000fd8000bf05270 */
[C---:B---3--:R-:W-:Y:S02]  /*0980*/  @P0 IMAD R3, R2.reuse, 0x400, R5 ;  /* 0x0000040002030824 */ /* 0x048fe400078e0205 */
[----:B------:R-:W-:-:S03]  /*0990*/  @P0 VIADD R2, R2, 0x4 ;  /* 0x0000000402020836 */ /* 0x000fc60000000000 */
[----:B------:R4:W-:Y:S04]  /*09a0*/  @P0 STS [R3+0x200], RZ ;  /* 0x000200ff03000388 */ /* 0x0009e80000000800 */
[----:B------:R4:W-:Y:S04]  /*09b0*/  @P0 STS [R3+0x600], RZ ;  /* 0x000600ff03000388 */ /* 0x0009e80000000800 */
[----:B------:R4:W-:Y:S04]  /*09c0*/  @P0 STS [R3+0xa00], RZ ;  /* 0x000a00ff03000388 */ /* 0x0009e80000000800 */
[----:B------:R4:W-:Y:S01]  /*09d0*/  @P0 STS [R3+0xe00], RZ ;  /* 0x000e00ff03000388 */ /* 0x0009e20000000800 */
[----:B------:R-:W-:Y:S05]  /*09e0*/  BRA.U !UP0, `(.L_x_137) ;  /* 0x0000000108207547 */ /* 0x000fea000b800000 */
[----:B------:R-:W-:Y:S01]  /*09f0*/  IMAD R2, R2, 0x400, R5 ;  /* 0x0000040002027824 */ /* 0x000fe200078e0205 */
[----:B------:R-:W-:-:S04]  /*0a00*/  UISETP.NE.AND UP0, UPT, UR25, 0x1, UPT ;  /* 0x000000011900788c */ /* 0x000fc8000bf05270 */
[----:B------:R3:W-:Y:S05]  /*0a10*/  STS [R2+0x200], RZ ;  /* 0x000200ff02007388 */ /* 0x0007ea0000000800 */
[----:B------:R-:W-:Y:S05]  /*0a20*/  BRA.U !UP0, `(.L_x_137) ;  /* 0x0000000108107547 */ /* 0x000fea000b800000 */
[----:B------:R-:W-:Y:S01]  /*0a30*/  UISETP.NE.AND UP0, UPT, UR25, 0x2, UPT ;  /* 0x000000021900788c */ /* 0x000fe2000bf05270 */
[----:B------:R0:W-:Y:S05]  /*0a40*/  STS [R2+0x600], RZ ;  /* 0x000600ff02007388 */ /* 0x0001ea0000000800 */
[----:B------:R-:W-:-:S13]  /*0a50*/  PLOP3.LUT P0, PT, PT, PT, UP0, 0x80, 0x8 ;  /* 0x000000000008781c */ /* 0x000fda0003f0f008 */
[----:B------:R0:W-:Y:S02]  /*0a60*/  @P0 STS [R2+0xa00], RZ ;  /* 0x000a00ff02000388 */ /* 0x0001e40000000800 */
.L_x_137:
[----:B------:R-:W-:Y:S05]  /*0a70*/  BSYNC.RECONVERGENT B0 ;  /* 0x0000000000007941 */ /* 0x000fea0003800200 */
.L_x_136:
[----:B------:R-:W5:Y:S01]  /*0a80*/  LDCU.64 UR14, c[0x0][0x390] ;  /* 0x00007200ff0e77ac */ /* 0x000f620008000a00 */
[----:B------:R-:W-:Y:S02]  /*0a90*/  USHF.L.U32 UR4, UR6, 0x1e, URZ ;  /* 0x0000001e06047899 */ /* 0x000fe400080006ff */
[----:B------:R-:W-:Y:S02]  /*0aa0*/  USHF.L.U64.HI UR5, UR6, 0x1e, UR7 ;  /* 0x0000001e06057899 */ /* 0x000fe40008010207 */
[----:B-----5:R-:W-:-:S04]  /*0ab0*/  UIADD3 UR4, UP0, UPT, -UR4, UR14, URZ ;  /* 0x0000000e04047290 */ /* 0x020fc8000ff1e1ff */
[----:B------:R-:W-:Y:S02]  /*0ac0*/  UIADD3.X UR5, UPT, UPT, ~UR5, UR15, URZ, UP0, !UPT ;  /* 0x0000000f05057290 */ /* 0x000fe400087fe5ff */
[----:B------:R-:W-:-:S04]  /*0ad0*/  UISETP.LT.U32.AND UP0, UPT, UR4, 0x40000000, UPT ;  /* 0x400000000400788c */ /* 0x000fc8000bf01070 */
[----:B------:R-:W-:-:S04]  /*0ae0*/  UISETP.LT.U32.AND.EX UP0, UPT, UR5, URZ, UPT, UP0 ;  /* 0x000000ff0500728c */ /* 0x000fc8000bf01100 */
[----:B------:R-:W-:Y:S02]  /*0af0*/  USEL UR13, UR4, 0x40000000, UP0 ;  /* 0x40000000040d7887 */ /* 0x000fe40008000000 */
[----:B------:R-:W-:Y:S02]  /*0b00*/  USEL UR14, UR5, URZ, UP0 ;  /* 0x000000ff050e7287 */ /* 0x000fe40008000000 */
[----:B------:R-:W-:-:S04]  /*0b10*/  UISETP.GT.U32.AND UP0, UPT, UR13, UR8, UPT ;  /* 0x000000080d00728c */ /* 0x000fc8000bf04070 */
[----:B------:R-:W-:Y:S01]  /*0b20*/  UISETP.GT.U32.AND.EX UP0, UPT, UR14, URZ, UPT, UP0 ;  /* 0x000000ff0e00728c */ /* 0x000fe2000bf04100 */
[----:B------:R-:W-:Y:S08]  /*0b30*/  BAR.SYNC.DEFER_BLOCKING 0x0 ;  /* 0x0000000000007b1d */ /* 0x000ff00000010000 */
[----:B------:R-:W-:Y:S06]  /*0b40*/  BAR.SYNC.DEFER_BLOCKING 0x0 ;  /* 0x0000000000007b1d */ /* 0x000fec0000010000 */
[----:B------:R-:W-:Y:S05]  /*0b50*/  BRA.U !UP0, `(.L_x_145) ;  /* 0x00000011082c7547 */ /* 0x000fea000b800000 */
[----:B------:R-:W-:Y:S01]  /*0b60*/  UMOV UR10, UR8 ;  /* 0x00000008000a7c82 */ /* 0x000fe20008000000 */
[----:B------:R-:W-:-:S05]  /*0b70*/  UMOV UR5, URZ ;  /* 0x000000ff00057c82 */ /* 0x000fca0008000000 */
.L_x_150:
[----:B-----5:R-:W5:Y:S01]  /*0b80*/  LDCU.64 UR18, c[0x0][0x390] ;  /* 0x00007200ff1277ac */ /* 0x020f620008000a00 */
[----:B------:R-:W-:Y:S02]  /*0b90*/  USHF.L.U32 UR15, UR6, 0x1e, URZ ;  /* 0x0000001e060f7899 */ /* 0x000fe400080006ff */
[----:B------:R-:W-:Y:S02]  /*0ba0*/  USHF.L.U64.HI UR16, UR6, 0x1e, UR7 ;  /* 0x0000001e06107899 */ /* 0x000fe40008010207 */
[----:B------:R-:W-:-:S04]  /*0bb0*/  UIADD3 UR15, UP0, UPT, UR10, UR15, URZ ;  /* 0x0000000f0a0f7290 */ /* 0x000fc8000ff1e0ff */
[----:B------:R-:W-:Y:S02]  /*0bc0*/  UIADD3.X UR16, UPT, UPT, UR5, UR16, URZ, UP0, !UPT ;  /* 0x0000001005107290 */ /* 0x000fe400087fe4ff */
[----:B------:R-:W-:Y:S02]  /*0bd0*/  ULEA UR10, UP0, UR28, UR10, 0xb ;  /* 0x0000000a1c0a7291 */ /* 0x000fe4000f8058ff */
[----:B-----5:R-:W-:Y:S02]  /*0be0*/  UIADD3 UR17, UP1, UPT, -UR15, UR18, URZ ;  /* 0x000000120f117290 */ /* 0x020fe4000ff3e1ff */
[----:B------:R-:W-:Y:S02]  /*0bf0*/  UIADD3.X UR5, UPT, UPT, URZ, UR5, URZ, UP0, !UPT ;  /* 0x00000005ff057290 */ /* 0x000fe400087fe4ff */
[----:B------:R-:W-:Y:S02]  /*0c00*/  UIADD3.X UR4, UPT, UPT, ~UR16, UR19, URZ, UP1, !UPT ;  /* 0x0000001310047290 */ /* 0x000fe40008ffe5ff */
[----:B------:R-:W-:-:S02]  /*0c10*/  UISETP.GE.U32.AND UP1, UPT, UR17, 0x800, UPT ;  /* 0x000008001100788c */ /* 0x000fc4000bf26070 */
[----:B------:R-:W-:Y:S02]  /*0c20*/  UISETP.GE.U32.AND UP0, UPT, UR10, UR13, UPT ;  /* 0x0000000d0a00728c */ /* 0x000fe4000bf06070 */
[----:B------:R-:W-:Y:S02]  /*0c30*/  UISETP.GE.U32.AND.EX UP1, UPT, UR4, URZ, UPT, UP1 ;  /* 0x000000ff0400728c */ /* 0x000fe4000bf26110 */
[----:B------:R-:W-:-:S07]  /*0c40*/  UISETP.GE.U32.AND.EX UP0, UPT, UR5, UR14, UPT, UP0 ;  /* 0x0000000e0500728c */ /* 0x000fce000bf06100 */
[----:B0-----:R-:W-:Y:S05]  /*0c50*/  BRA.U !UP1, `(.L_x_146) ;  /* 0x0000000109587547 */ /* 0x001fea000b800000 */
[----:B------:R-:W0:Y:S01]  /*0c60*/  LDCU.64 UR18, c[0x0][0x388] ;  /* 0x00007100ff1277ac */ /* 0x000e220008000a00 */
[----:B---34-:R-:W-:-:S05]  /*0c70*/  IADD3 R3, P0, PT, R0, UR15, RZ ;  /* 0x0000000f00037c10 */ /* 0x018fca000ff1e0ff */
[----:B012---:R-:W-:Y:S01]  /*0c80*/  IMAD.X R4, RZ, RZ, UR16, P0 ;  /* 0x00000010ff047e24 */ /* 0x007fe200080e06ff */
[----:B------:R-:W-:-:S04]  /*0c90*/  LEA R2, P0, R3, UR18, 0x2 ;  /* 0x0000001203027c11 */ /* 0x000fc8000f8010ff */
        /* <DEDUP_REMOVED lines=18> */
.L_x_146:
[----:B------:R-:W1:Y:S01]  /*0dc0*/  LDCU.64 UR18, c[0x0][0x388] ;  /* 0x00007100ff1277ac */ /* 0x000e620008000a00 */
[C---:B0-23--:R-:W-:Y:S01]  /*0dd0*/  VIADD R2, R0.reuse, 0x80 ;  /* 0x0000008000027836 */ /* 0x04dfe20000000000 */
[C---:B----4-:R-:W-:Y:S01]  /*0de0*/  IADD3 R3, P0, PT, R0.reuse, UR15, RZ ;  /* 0x0000000f00037c10 */ /* 0x050fe2000ff1e0ff */
[C---:B------:R-:W-:Y:S01]  /*0df0*/  VIADD R5, R0.reuse, 0x180 ;  /* 0x0000018000057836 */ /* 0x040fe20000000000 */
[C---:B------:R-:W-:Y:S01]  /*0e00*/  ISETP.GE.AND P1, PT, R0.reuse, UR17, PT ;  /* 0x0000001100007c0c */ /* 0x040fe2000bf26270 */
[----:B------:R-:W-:Y:S01]  /*0e10*/  VIADD R6, R0, 0x100 ;  /* 0x0000010000067836 */ /* 0x000fe20000000000 */
[----:B------:R-:W-:Y:S01]  /*0e20*/  ISETP.GE.AND P2, PT, R2, UR17, PT ;  /* 0x0000001102007c0c */ /* 0x000fe2000bf46270 */
[----:B-1----:R-:W-:Y:S01]  /*0e30*/  IMAD.X R4, RZ, RZ, UR16, P0 ;  /* 0x00000010ff047e24 */ /* 0x002fe200080e06ff */
[----:B------:R-:W-:Y:S01]  /*0e40*/  ISETP.GE.AND P4, PT, R5, UR17, PT ;  /* 0x0000001105007c0c */ /* 0x000fe2000bf86270 */
[----:B------:R-:W-:Y:S01]  /*0e50*/  VIADD R5, R0, 0x200 ;  /* 0x0000020000057836 */ /* 0x000fe20000000000 */
[----:B------:R-:W-:Y:S01]  /*0e60*/  ISETP.GE.AND P3, PT, R6, UR17, PT ;  /* 0x0000001106007c0c */ /* 0x000fe2000bf66270 */
[----:B------:R-:W-:-:S02]  /*0e70*/  IMAD.MOV.U32 R11, RZ, RZ, 0x7fffffff ;  /* 0x7fffffffff0b7424 */ /* 0x000fc400078e00ff */
[----:B------:R-:W-:Y:S01]  /*0e80*/  IMAD.MOV.U32 R10, RZ, RZ, 0x7fffffff ;  /* 0x7fffffffff0a7424 */ /* 0x000fe200078e00ff */
[----:B------:R-:W-:Y:S01]  /*0e90*/  ISETP.GE.AND P5, PT, R5, UR17, PT ;  /* 0x0000001105007c0c */ /* 0x000fe2000bfa6270 */
[----:B------:R-:W-:Y:S01]  /*0ea0*/  VIADD R5, R0, 0x300 ;  /* 0x0000030000057836 */ /* 0x000fe20000000000 */
[----:B------:R-:W-:-:S04]  /*0eb0*/  LEA R2, P0, R3, UR18, 0x2 ;  /* 0x0000001203027c11 */ /* 0x000fc8000f8010ff */
[----:B------:R-:W-:Y:S01]  /*0ec0*/  LEA.HI.X R3, R3, UR19, R4, 0x2, P0 ;  /* 0x0000001303037c11 */ /* 0x000fe200080f1404 */
[----:B------:R-:W-:Y:S02]  /*0ed0*/  VIADD R4, R0, 0x280 ;  /* 0x0000028000047836 */ /* 0x000fe40000000000 */
[----:B------:R-:W-:Y:S02]  /*0ee0*/  IMAD.MOV.U32 R13, RZ, RZ, 0x7fffffff ;  /* 0x7fffffffff0d7424 */ /* 0x000fe400078e00ff */
[----:B------:R1:W5:Y:S01]  /*0ef0*/  @!P2 LDG.E R11, desc[UR20][R2.64+0x200] ;  /* 0x00020014020ba981 */ /* 0x000362000c1e1900 */
[----:B------:R-:W-:Y:S01]  /*0f00*/  ISETP.GE.AND P0, PT, R4, UR17, PT ;  /* 0x0000001104007c0c */ /* 0x000fe2000bf06270 */
[----:B------:R-:W-:Y:S02]  /*0f10*/  VIADD R4, R0, 0x380 ;  /* 0x0000038000047836 */ /* 0x000fe40000000000 */
[----:B------:R1:W5:Y:S01]  /*0f20*/  @!P1 LDG.E R10, desc[UR20][R2.64] ;  /* 0x00000014020a9981 */ /* 0x000362000c1e1900 */
[----:B------:R-:W-:Y:S01]  /*0f30*/  IMAD.MOV.U32 R12, RZ, RZ, 0x7fffffff ;  /* 0x7fffffffff0c7424 */ /* 0x000fe200078e00ff */
[----:B------:R-:W-:-:S02]  /*0f40*/  ISETP.GE.AND P1, PT, R5, UR17, PT ;  /* 0x0000001105007c0c */ /* 0x000fc4000bf26270 */
[----:B------:R-:W-:Y:S01]  /*0f50*/  ISETP.GE.AND P2, PT, R4, UR17, PT ;  /* 0x0000001104007c0c */ /* 0x000fe2000bf46270 */
[C---:B------:R-:W-:Y:S01]  /*0f60*/  VIADD R4, R0.reuse, 0x480 ;  /* 0x0000048000047836 */ /* 0x040fe20000000000 */
[----:B------:R1:W5:Y:S01]  /*0f70*/  @!P4 LDG.E R13, desc[UR20][R2.64+0x600] ;  /* 0x00060014020dc981 */ /* 0x000362000c1e1900 */
[----:B------:R-:W-:Y:S01]  /*0f80*/  IMAD.MOV.U32 R14, RZ, RZ, 0x7fffffff ;  /* 0x7fffffffff0e7424 */ /* 0x000fe200078e00ff */
[----:B------:R-:W-:Y:S02]  /*0f90*/  LOP3.LUT R5, R0, 0x400, RZ, 0xfc, !PT ;  /* 0x0000040000057812 */ /* 0x000fe400078efcff */
[----:B------:R-:W-:Y:S01]  /*0fa0*/  ISETP.GE.AND P4, PT, R4, UR17, PT ;  /* 0x0000001104007c0c */ /* 0x000fe2000bf86270 */
[----:B------:R-:W-:Y:S01]  /*0fb0*/  VIADD R4, R0, 0x500 ;  /* 0x0000050000047836 */ /* 0x000fe20000000000 */
[----:B------:R1:W5:Y:S01]  /*0fc0*/  @!P3 LDG.E R12, desc[UR20][R2.64+0x400] ;  /* 0x00040014020cb981 */ /* 0x000362000c1e1900 */
[----:B------:R-:W-:Y:S01]  /*0fd0*/  ISETP.GE.AND P3, PT, R5, UR17, PT ;  /* 0x0000001105007c0c */ /* 0x000fe2000bf66270 */
[----:B------:R-:W-:-:S02]  /*0fe0*/  IMAD.MOV.U32 R15, RZ, RZ, 0x7fffffff ;  /* 0x7fffffffff0f7424 */ /* 0x000fc400078e00ff */
[----:B------:R-:W-:Y:S01]  /*0ff0*/  IMAD.MOV.U32 R18, RZ, RZ, 0x7fffffff ;  /* 0x7fffffffff127424 */ /* 0x000fe200078e00ff */
[----:B------:R1:W5:Y:S01]  /*1000*/  @!P5 LDG.E R14, desc[UR20][R2.64+0x800] ;  /* 0x00080014020ed981 */ /* 0x000362000c1e1900 */
[----:B------:R-:W-:Y:S01]  /*1010*/  ISETP.GE.AND P5, PT, R4, UR17, PT ;  /* 0x0000001104007c0c */ /* 0x000fe2000bfa6270 */
[C---:B------:R-:W-:Y:S02]  /*1020*/  VIADD R5, R0.reuse, 0x580 ;  /* 0x0000058000057836 */ /* 0x040fe40000000000 */
[----:B------:R-:W-:Y:S01]  /*1030*/  VIADD R4, R0, 0x600 ;  /* 0x0000060000047836 */ /* 0x000fe20000000000 */
[----:B------:R1:W5:Y:S01]  /*1040*/  @!P0 LDG.E R15, desc[UR20][R2.64+0xa00] ;  /* 0x000a0014020f8981 */ /* 0x000362000c1e1900 */
[----:B------:R-:W-:Y:S01]  /*1050*/  IMAD.MOV.U32 R19, RZ, RZ, 0x7fffffff ;  /* 0x7fffffffff137424 */ /* 0x000fe200078e00ff */
[----:B------:R-:W-:Y:S01]  /*1060*/  ISETP.GE.AND P0, PT, R5, UR17, PT ;  /* 0x0000001105007c0c */ /* 0x000fe2000bf06270 */
[----:B------:R-:W-:Y:S01]  /*1070*/  IMAD.MOV.U32 R17, RZ, RZ, 0x7fffffff ;  /* 0x7fffffffff117424 */ /* 0x000fe200078e00ff */
[----:B------:R1:W5:Y:S01]  /*1080*/  @!P1 LDG.E R18, desc[UR20][R2.64+0xc00] ;  /* 0x000c001402129981 */ /* 0x000362000c1e1900 */
[----:B------:R-:W-:Y:S01]  /*1090*/  IMAD.MOV.U32 R16, RZ, RZ, 0x7fffffff ;  /* 0x7fffffffff107424 */ /* 0x000fe200078e00ff */
[----:B------:R-:W-:Y:S01]  /*10a0*/  ISETP.GE.AND P1, PT, R4, UR17, PT ;  /* 0x0000001104007c0c */ /* 0x000fe2000bf26270 */
[C---:B------:R-:W-:Y:S01]  /*10b0*/  VIADD R4, R0.reuse, 0x680 ;  /* 0x0000068000047836 */ /* 0x040fe20000000000 */
[----:B------:R1:W5:Y:S01]  /*10c0*/  @!P2 LDG.E R19, desc[UR20][R2.64+0xe00] ;  /* 0x000e00140213a981 */ /* 0x000362000c1e1900 */
[----:B------:R-:W-:-:S03]  /*10d0*/  VIADD R5, R0, 0x700 ;  /* 0x0000070000057836 */ /* 0x000fc60000000000 */
[----:B------:R1:W5:Y:S01]  /*10e0*/  @!P3 LDG.E R17, desc[UR20][R2.64+0x1000] ;  /* 0x001000140211b981 */ /* 0x000362000c1e1900 */
[----:B------:R-:W-:Y:S02]  /*10f0*/  ISETP.GE.AND P2, PT, R4, UR17, PT ;  /* 0x0000001104007c0c */ /* 0x000fe4000bf46270 */
[----:B------:R-:W-:Y:S01]  /*1100*/  ISETP.GE.AND P3, PT, R5, UR17, PT ;  /* 0x0000001105007c0c */ /* 0x000fe2000bf66270 */
[----:B------:R1:W5:Y:S01]  /*1110*/  @!P4 LDG.E R16, desc[UR20][R2.64+0x1200] ;  /* 0x001200140210c981 */ /* 0x000362000c1e1900 */
[----:B------:R-:W-:Y:S01]  /*1120*/  ISETP.GE.AND P4, PT, R20, UR17, PT ;  /* 0x0000001114007c0c */ /* 0x000fe2000bf86270 */
[----:B------:R-:W-:Y:S02]  /*1130*/  IMAD.MOV.U32 R9, RZ, RZ, 0x7fffffff ;  /* 0x7fffffffff097424 */ /* 0x000fe400078e00ff */
[----:B------:R-:W-:Y:S02]  /*1140*/  IMAD.MOV.U32 R8, RZ, RZ, 0x7fffffff ;  /* 0x7fffffffff087424 */ /* 0x000fe400078e00ff */
[----:B------:R-:W-:-:S02]  /*1150*/  IMAD.MOV.U32 R5, RZ, RZ, 0x7fffffff ;  /* 0x7fffffffff057424 */ /* 0x000fc400078e00ff */
[----:B------:R-:W-:Y:S01]  /*1160*/  IMAD.MOV.U32 R4, RZ, RZ, 0x7fffffff ;  /* 0x7fffffffff047424 */ /* 0x000fe200078e00ff */
[----:B------:R1:W5:Y:S01]  /*1170*/  @!P5 LDG.E R9, desc[UR20][R2.64+0x1400] ;  /* 0x001400140209d981 */ /* 0x000362000c1e1900 */
[----:B------:R-:W-:Y:S02]  /*1180*/  IMAD.MOV.U32 R6, RZ, RZ, 0x7fffffff ;  /* 0x7fffffffff067424 */ /* 0x000fe400078e00ff */
[----:B------:R-:W-:Y:S01]  /*1190*/  IMAD.MOV.U32 R7, RZ, RZ, 0x7fffffff ;  /* 0x7fffffffff077424 */ /* 0x000fe200078e00ff */
[----:B------:R1:W5:Y:S04]  /*11a0*/  @!P0 LDG.E R8, desc[UR20][R2.64+0x1600] ;  /* 0x0016001402088981 */ /* 0x000368000c1e1900 */
[----:B------:R1:W5:Y:S04]  /*11b0*/  @!P1 LDG.E R5, desc[UR20][R2.64+0x1800] ;  /* 0x0018001402059981 */ /* 0x000368000c1e1900 */
[----:B------:R1:W5:Y:S04]  /*11c0*/  @!P2 LDG.E R4, desc[UR20][R2.64+0x1a00] ;  /* 0x001a00140204a981 */ /* 0x000368000c1e1900 */
[----:B------:R1:W5:Y:S04]  /*11d0*/  @!P3 LDG.E R6, desc[UR20][R2.64+0x1c00] ;  /* 0x001c00140206b981 */ /* 0x000368000c1e1900 */
[----:B------:R1:W5:Y:S02]  /*11e0*/  @!P4 LDG.E R7, desc[UR20][R2.64+0x1e00] ;  /* 0x001e00140207c981 */ /* 0x000364000c1e1900 */
.L_x_147:
[----:B01----:R-:W0:Y:S02]  /*11f0*/  LDC.64 R2, c[0x0][0x398] ;  /* 0x0000e600ff027b82 */ /* 0x003e240000000a00 */
[----:B0-----:R-:W-:-:S13]  /*1200*/  ISETP.GT.AND P0, PT, R3, R2, PT ;  /* 0x000000020300720c */ /* 0x001fda0003f04270 */
[----:B------:R-:W-:Y:S05]  /*1210*/  @!P0 BRA `(.L_x_148) ;  /* 0x0000000800788947 */ /* 0x000fea0003800000 */
[----:B------:R-:W-:Y:S01]  /*1220*/  IMAD.MOV.U32 R2, RZ, RZ, -0x1 ;  /* 0xffffffffff027424 */ /* 0x000fe200078e00ff */
[----:B-----5:R-:W-:Y:S01]  /*1230*/  ISETP.GT.AND P0, PT, R10, -0x1, PT ;  /* 0xffffffff0a00780c */ /* 0x020fe20003f04270 */
[----:B------:R-:W0:Y:S01]  /*1240*/  S2UR UR15, SR_CgaCtaId ;  /* 0x00000000000f79c3 */ /* 0x000e220000008800 */
[----:B------:R-:W-:Y:S01]  /*1250*/  ISETP.GT.AND P1, PT, R11, -0x1, PT ;  /* 0xffffffff0b00780c */ /* 0x000fe20003f24270 */
[----:B------:R-:W-:Y:S01]  /*1260*/  UMOV UR4, 0x400 ;  /* 0x0000040000047882 */ /* 0x000fe20000000000 */
[C---:B------:R-:W-:Y:S01]  /*1270*/  SEL R23, R2.reuse, 0x80000000, !P0 ;  /* 0x8000000002177807 */ /* 0x040fe20004000000 */
[----:B------:R-:W1:Y:S01]  /*1280*/  LDCU UR16, c[0x0][0x398] ;  /* 0x00007300ff1077ac */ /* 0x000e620008000800 */
[----:B------:R-:W-:Y:S02]  /*1290*/  SEL R22, R2, 0x80000000, !P1 ;  /* 0x8000000002167807 */ /* 0x000fe40004800000 */
[----:B------:R-:W-:Y:S02]  /*12a0*/  ISETP.GT.AND P0, PT, R14, -0x1, PT ;  /* 0xffffffff0e00780c */ /* 0x000fe40003f04270 */
[----:B------:R-:W-:-:S02]  /*12b0*/  ISETP.GT.AND P1, PT, R15, -0x1, PT ;  /* 0xffffffff0f00780c */ /* 0x000fc40003f24270 */
[----:B------:R-:W-:Y:S02]  /*12c0*/  ISETP.GT.AND P2, PT, R12, -0x1, PT ;  /* 0xffffffff0c00780c */ /* 0x000fe40003f44270 */
[----:B------:R-:W-:Y:S02]  /*12d0*/  ISETP.GT.AND P3, PT, R13, -0x1, PT ;  /* 0xffffffff0d00780c */ /* 0x000fe40003f64270 */
[----:B------:R-:W-:Y:S02]  /*12e0*/  LOP3.LUT R10, R23, R10, RZ, 0x3c, !PT ;  /* 0x0000000a170a7212 */ /* 0x000fe400078e3cff */
[----:B------:R-:W-:Y:S02]  /*12f0*/  LOP3.LUT R11, R22, R11, RZ, 0x3c, !PT ;  /* 0x0000000b160b7212 */ /* 0x000fe400078e3cff */
[C---:B------:R-:W-:Y:S02]  /*1300*/  SEL R23, R2.reuse, 0x80000000, !P0 ;  /* 0x8000000002177807 */ /* 0x040fe40004000000 */
[----:B------:R-:W-:-:S02]  /*1310*/  SEL R22, R2, 0x80000000, !P1 ;  /* 0x8000000002167807 */ /* 0x000fc40004800000 */
[----:B------:R-:W-:Y:S01]  /*1320*/  ISETP.GT.AND P0, PT, R17, -0x1, PT ;  /* 0xffffffff1100780c */ /* 0x000fe20003f04270 */
[----:B0-----:R-:W-:Y:S01]  /*1330*/  ULEA UR15, UR15, UR4, 0x18 ;  /* 0x000000040f0f7291 */ /* 0x001fe2000f8ec0ff */
[----:B------:R-:W-:Y:S02]  /*1340*/  ISETP.GT.AND P1, PT, R16, -0x1, PT ;  /* 0xffffffff1000780c */ /* 0x000fe40003f24270 */
[C---:B------:R-:W-:Y:S01]  /*1350*/  SEL R25, R2.reuse, 0x80000000, !P2 ;  /* 0x8000000002197807 */ /* 0x040fe20005000000 */
[----:B------:R-:W-:Y:S01]  /*1360*/  UMOV UR4, URZ ;  /* 0x000000ff00047c82 */ /* 0x000fe20008000000 */
[----:B------:R-:W-:Y:S02]  /*1370*/  SEL R24, R2, 0x80000000, !P3 ;  /* 0x8000000002187807 */ /* 0x000fe40005800000 */
[----:B------:R-:W-:Y:S02]  /*1380*/  ISETP.GT.AND P2, PT, R18, -0x1, PT ;  /* 0xffffffff1200780c */ /* 0x000fe40003f44270 */
[----:B------:R-:W-:-:S02]  /*1390*/  ISETP.GT.AND P3, PT, R19, -0x1, PT ;  /* 0xffffffff1300780c */ /* 0x000fc40003f64270 */
[----:B------:R-:W-:Y:S02]  /*13a0*/  LOP3.LUT R14, R23, R14, RZ, 0x3c, !PT ;  /* 0x0000000e170e7212 */ /* 0x000fe400078e3cff */
[----:B------:R-:W-:Y:S02]  /*13b0*/  LOP3.LUT R15, R22, R15, RZ, 0x3c, !PT ;  /* 0x0000000f160f7212 */ /* 0x000fe400078e3cff */
[C---:B------:R-:W-:Y:S02]  /*13c0*/  SEL R22, R2.reuse, 0x80000000, !P0 ;  /* 0x8000000002167807 */ /* 0x040fe40004000000 */
[----:B------:R-:W-:Y:S02]  /*13d0*/  SEL R23, R2, 0x80000000, !P1 ;  /* 0x8000000002177807 */ /* 0x000fe40004800000 */
[----:B------:R-:W-:Y:S02]  /*13e0*/  LOP3.LUT R12, R25, R12, RZ, 0x3c, !PT ;  /* 0x0000000c190c7212 */ /* 0x000fe400078e3cff */
[----:B------:R-:W-:-:S02]  /*13f0*/  LOP3.LUT R13, R24, R13, RZ, 0x3c, !PT ;  /* 0x0000000d180d7212 */ /* 0x000fc400078e3cff */
[----:B------:R-:W-:Y:S02]  /*1400*/  ISETP.GT.AND P0, PT, R8, -0x1, PT ;  /* 0xffffffff0800780c */ /* 0x000fe40003f04270 */
[C---:B------:R-:W-:Y:S02]  /*1410*/  SEL R25, R2.reuse, 0x80000000, !P2 ;  /* 0x8000000002197807 */ /* 0x040fe40005000000 */
[C---:B------:R-:W-:Y:S02]  /*1420*/  SEL R24, R2.reuse, 0x80000000, !P3 ;  /* 0x8000000002187807 */ /* 0x040fe40005800000 */
[----:B------:R-:W-:Y:S02]  /*1430*/  ISETP.GT.AND P2, PT, R9, -0x1, PT ;  /* 0xffffffff0900780c */ /* 0x000fe40003f44270 */
[----:B------:R-:W-:Y:S02]  /*1440*/  LOP3.LUT R16, R23, R16, RZ, 0x3c, !PT ;  /* 0x0000001017107212 */ /* 0x000fe400078e3cff */
[----:B------:R-:W-:-:S02]  /*1450*/  SEL R23, R2, 0x80000000, !P0 ;  /* 0x8000000002177807 */ /* 0x000fc40004000000 */
[----:B------:R-:W-:Y:S02]  /*1460*/  LOP3.LUT R19, R24, R19, RZ, 0x3c, !PT ;  /* 0x0000001318137212 */ /* 0x000fe400078e3cff */
[----:B------:R-:W-:Y:S02]  /*1470*/  ISETP.GT.AND P0, PT, R5, -0x1, PT ;  /* 0xffffffff0500780c */ /* 0x000fe40003f04270 */
[----:B------:R-:W-:Y:S02]  /*1480*/  SEL R24, R2, 0x80000000, !P2 ;  /* 0x8000000002187807 */ /* 0x000fe40005000000 */
[----:B------:R-:W-:Y:S02]  /*1490*/  ISETP.GT.AND P1, PT, R4, -0x1, PT ;  /* 0xffffffff0400780c */ /* 0x000fe40003f24270 */
[----:B------:R-:W-:Y:S02]  /*14a0*/  ISETP.GT.AND P2, PT, R6, -0x1, PT ;  /* 0xffffffff0600780c */ /* 0x000fe40003f44270 */
[----:B------:R-:W-:-:S02]  /*14b0*/  LOP3.LUT R17, R22, R17, RZ, 0x3c, !PT ;  /* 0x0000001116117212 */ /* 0x000fc400078e3cff */
[C---:B------:R-:W-:Y:S02]  /*14c0*/  SEL R22, R2.reuse, 0x80000000, !P0 ;  /* 0x8000000002167807 */ /* 0x040fe40004000000 */
[----:B------:R-:W-:Y:S02]  /*14d0*/  LOP3.LUT R18, R25, R18, RZ, 0x3c, !PT ;  /* 0x0000001219127212 */ /* 0x000fe400078e3cff */
[----:B------:R-:W-:Y:S02]  /*14e0*/  LOP3.LUT R8, R23, R8, RZ, 0x3c, !PT ;  /* 0x0000000817087212 */ /* 0x000fe400078e3cff */
[----:B------:R-:W-:Y:S02]  /*14f0*/  ISETP.GT.AND P0, PT, R7, -0x1, PT ;  /* 0xffffffff0700780c */ /* 0x000fe40003f04270 */
[C---:B------:R-:W-:Y:S02]  /*1500*/  SEL R23, R2.reuse, 0x80000000, !P1 ;  /* 0x8000000002177807 */ /* 0x040fe40004800000 */
[----:B------:R-:W-:-:S02]  /*1510*/  SEL R25, R2, 0x80000000, !P2 ;  /* 0x8000000002197807 */ /* 0x000fc40005000000 */
[----:B------:R-:W-:Y:S02]  /*1520*/  ISETP.NE.AND P1, PT, R10, 0x7fffffff, PT ;  /* 0x7fffffff0a00780c */ /* 0x000fe40003f25270 */
[----:B------:R-:W-:Y:S02]  /*1530*/  ISETP.NE.AND P2, PT, R11, 0x7fffffff, PT ;  /* 0x7fffffff0b00780c */ /* 0x000fe40003f45270 */
[----:B------:R-:W-:Y:S02]  /*1540*/  ISETP.NE.AND P3, PT, R12, 0x7fffffff, PT ;  /* 0x7fffffff0c00780c */ /* 0x000fe40003f65270 */
[----:B------:R-:W-:Y:S02]  /*1550*/  ISETP.NE.AND P4, PT, R13, 0x7fffffff, PT ;  /* 0x7fffffff0d00780c */ /* 0x000fe40003f85270 */
[----:B------:R-:W-:Y:S02]  /*1560*/  LOP3.LUT R5, R22, R5, RZ, 0x3c, !PT ;  /* 0x0000000516057212 */ /* 0x000fe400078e3cff */
[----:B------:R-:W-:-:S02]  /*1570*/  SEL R22, R2, 0x80000000, !P0 ;  /* 0x8000000002167807 */ /* 0x000fc40004000000 */
[----:B------:R-:W-:Y:S02]  /*1580*/  SEL R10, R10, 0x80000000, P1 ;  /* 0x800000000a0a7807 */ /* 0x000fe40000800000 */
[----:B------:R-:W-:Y:S02]  /*1590*/  SEL R11, R11, 0x80000000, P2 ;  /* 0x800000000b0b7807 */ /* 0x000fe40001000000 */
[----:B------:R-:W-:Y:S02]  /*15a0*/  SEL R12, R12, 0x80000000, P3 ;  /* 0x800000000c0c7807 */ /* 0x000fe40001800000 */
[----:B------:R-:W-:Y:S02]  /*15b0*/  SEL R13, R13, 0x80000000, P4 ;  /* 0x800000000d0d7807 */ /* 0x000fe40002000000 */
[----:B------:R-:W-:Y:S02]  /*15c0*/  ISETP.NE.AND P5, PT, R14, 0x7fffffff, PT ;  /* 0x7fffffff0e00780c */ /* 0x000fe40003fa5270 */
[----:B------:R-:W-:-:S02]  /*15d0*/  ISETP.NE.AND P0, PT, R15, 0x7fffffff, PT ;  /* 0x7fffffff0f00780c */ /* 0x000fc40003f05270 */
[----:B------:R-:W-:Y:S02]  /*15e0*/  ISETP.NE.AND P1, PT, R18, 0x7fffffff, PT ;  /* 0x7fffffff1200780c */ /* 0x000fe40003f25270 */
[----:B------:R-:W-:Y:S02]  /*15f0*/  ISETP.NE.AND P2, PT, R19, 0x7fffffff, PT ;  /* 0x7fffffff1300780c */ /* 0x000fe40003f45270 */
[----:B------:R-:W-:Y:S02]  /*1600*/  ISETP.NE.AND P3, PT, R17, 0x7fffffff, PT ;  /* 0x7fffffff1100780c */ /* 0x000fe40003f65270 */
[----:B------:R-:W-:Y:S02]  /*1610*/  ISETP.NE.AND P4, PT, R16, 0x7fffffff, PT ;  /* 0x7fffffff1000780c */ /* 0x000fe40003f85270 */
[----:B------:R-:W-:Y:S02]  /*1620*/  LOP3.LUT R9, R24, R9, RZ, 0x3c, !PT ;  /* 0x0000000918097212 */ /* 0x000fe400078e3cff */
[----:B------:R-:W-:-:S02]  /*1630*/  LOP3.LUT R4, R23, R4, RZ, 0x3c, !PT ;  /* 0x0000000417047212 */ /* 0x000fc400078e3cff */
[----:B------:R-:W-:Y:S02]  /*1640*/  LOP3.LUT R6, R25, R6, RZ, 0x3c, !PT ;  /* 0x0000000619067212 */ /* 0x000fe400078e3cff */
[----:B------:R-:W-:Y:S02]  /*1650*/  LOP3.LUT R7, R22, R7, RZ, 0x3c, !PT ;  /* 0x0000000716077212 */ /* 0x000fe400078e3cff */
[----:B------:R-:W-:Y:S02]  /*1660*/  SEL R14, R14, 0x80000000, P5 ;  /* 0x800000000e0e7807 */ /* 0x000fe40002800000 */
[----:B------:R-:W-:Y:S02]  /*1670*/  SEL R15, R15, 0x80000000, P0 ;  /* 0x800000000f0f7807 */ /* 0x000fe40000000000 */
[----:B------:R-:W-:Y:S02]  /*1680*/  SEL R18, R18, 0x80000000, P1 ;  /* 0x8000000012127807 */ /* 0x000fe40000800000 */
[----:B------:R-:W-:-:S02]  /*1690*/  SEL R19, R19, 0x80000000, P2 ;  /* 0x8000000013137807 */ /* 0x000fc40001000000 */
[----:B------:R-:W-:Y:S02]  /*16a0*/  SEL R17, R17, 0x80000000, P3 ;  /* 0x8000000011117807 */ /* 0x000fe40001800000 */
[----:B------:R-:W-:Y:S02]  /*16b0*/  SEL R16, R16, 0x80000000, P4 ;  /* 0x8000000010107807 */ /* 0x000fe40002000000 */
[----:B------:R-:W-:Y:S02]  /*16c0*/  ISETP.NE.AND P5, PT, R9, 0x7fffffff, PT ;  /* 0x7fffffff0900780c */ /* 0x000fe40003fa5270 */
[----:B------:R-:W-:Y:S02]  /*16d0*/  ISETP.NE.AND P0, PT, R8, 0x7fffffff, PT ;  /* 0x7fffffff0800780c */ /* 0x000fe40003f05270 */
[----:B------:R-:W-:Y:S02]  /*16e0*/  ISETP.NE.AND P1, PT, R5, 0x7fffffff, PT ;  /* 0x7fffffff0500780c */ /* 0x000fe40003f25270 */
[----:B------:R-:W-:-:S02]  /*16f0*/  ISETP.NE.AND P2, PT, R4, 0x7fffffff, PT ;  /* 0x7fffffff0400780c */ /* 0x000fc40003f45270 */
[----:B------:R-:W-:Y:S02]  /*1700*/  ISETP.NE.AND P3, PT, R6, 0x7fffffff, PT ;  /* 0x7fffffff0600780c */ /* 0x000fe40003f65270 */
[----:B------:R-:W-:Y:S02]  /*1710*/  ISETP.NE.AND P4, PT, R7, 0x7fffffff, PT ;  /* 0x7fffffff0700780c */ /* 0x000fe40003f85270 */
[----:B------:R-:W-:Y:S02]  /*1720*/  SEL R9, R9, 0x80000000, P5 ;  /* 0x8000000009097807 */ /* 0x000fe40002800000 */
[----:B------:R-:W-:Y:S02]  /*1730*/  SEL R8, R8, 0x80000000, P0 ;  /* 0x8000000008087807 */ /* 0x000fe40000000000 */
[----:B------:R-:W-:Y:S02]  /*1740*/  SEL R5, R5, 0x80000000, P1 ;  /* 0x8000000005057807 */ /* 0x000fe40000800000 */
[----:B------:R-:W-:-:S02]  /*1750*/  SEL R4, R4, 0x80000000, P2 ;  /* 0x8000000004047807 */ /* 0x000fc40001000000 */
[----:B------:R-:W-:Y:S02]  /*1760*/  SEL R6, R6, 0x80000000, P3 ;  /* 0x8000000006067807 */ /* 0x000fe40001800000 */
[----:B-1----:R-:W-:-:S07]  /*1770*/  SEL R7, R7, 0x80000000, P4 ;  /* 0x8000000007077807 */ /* 0x002fce0002000000 */
.L_x_149:
[----:B------:R-:W-:Y:S01]  /*1780*/  IMAD R22, RZ, RZ, -UR16 ;  /* 0x80000010ff167e24 */ /* 0x000fe2000f8e02ff */
[----:B0-----:R-:W-:Y:S01]  /*1790*/  SHF.R.U32.HI R25, RZ, UR16, R10 ;  /* 0x00000010ff197c19 */ /* 0x001fe2000801160a */
[----:B------:R-:W-:Y:S01]  /*17a0*/  ULEA UR17, UR4, UR15, 0xa ;  /* 0x0000000f04117291 */ /* 0x000fe2000f8e50ff */
[----:B------:R-:W-:Y:S01]  /*17b0*/  SHF.R.U32.HI R27, RZ, UR16, R12 ;  /* 0x00000010ff1b7c19 */ /* 0x000fe2000801160c */
[----:B------:R-:W-:Y:S01]  /*17c0*/  UIADD3 UR4, UPT, UPT, UR4, 0x1, URZ ;  /* 0x0000000104047890 */ /* 0x000fe2000fffe0ff */
[----:B------:R-:W-:Y:S02]  /*17d0*/  VIADDMNMX R23, R22, R3, 0x8, PT ;  /* 0x0000000816177446 */ /* 0x000fe40003800103 */
[----:B------:R-:W-:Y:S02]  /*17e0*/  SHF.R.U32.HI R29, RZ, UR16, R13 ;  /* 0x00000010ff1d7c19 */ /* 0x000fe4000801160d */
[----:B------:R-:W-:Y:S02]  /*17f0*/  SHF.L.U32 R22, R2, R23, RZ ;  /* 0x0000001702167219 */ /* 0x000fe400000006ff */
[----:B------:R-:W-:-:S02]  /*1800*/  SHF.R.U32.HI R23, RZ, UR16, R11 ;  /* 0x00000010ff177c19 */ /* 0x000fc4000801160b */
[-C--:B------:R-:W-:Y:S02]  /*1810*/  LOP3.LUT R25, R25, R22.reuse, RZ, 0x30, !PT ;  /* 0x0000001619197212 */ /* 0x080fe400078e30ff */
[-C--:B------:R-:W-:Y:S02]  /*1820*/  LOP3.LUT R23, R23, R22.reuse, RZ, 0x30, !PT ;  /* 0x0000001617177212 */ /* 0x080fe400078e30ff */
[----:B------:R-:W-:Y:S02]  /*1830*/  LOP3.LUT R27, R27, R22, RZ, 0x30, !PT ;  /* 0x000000161b1b7212 */ /* 0x000fe400078e30ff */
[----:B------:R-:W-:Y:S02]  /*1840*/  LEA R25, R25, UR17, 0x2 ;  /* 0x0000001119197c11 */ /* 0x000fe4000f8e10ff */
[----:B------:R-:W-:Y:S02]  /*1850*/  LEA R23, R23, UR17, 0x2 ;  /* 0x0000001117177c11 */ /* 0x000fe4000f8e10ff */
[----:B------:R-:W-:Y:S01]  /*1860*/  LEA R27, R27, UR17, 0x2 ;  /* 0x000000111b1b7c11 */ /* 0x000fe2000f8e10ff */
[----:B------:R0:W-:Y:S01]  /*1870*/  ATOMS.POPC.INC.32 RZ, [R25+URZ] ;  /* 0x0000000019ff7f8c */ /* 0x0001e2000d8000ff */
[----:B------:R-:W-:-:S02]  /*1880*/  SHF.R.U32.HI R24, RZ, UR16, R14 ;  /* 0x00000010ff187c19 */ /* 0x000fc4000801160e */
[----:B------:R-:W-:Y:S01]  /*1890*/  SHF.R.U32.HI R26, RZ, UR16, R15 ;  /* 0x00000010ff1a7c19 */ /* 0x000fe2000801160f */
[----:B------:R1:W-:Y:S01]  /*18a0*/  ATOMS.POPC.INC.32 RZ, [R23+URZ] ;  /* 0x0000000017ff7f8c */ /* 0x0003e2000d8000ff */
[-C--:B------:R-:W-:Y:S02]  /*18b0*/  LOP3.LUT R29, R29, R22.reuse, RZ, 0x30, !PT ;  /* 0x000000161d1d7212 */ /* 0x080fe400078e30ff */
[-C--:B------:R-:W-:Y:S01]  /*18c0*/  LOP3.LUT R24, R24, R22.reuse, RZ, 0x30, !PT ;  /* 0x0000001618187212 */ /* 0x080fe200078e30ff */
[----:B------:R2:W-:Y:S01]  /*18d0*/  ATOMS.POPC.INC.32 RZ, [R27+URZ] ;  /* 0x000000001bff7f8c */ /* 0x0005e2000d8000ff */
[----:B0-----:R-:W-:Y:S02]  /*18e0*/  SHF.R.U32.HI R25, RZ, UR16, R19 ;  /* 0x00000010ff197c19 */ /* 0x001fe40008011613 */
[----:B------:R-:W-:Y:S02]  /*18f0*/  LOP3.LUT R26, R26, R22, RZ, 0x30, !PT ;  /* 0x000000161a1a7212 */ /* 0x000fe400078e30ff */
[----:B-1----:R-:W-:-:S02]  /*1900*/  SHF.R.U32.HI R23, RZ, UR16, R18 ;  /* 0x00000010ff177c19 */ /* 0x002fc40008011612 */
[----:B------:R-:W-:Y:S02]  /*1910*/  LEA R29, R29, UR17, 0x2 ;  /* 0x000000111d1d7c11 */ /* 0x000fe4000f8e10ff */
[----:B--2---:R-:W-:Y:S02]  /*1920*/  SHF.R.U32.HI R27, RZ, UR16, R17 ;  /* 0x00000010ff1b7c19 */ /* 0x004fe40008011611 */
[-C--:B------:R-:W-:Y:S01]  /*1930*/  LOP3.LUT R23, R23, R22.reuse, RZ, 0x30, !PT ;  /* 0x0000001617177212 */ /* 0x080fe200078e30ff */
[----:B------:R0:W-:Y:S01]  /*1940*/  ATOMS.POPC.INC.32 RZ, [R29+URZ] ;  /* 0x000000001dff7f8c */ /* 0x0001e2000d8000ff */
[-C--:B------:R-:W-:Y:S02]  /*1950*/  LOP3.LUT R25, R25, R22.reuse, RZ, 0x30, !PT ;  /* 0x0000001619197212 */ /* 0x080fe400078e30ff */
[----:B------:R-:W-:Y:S02]  /*1960*/  LEA R24, R24, UR17, 0x2 ;  /* 0x0000001118187c11 */ /* 0x000fe4000f8e10ff */
[----:B------:R-:W-:-:S02]  /*1970*/  LOP3.LUT R27, R27, R22, RZ, 0x30, !PT ;  /* 0x000000161b1b7212 */ /* 0x000fc400078e30ff */
[----:B------:R-:W-:Y:S01]  /*1980*/  LEA R26, R26, UR17, 0x2 ;  /* 0x000000111a1a7c11 */ /* 0x000fe2000f8e10ff */
[----:B------:R1:W-:Y:S01]  /*1990*/  ATOMS.POPC.INC.32 RZ, [R24+URZ] ;  /* 0x0000000018ff7f8c */ /* 0x0003e2000d8000ff */
[----:B------:R-:W-:Y:S02]  /*19a0*/  LEA R23, R23, UR17, 0x2 ;  /* 0x0000001117177c11 */ /* 0x000fe4000f8e10ff */
[----:B------:R-:W-:Y:S01]  /*19b0*/  LEA R25, R25, UR17, 0x2 ;  /* 0x0000001119197c11 */ /* 0x000fe2000f8e10ff */
[----:B------:R2:W-:Y:S01]  /*19c0*/  ATOMS.POPC.INC.32 RZ, [R26+URZ] ;  /* 0x000000001aff7f8c */ /* 0x0005e2000d8000ff */
[----:B------:R-:W-:Y:S02]  /*19d0*/  LEA R27, R27, UR17, 0x2 ;  /* 0x000000111b1b7c11 */ /* 0x000fe4000f8e10ff */
[----:B0-----:R-:W-:Y:S01]  /*19e0*/  SHF.R.U32.HI R29, RZ, UR16, R16 ;  /* 0x00000010ff1d7c19 */ /* 0x001fe20008011610 */
[----:B------:R0:W-:Y:S01]  /*19f0*/  ATOMS.POPC.INC.32 RZ, [R23+URZ] ;  /* 0x0000000017ff7f8c */ /* 0x0001e2000d8000ff */
[----:B-1----:R-:W-:-:S02]  /*1a00*/  SHF.R.U32.HI R24, RZ, UR16, R9 ;  /* 0x00000010ff187c19 */ /* 0x002fc40008011609 */
[----:B------:R-:W-:Y:S01]  /*1a10*/  SHF.R.U32.HI R28, RZ, UR16, R7 ;  /* 0x00000010ff1c7c19 */ /* 0x000fe20008011607 */
[----:B------:R1:W-:Y:S01]  /*1a20*/  ATOMS.POPC.INC.32 RZ, [R25+URZ] ;  /* 0x0000000019ff7f8c */ /* 0x0003e2000d8000ff */
[----:B--2---:R-:W-:Y:S02]  /*1a30*/  SHF.R.U32.HI R26, RZ, UR16, R8 ;  /* 0x00000010ff1a7c19 */ /* 0x004fe40008011608 */
[-C--:B------:R-:W-:Y:S01]  /*1a40*/  LOP3.LUT R29, R29, R22.reuse, RZ, 0x30, !PT ;  /* 0x000000161d1d7212 */ /* 0x080fe200078e30ff */
[----:B------:R2:W-:Y:S01]  /*1a50*/  ATOMS.POPC.INC.32 RZ, [R27+URZ] ;  /* 0x000000001bff7f8c */ /* 0x0005e2000d8000ff */
[----:B0-----:R-:W-:Y:S02]  /*1a60*/  SHF.R.U32.HI R23, RZ, UR16, R5 ;  /* 0x00000010ff177c19 */ /* 0x001fe40008011605 */
[----:B------:R-:W-:Y:S02]  /*1a70*/  LOP3.LUT R24, R24, R22, RZ, 0x30, !PT ;  /* 0x0000001618187212 */ /* 0x000fe400078e30ff */
[----:B-1----:R-:W-:-:S02]  /*1a80*/  SHF.R.U32.HI R25, RZ, UR16, R4 ;  /* 0x00000010ff197c19 */ /* 0x002fc40008011604 */
[-C--:B------:R-:W-:Y:S02]  /*1a90*/  LOP3.LUT R26, R26, R22.reuse, RZ, 0x30, !PT ;  /* 0x000000161a1a7212 */ /* 0x080fe400078e30ff */
[----:B--2---:R-:W-:Y:S01]  /*1aa0*/  SHF.R.U32.HI R27, RZ, UR16, R6 ;  /* 0x00000010ff1b7c19 */ /* 0x004fe20008011606 */
[----:B------:R-:W-:Y:S01]  /*1ab0*/  UIADD3 UR16, UPT, UPT, UR16, 0x8, URZ ;  /* 0x0000000810107890 */ /* 0x000fe2000fffe0ff */
[-C--:B------:R-:W-:Y:S02]  /*1ac0*/  LOP3.LUT R23, R23, R22.reuse, RZ, 0x30, !PT ;  /* 0x0000001617177212 */ /* 0x080fe400078e30ff */
[----:B------:R-:W-:Y:S02]  /*1ad0*/  LEA R29, R29, UR17, 0x2 ;  /* 0x000000111d1d7c11 */ /* 0x000fe4000f8e10ff */
[----:B------:R-:W-:Y:S02]  /*1ae0*/  LOP3.LUT R25, R25, R22, RZ, 0x30, !PT ;  /* 0x0000001619197212 */ /* 0x000fe400078e30ff */
[----:B------:R-:W-:Y:S01]  /*1af0*/  ISETP.LE.AND P0, PT, R3, UR16, PT ;  /* 0x0000001003007c0c */ /* 0x000fe2000bf03270 */
[----:B------:R0:W-:Y:S01]  /*1b00*/  ATOMS.POPC.INC.32 RZ, [R29+URZ] ;  /* 0x000000001dff7f8c */ /* 0x0001e2000d8000ff */
[----:B------:R-:W-:-:S02]  /*1b10*/  LEA R24, R24, UR17, 0x2 ;  /* 0x0000001118187c11 */ /* 0x000fc4000f8e10ff */
[-C--:B------:R-:W-:Y:S02]  /*1b20*/  LOP3.LUT R27, R27, R22.reuse, RZ, 0x30, !PT ;  /* 0x000000161b1b7212 */ /* 0x080fe400078e30ff */
[----:B------:R-:W-:Y:S01]  /*1b30*/  LEA R26, R26, UR17, 0x2 ;  /* 0x000000111a1a7c11 */ /* 0x000fe2000f8e10ff */
[----:B------:R0:W-:Y:S01]  /*1b40*/  ATOMS.POPC.INC.32 RZ, [R24+URZ] ;  /* 0x0000000018ff7f8c */ /* 0x0001e2000d8000ff */
[----:B------:R-:W-:Y:S02]  /*1b50*/  LOP3.LUT R28, R28, R22, RZ, 0x30, !PT ;  /* 0x000000161c1c7212 */ /* 0x000fe400078e30ff */
[----:B------:R-:W-:Y:S01]  /*1b60*/  LEA R23, R23, UR17, 0x2 ;  /* 0x0000001117177c11 */ /* 0x000fe2000f8e10ff */
[----:B------:R0:W-:Y:S01]  /*1b70*/  ATOMS.POPC.INC.32 RZ, [R26+URZ] ;  /* 0x000000001aff7f8c */ /* 0x0001e2000d8000ff */
[----:B------:R-:W-:Y:S02]  /*1b80*/  LEA R25, R25, UR17, 0x2 ;  /* 0x0000001119197c11 */ /* 0x000fe4000f8e10ff */
[----:B------:R-:W-:Y:S01]  /*1b90*/  LEA R27, R27, UR17, 0x2 ;  /* 0x000000111b1b7c11 */ /* 0x000fe2000f8e10ff */
[----:B------:R0:W-:Y:S01]  /*1ba0*/  ATOMS.POPC.INC.32 RZ, [R23+URZ] ;  /* 0x0000000017ff7f8c */ /* 0x0001e2000d8000ff */
[----:B------:R-:W-:-:S03]  /*1bb0*/  LEA R28, R28, UR17, 0x2 ;  /* 0x000000111c1c7c11 */ /* 0x000fc6000f8e10ff */
[----:B------:R0:W-:Y:S04]  /*1bc0*/  ATOMS.POPC.INC.32 RZ, [R25+URZ] ;  /* 0x0000000019ff7f8c */ /* 0x0001e8000d8000ff */
[----:B------:R0:W-:Y:S04]  /*1bd0*/  ATOMS.POPC.INC.32 RZ, [R27+URZ] ;  /* 0x000000001bff7f8c */ /* 0x0001e8000d8000ff */
[----:B------:R0:W-:Y:S01]  /*1be0*/  ATOMS.POPC.INC.32 RZ, [R28+URZ] ;  /* 0x000000001cff7f8c */ /* 0x0001e2000d8000ff */
[----:B------:R-:W-:Y:S05]  /*1bf0*/  @!P0 BRA `(.L_x_149) ;  /* 0xfffffff800e08947 */ /* 0x000fea000383ffff */
.L_x_148:
[----:B------:R-:W-:Y:S05]  /*1c00*/  BRA.U !UP0, `(.L_x_150) ;  /* 0xffffffed08dc7547 */ /* 0x000fea000b83ffff */
.L_x_145:
[----:B------:R-:W-:Y:S01]  /*1c10*/  BAR.SYNC.DEFER_BLOCKING 0x0 ;  /* 0x0000000000007b1d */ /* 0x000fe20000010000 */
[----:B------:R-:W-:-:S05]  /*1c20*/  ISETP.NE.AND P0, PT, R21, RZ, PT ;  /* 0x000000ff1500720c */ /* 0x000fca0003f05270 */
[----:B------:R-:W-:Y:S08]  /*1c30*/  BSSY.RECONVERGENT B0, `(.L_x_151) ;  /* 0x0000167000007945 */ /* 0x000ff00003800200 */
[----:B------:R-:W-:Y:S05]  /*1c40*/  @P0 BRA `(.L_x_152) ;  /* 0x0000001400940947 */ /* 0x000fea0003800000 */
[----:B------:R-:W0:Y:S01]  /*1c50*/  S2UR UR5, SR_CgaCtaId ;  /* 0x00000000000579c3 */ /* 0x000e220000008800 */
[----:B------:R-:W-:Y:S01]  /*1c60*/  UISETP.GE.U32.AND UP0, UPT, UR22, 0x7, UPT ;  /* 0x000000071600788c */ /* 0x000fe2000bf06070 */
[----:B-----5:R-:W-:Y:S01]  /*1c70*/  IMAD.MOV.U32 R5, RZ, RZ, RZ ;  /* 0x000000ffff057224 */ /* 0x020fe200078e00ff */
[----:B------:R-:W-:Y:S02]  /*1c80*/  UMOV UR4, 0x400 ;  /* 0x0000040000047882 */ /* 0x000fe40000000000 */
[----:B0-----:R-:W-:-:S06]  /*1c90*/  ULEA UR4, UR5, UR4, 0x18 ;  /* 0x0000000405047291 */ /* 0x001fcc000f8ec0ff */
[----:B--23--:R-:W-:Y:S01]  /*1ca0*/  LEA R2, R0, UR4, 0x2 ;  /* 0x0000000400027c11 */ /* 0x00cfe2000f8e10ff */
[----:B------:R-:W-:Y:S06]  /*1cb0*/  BRA.U !UP0, `(.L_x_153) ;  /* 0x00000005085c7547 */ /* 0x000fec000b800000 */
[----:B-1----:R-:W0:Y:S01]  /*1cc0*/  LDC.64 R4, c[0x0][0x380] ;  /* 0x0000e000ff047b82 */ /* 0x002e220000000a00 */
[----:B----4-:R-:W-:-:S07]  /*1cd0*/  IMAD.MOV.U32 R3, RZ, RZ, RZ ;  /* 0x000000ffff037224 */ /* 0x010fce00078e00ff */
.L_x_170:
[----:B----4-:R-:W-:Y:S01]  /*1ce0*/  IMAD R7, R3, 0x400, R2 ;  /* 0x0000040003077824 */ /* 0x010fe200078e0202 */
[----:B------:R-:W-:Y:S04]  /*1cf0*/  BSSY.RECONVERGENT B1, `(.L_x_154) ;  /* 0x000000f000017945 */ /* 0x000fe80003800200 */
[----:B01----:R-:W1:Y:S04]  /*1d00*/  LDS R18, [R7] ;  /* 0x0000000007127984 */ /* 0x003e680000000800 */
[----:B--23--:R2:W3:Y:S04]  /*1d10*/  LDS R9, [R7+0x400] ;  /* 0x0004000007097984 */ /* 0x00c4e80000000800 */
[----:B------:R2:W4:Y:S04]  /*1d20*/  LDS R22, [R7+0x800] ;  /* 0x0008000007167984 */ /* 0x0005280000000800 */
[----:B------:R2:W0:Y:S04]  /*1d30*/  LDS R14, [R7+0xc00] ;  /* 0x000c0000070e7984 */ /* 0x0004280000000800 */
[----:B------:R2:W0:Y:S04]  /*1d40*/  LDS R12, [R7+0x1000] ;  /* 0x00100000070c7984 */ /* 0x0004280000000800 */
[----:B------:R2:W0:Y:S04]  /*1d50*/  LDS R6, [R7+0x1400] ;  /* 0x0014000007067984 */ /* 0x0004280000000800 */
[----:B------:R2:W0:Y:S04]  /*1d60*/  LDS R8, [R7+0x1800] ;  /* 0x0018000007087984 */ /* 0x0004280000000800 */
[----:B------:R2:W0:Y:S01]  /*1d70*/  LDS R10, [R7+0x1c00] ;  /* 0x001c0000070a7984 */ /* 0x0004220000000800 */
[----:B-1----:R-:W-:-:S13]  /*1d80*/  ISETP.NE.AND P0, PT, R18, RZ, PT ;  /* 0x000000ff1200720c */ /* 0x002fda0003f05270 */
[----:B--234-:R-:W-:Y:S05]  /*1d90*/  @!P0 BRA `(.L_x_155) ;  /* 0x0000000000108947 */ /* 0x01cfea0003800000 */
[----:B------:R-:W-:Y:S02]  /*1da0*/  IMAD R17, R3, 0x100, R0 ;  /* 0x0000010003117824 */ /* 0x000fe400078e0200 */
[----:B------:R-:W-:Y:S02]  /*1db0*/  IMAD.MOV.U32 R19, RZ, RZ, RZ ;  /* 0x000000ffff137224 */ /* 0x000fe400078e00ff */
[----:B0-----:R-:W-:-:S05]  /*1dc0*/  IMAD.WIDE.U32 R16, R17, 0x8, R4 ;  /* 0x0000000811107825 */ /* 0x001fca00078e0004 */
[----:B------:R1:W-:Y:S02]  /*1dd0*/  REDG.E.ADD.64.STRONG.GPU desc[UR20][R16.64], R18 ;  /* 0x000000121000798e */ /* 0x0003e4000c12e514 */
.L_x_155:
[----:B------:R-:W-:Y:S05]  /*1de0*/  BSYNC.RECONVERGENT B1 ;  /* 0x0000000000017941 */ /* 0x000fea0003800200 */
.L_x_154:
[----:B------:R-:W-:Y:S01]  /*1df0*/  ISETP.NE.AND P6, PT, R9, RZ, PT ;  /* 0x000000ff0900720c */ /* 0x000fe20003fc5270 */
[----:B------:R-:W-:Y:S01]  /*1e00*/  BSSY.RECONVERGENT B1, `(.L_x_156) ;  /* 0x000000e000017945 */ /* 0x000fe20003800200 */
[----:B------:R-:W-:Y:S02]  /*1e10*/  ISETP.NE.AND P0, PT, R22, RZ, PT ;  /* 0x000000ff1600720c */ /* 0x000fe40003f05270 */
[----:B0-----:R-:W-:Y:S02]  /*1e20*/  ISETP.NE.AND P1, PT, R14, RZ, PT ;  /* 0x000000ff0e00720c */ /* 0x001fe40003f25270 */
[----:B------:R-:W-:Y:S02]  /*1e30*/  ISETP.NE.AND P2, PT, R12, RZ, PT ;  /* 0x000000ff0c00720c */ /* 0x000fe40003f45270 */
[----:B------:R-:W-:Y:S02]  /*1e40*/  ISETP.NE.AND P3, PT, R6, RZ, PT ;  /* 0x000000ff0600720c */ /* 0x000fe40003f65270 */
[----:B------:R-:W-:-:S02]  /*1e50*/  ISETP.NE.AND P4, PT, R8, RZ, PT ;  /* 0x000000ff0800720c */ /* 0x000fc40003f85270 */
[----:B------:R-:W-:Y:S01]  /*1e60*/  ISETP.NE.AND P5, PT, R10, RZ, PT ;  /* 0x000000ff0a00720c */ /* 0x000fe20003fa5270 */
[----:B------:R-:W-:-:S12]  /*1e70*/  @!P6 BRA `(.L_x_157) ;  /* 0x000000000018e947 */ /* 0x000fd80003800000 */
[----:B-1----:R-:W-:Y:S02]  /*1e80*/  IMAD R17, R3, 0x100, R0 ;  /* 0x0000010003117824 */ /* 0x002fe400078e0200 */
[----:B------:R-:W-:Y:S02]  /*1e90*/  IMAD.MOV.U32 R18, RZ, RZ, R9 ;  /* 0x000000ffff127224 */ /* 0x000fe400078e0009 */
[----:B------:R-:W-:Y:S02]  /*1ea0*/  VIADD R17, R17, 0x100 ;  /* 0x0000010011117836 */ /* 0x000fe40000000000 */
[----:B------:R-:W-:Y:S02]  /*1eb0*/  IMAD.MOV.U32 R19, RZ, RZ, RZ ;  /* 0x000000ffff137224 */ /* 0x000fe400078e00ff */
[----:B------:R-:W-:-:S05]  /*1ec0*/  IMAD.WIDE.U32 R16, R17, 0x8, R4 ;  /* 0x0000000811107825 */ /* 0x000fca00078e0004 */
[----:B------:R0:W-:Y:S02]  /*1ed0*/  REDG.E.ADD.64.STRONG.GPU desc[UR20][R16.64], R18 ;  /* 0x000000121000798e */ /* 0x0001e4000c12e514 */
.L_x_157:
[----:B------:R-:W-:Y:S05]  /*1ee0*/  BSYNC.RECONVERGENT B1 ;  /* 0x0000000000017941 */ /* 0x000fea0003800200 */
.L_x_156:
[----:B------:R-:W-:Y:S04]  /*1ef0*/  BSSY.RECONVERGENT B1, `(.L_x_158) ;  /* 0x0000007000017945 */ /* 0x000fe80003800200 */
[----:B------:R-:W-:Y:S05]  /*1f00*/  @!P0 BRA `(.L_x_159) ;  /* 0x0000000000148947 */ /* 0x000fea0003800000 */
[----:B01----:R-:W-:Y:S02]  /*1f10*/  IMAD R17, R3, 0x100, R0 ;  /* 0x0000010003117824 */ /* 0x003fe400078e0200 */
[----:B------:R-:W-:Y:S02]  /*1f20*/  IMAD.MOV.U32 R23, RZ, RZ, RZ ;  /* 0x000000ffff177224 */ /* 0x000fe400078e00ff */
[----:B------:R-:W-:-:S04]  /*1f30*/  VIADD R17, R17, 0x200 ;  /* 0x0000020011117836 */ /* 0x000fc80000000000 */
[----:B------:R-:W-:-:S05]  /*1f40*/  IMAD.WIDE.U32 R16, R17, 0x8, R4 ;  /* 0x0000000811107825 */ /* 0x000fca00078e0004 */
[----:B------:R2:W-:Y:S02]  /*1f50*/  REDG.E.ADD.64.STRONG.GPU desc[UR20][R16.64], R22 ;  /* 0x000000161000798e */ /* 0x0005e4000c12e514 */
.L_x_159:
[----:B------:R-:W-:Y:S05]  /*1f60*/  BSYNC.RECONVERGENT B1 ;  /* 0x0000000000017941 */ /* 0x000fea0003800200 */
.L_x_158:
[----:B------:R-:W-:Y:S04]  /*1f70*/  BSSY.RECONVERGENT B1, `(.L_x_160) ;  /* 0x0000007000017945 */ /* 0x000fe80003800200 */
[----:B------:R-:W-:Y:S05]  /*1f80*/  @!P1 BRA `(.L_x_161) ;  /* 0x0000000000149947 */ /* 0x000fea0003800000 */
[----:B012---:R-:W-:Y:S02]  /*1f90*/  IMAD R17, R3, 0x100, R0 ;  /* 0x0000010003117824 */ /* 0x007fe400078e0200 */
[----:B------:R-:W-:Y:S02]  /*1fa0*/  IMAD.MOV.U32 R15, RZ, RZ, RZ ;  /* 0x000000ffff0f7224 */ /* 0x000fe400078e00ff */
[----:B------:R-:W-:-:S04]  /*1fb0*/  VIADD R17, R17, 0x300 ;  /* 0x0000030011117836 */ /* 0x000fc80000000000 */
[----:B------:R-:W-:-:S05]  /*1fc0*/  IMAD.WIDE.U32 R16, R17, 0x8, R4 ;  /* 0x0000000811107825 */ /* 0x000fca00078e0004 */
[----:B------:R3:W-:Y:S02]  /*1fd0*/  REDG.E.ADD.64.STRONG.GPU desc[UR20][R16.64], R14 ;  /* 0x0000000e1000798e */ /* 0x0007e4000c12e514 */
.L_x_161:
[----:B------:R-:W-:Y:S05]  /*1fe0*/  BSYNC.RECONVERGENT B1 ;  /* 0x0000000000017941 */ /* 0x000fea0003800200 */
.L_x_160:
[----:B------:R-:W-:Y:S04]  /*1ff0*/  BSSY.RECONVERGENT B1, `(.L_x_162) ;  /* 0x0000007000017945 */ /* 0x000fe80003800200 */
[----:B------:R-:W-:Y:S05]  /*2000*/  @!P2 BRA `(.L_x_163) ;  /* 0x000000000014a947 */ /* 0x000fea0003800000 */
[----:B---3--:R-:W-:Y:S02]  /*2010*/  IMAD R15, R3, 0x100, R0 ;  /* 0x00000100030f7824 */ /* 0x008fe400078e0200 */
[----:B------:R-:W-:Y:S02]  /*2020*/  IMAD.MOV.U32 R13, RZ, RZ, RZ ;  /* 0x000000ffff0d7224 */ /* 0x000fe400078e00ff */
[----:B------:R-:W-:-:S04]  /*2030*/  VIADD R15, R15, 0x400 ;  /* 0x000004000f0f7836 */ /* 0x000fc80000000000 */
[----:B------:R-:W-:-:S05]  /*2040*/  IMAD.WIDE.U32 R14, R15, 0x8, R4 ;  /* 0x000000080f0e7825 */ /* 0x000fca00078e0004 */
[----:B------:R4:W-:Y:S02]  /*2050*/  REDG.E.ADD.64.STRONG.GPU desc[UR20][R14.64], R12 ;  /* 0x0000000c0e00798e */ /* 0x0009e4000c12e514 */
.L_x_163:
[----:B------:R-:W-:Y:S05]  /*2060*/  BSYNC.RECONVERGENT B1 ;  /* 0x0000000000017941 */ /* 0x000fea0003800200 */
.L_x_162:
[----:B------:R-:W-:Y:S04]  /*2070*/  BSSY.RECONVERGENT B1, `(.L_x_164) ;  /* 0x0000007000017945 */ /* 0x000fe80003800200 */
[----:B------:R-:W-:Y:S05]  /*2080*/  @!P3 BRA `(.L_x_165) ;  /* 0x000000000014b947 */ /* 0x000fea0003800000 */
[----:B----4-:R-:W-:Y:S02]  /*2090*/  IMAD R13, R3, 0x100, R0 ;  /* 0x00000100030d7824 */ /* 0x010fe400078e0200 */
[----:B------:R-:W-:Y:S02]  /*20a0*/  IMAD.MOV.U32 R7, RZ, RZ, RZ ;  /* 0x000000ffff077224 */ /* 0x000fe400078e00ff */
[----:B------:R-:W-:-:S04]  /*20b0*/  VIADD R13, R13, 0x500 ;  /* 0x000005000d0d7836 */ /* 0x000fc80000000000 */
[----:B------:R-:W-:-:S05]  /*20c0*/  IMAD.WIDE.U32 R12, R13, 0x8, R4 ;  /* 0x000000080d0c7825 */ /* 0x000fca00078e0004 */
[----:B------:R4:W-:Y:S02]  /*20d0*/  REDG.E.ADD.64.STRONG.GPU desc[UR20][R12.64], R6 ;  /* 0x000000060c00798e */ /* 0x0009e4000c12e514 */
.L_x_165:
[----:B------:R-:W-:Y:S05]  /*20e0*/  BSYNC.RECONVERGENT B1 ;  /* 0x0000000000017941 */ /* 0x000fea0003800200 */
.L_x_164:
[----:B------:R-:W-:Y:S04]  /*20f0*/  BSSY.RECONVERGENT B1, `(.L_x_166) ;  /* 0x0000007000017945 */ /* 0x000fe80003800200 */
[----:B------:R-:W-:Y:S05]  /*2100*/  @!P4 BRA `(.L_x_167) ;  /* 0x000000000014c947 */ /* 0x000fea0003800000 */
[----:B----4-:R-:W-:Y:S02]  /*2110*/  IMAD R7, R3, 0x100, R0 ;  /* 0x0000010003077824 */ /* 0x010fe400078e0200 */
[----:B------:R-:W-:Y:S02]  /*2120*/  IMAD.MOV.U32 R9, RZ, RZ, RZ ;  /* 0x000000ffff097224 */ /* 0x000fe400078e00ff */
[----:B------:R-:W-:-:S04]  /*2130*/  VIADD R7, R7, 0x600 ;  /* 0x0000060007077836 */ /* 0x000fc80000000000 */
[----:B------:R-:W-:-:S05]  /*2140*/  IMAD.WIDE.U32 R6, R7, 0x8, R4 ;  /* 0x0000000807067825 */ /* 0x000fca00078e0004 */
[----:B------:R4:W-:Y:S02]  /*2150*/  REDG.E.ADD.64.STRONG.GPU desc[UR20][R6.64], R8 ;  /* 0x000000080600798e */ /* 0x0009e4000c12e514 */
.L_x_167:
[----:B------:R-:W-:Y:S05]  /*2160*/  BSYNC.RECONVERGENT B1 ;  /* 0x0000000000017941 */ /* 0x000fea0003800200 */
.L_x_166:
[----:B------:R-:W-:Y:S04]  /*2170*/  BSSY.RECONVERGENT B1, `(.L_x_168) ;  /* 0x0000007000017945 */ /* 0x000fe80003800200 */
[----:B------:R-:W-:Y:S05]  /*2180*/  @!P5 BRA `(.L_x_169) ;  /* 0x000000000014d947 */ /* 0x000fea0003800000 */
[----:B----4-:R-:W-:Y:S02]  /*2190*/  IMAD R7, R3, 0x100, R0 ;  /* 0x0000010003077824 */ /* 0x010fe400078e0200 */
[----:B------:R-:W-:Y:S02]  /*21a0*/  IMAD.MOV.U32 R11, RZ, RZ, RZ ;  /* 0x000000ffff0b7224 */ /* 0x000fe400078e00ff */
[----:B------:R-:W-:-:S04]  /*21b0*/  VIADD R7, R7, 0x700 ;  /* 0x0000070007077836 */ /* 0x000fc80000000000 */
[----:B------:R-:W-:-:S05]  /*21c0*/  IMAD.WIDE.U32 R6, R7, 0x8, R4 ;  /* 0x0000000807067825 */ /* 0x000fca00078e0004 */
[----:B------:R4:W-:Y:S02]  /*21d0*/  REDG.E.ADD.64.STRONG.GPU desc[UR20][R6.64], R10 ;  /* 0x0000000a0600798e */ /* 0x0009e4000c12e514 */
.L_x_169:
[----:B------:R-:W-:Y:S05]  /*21e0*/  BSYNC.RECONVERGENT B1 ;  /* 0x0000000000017941 */ /* 0x000fea0003800200 */
.L_x_168:
[----:B------:R-:W-:-:S05]  /*21f0*/  VIADD R3, R3, 0x8 ;  /* 0x0000000803037836 */ /* 0x000fca0000000000 */
[----:B------:R-:W-:-:S13]  /*2200*/  ISETP.NE.AND P0, PT, R3, UR27, PT ;  /* 0x0000001b03007c0c */ /* 0x000fda000bf05270 */
[----:B------:R-:W-:Y:S05]  /*2210*/  @P0 BRA `(.L_x_170) ;  /* 0xfffffff800b00947 */ /* 0x000fea000383ffff */
[----:B------:R-:W-:-:S07]  /*2220*/  IMAD.U32 R5, RZ, RZ, UR27 ;  /* 0x0000001bff057e24 */ /* 0x000fce000f8e00ff */
.L_x_153:
[----:B------:R-:W-:Y:S02]  /*2230*/  UISETP.NE.AND UP0, UPT, UR24, URZ, UPT ;  /* 0x000000ff1800728c */ /* 0x000fe4000bf05270 */
[----:B----4-:R-:W-:Y:S02]  /*2240*/  IMAD.U32 R8, RZ, RZ, UR24 ;  /* 0x00000018ff087e24 */ /* 0x010fe4000f8e00ff */
[----:B------:R-:W-:Y:S02]  /*2250*/  IMAD.U32 R3, RZ, RZ, UR25 ;  /* 0x00000019ff037e24 */ /* 0x000fe4000f8e00ff */
[----:B------:R-:W-:Y:S02]  /*2260*/  VIADD R8, R8, 0xffffffff ;  /* 0xffffffff08087836 */ /* 0x000fe40000000000 */
[----:B------:R-:W-:Y:S01]  /*2270*/  VIADD R3, R3, 0xffffffff ;  /* 0xffffffff03037836 */ /* 0x000fe20000000000 */
[----:B------:R-:W-:Y:S06]  /*2280*/  BRA.U !UP0, `(.L_x_171) ;  /* 0x0000000508707547 */ /* 0x000fec000b800000 */
[----:B------:R-:W-:-:S13]  /*2290*/  ISETP.GE.U32.AND P0, PT, R8, 0x3, PT ;  /* 0x000000030800780c */ /* 0x000fda0003f06070 */
[----:B------:R-:W-:Y:S05]  /*22a0*/  @!P0 BRA `(.L_x_172) ;  /* 0x0000000000bc8947 */ /* 0x000fea0003800000 */
[----:B------:R-:W-:Y:S01]  /*22b0*/  IMAD R7, R5, 0x400, R2 ;  /* 0x0000040005077824 */ /* 0x000fe200078e0202 */
[----:B------:R-:W-:Y:S04]  /*22c0*/  BSSY.RECONVERGENT B1, `(.L_x_173) ;  /* 0x000000f000017945 */ /* 0x000fe80003800200 */
[----:B------:R-:W4:Y:S04]  /*22d0*/  LDS R12, [R7] ;  /* 0x00000000070c7984 */ /* 0x000f280000000800 */
[----:B------:R-:W5:Y:S04]  /*22e0*/  LDS R9, [R7+0x400] ;  /* 0x0004000007097984 */ /* 0x000f680000000800 */
[----:B------:R-:W0:Y:S04]  /*22f0*/  LDS R6, [R7+0x800] ;  /* 0x0008000007067984 */ /* 0x000e280000000800 */
[----:B-1----:R-:W1:Y:S01]  /*2300*/  LDS R4, [R7+0xc00] ;  /* 0x000c000007047984 */ /* 0x002e620000000800 */
[----:B----4-:R-:W-:-:S02]  /*2310*/  ISETP.NE.AND P0, PT, R12, RZ, PT ;  /* 0x000000ff0c00720c */ /* 0x010fc40003f05270 */
[----:B-----5:R-:W-:Y:S02]  /*2320*/  ISETP.NE.AND P1, PT, R9, RZ, PT ;  /* 0x000000ff0900720c */ /* 0x020fe40003f25270 */
[----:B0-----:R-:W-:Y:S02]  /*2330*/  ISETP.NE.AND P2, PT, R6, RZ, PT ;  /* 0x000000ff0600720c */ /* 0x001fe40003f45270 */
[----:B-1----:R-:W-:-:S07]  /*2340*/  ISETP.NE.AND P3, PT, R4, RZ, PT ;  /* 0x000000ff0400720c */ /* 0x002fce0003f65270 */
[----:B------:R-:W-:Y:S06]  /*2350*/  @!P0 BRA `(.L_x_174) ;  /* 0x0000000000148947 */ /* 0x000fec0003800000 */
[----:B------:R-:W0:Y:S01]  /*2360*/  LDC.64 R10, c[0x0][0x380] ;  /* 0x0000e000ff0a7b82 */ /* 0x000e220000000a00 */
[----:B------:R-:W-:Y:S02]  /*2370*/  IMAD R7, R5, 0x100, R0 ;  /* 0x0000010005077824 */ /* 0x000fe400078e0200 */
[----:B------:R-:W-:Y:S02]  /*2380*/  IMAD.MOV.U32 R13, RZ, RZ, RZ ;  /* 0x000000ffff0d7224 */ /* 0x000fe400078e00ff */
[----:B0-----:R-:W-:-:S05]  /*2390*/  IMAD.WIDE.U32 R10, R7, 0x8, R10 ;  /* 0x00000008070a7825 */ /* 0x001fca00078e000a */
[----:B------:R0:W-:Y:S02]  /*23a0*/  REDG.E.ADD.64.STRONG.GPU desc[UR20][R10.64], R12 ;  /* 0x0000000c0a00798e */ /* 0x0001e4000c12e514 */
.L_x_174:
[----:B------:R-:W-:Y:S05]  /*23b0*/  BSYNC.RECONVERGENT B1 ;  /* 0x0000000000017941 */ /* 0x000fea0003800200 */
.L_x_173:
[----:B------:R-:W-:Y:S04]  /*23c0*/  BSSY.RECONVERGENT B1, `(.L_x_175) ;  /* 0x0000009000017945 */ /* 0x000fe80003800200 */
[----:B------:R-:W-:Y:S05]  /*23d0*/  @!P1 BRA `(.L_x_176) ;  /* 0x00000000001c9947 */ /* 0x000fea0003800000 */
[----:B0-----:R-:W0:Y:S01]  /*23e0*/  LDC.64 R10, c[0x0][0x380] ;  /* 0x0000e000ff0a7b82 */ /* 0x001e220000000a00 */
[----:B------:R-:W-:Y:S02]  /*23f0*/  IMAD R7, R5, 0x100, R0 ;  /* 0x0000010005077824 */ /* 0x000fe400078e0200 */
[----:B------:R-:W-:Y:S02]  /*2400*/  IMAD.MOV.U32 R12, RZ, RZ, R9 ;  /* 0x000000ffff0c7224 */ /* 0x000fe400078e0009 */
[----:B------:R-:W-:Y:S02]  /*2410*/  VIADD R7, R7, 0x100 ;  /* 0x0000010007077836 */ /* 0x000fe40000000000 */
[----:B------:R-:W-:Y:S02]  /*2420*/  IMAD.MOV.U32 R13, RZ, RZ, RZ ;  /* 0x000000ffff0d7224 */ /* 0x000fe400078e00ff */
[----:B0-----:R-:W-:-:S05]  /*2430*/  IMAD.WIDE.U32 R10, R7, 0x8, R10 ;  /* 0x00000008070a7825 */ /* 0x001fca00078e000a */
[----:B------:R1:W-:Y:S02]  /*2440*/  REDG.E.ADD.64.STRONG.GPU desc[UR20][R10.64], R12 ;  /* 0x0000000c0a00798e */ /* 0x0003e4000c12e514 */
.L_x_176:
[----:B------:R-:W-:Y:S05]  /*2450*/  BSYNC.RECONVERGENT B1 ;  /* 0x0000000000017941 */ /* 0x000fea0003800200 */
.L_x_175:
[----:B------:R-:W-:Y:S04]  /*2460*/  BSSY.RECONVERGENT B1, `(.L_x_177) ;  /* 0x0000008000017945 */ /* 0x000fe80003800200 */
[----:B------:R-:W-:Y:S05]  /*2470*/  @!P2 BRA `(.L_x_178) ;  /* 0x000000000018a947 */ /* 0x000fea0003800000 */
[----:B01----:R-:W0:Y:S01]  /*2480*/  LDC.64 R10, c[0x0][0x380] ;  /* 0x0000e000ff0a7b82 */ /* 0x003e220000000a00 */
[----:B------:R-:W-:-:S04]  /*2490*/  IMAD R7, R5, 0x100, R0 ;  /* 0x0000010005077824 */ /* 0x000fc800078e0200 */
[----:B------:R-:W-:-:S04]  /*24a0*/  VIADD R7, R7, 0x200 ;  /* 0x0000020007077836 */ /* 0x000fc80000000000 */
[----:B0-----:R-:W-:-:S04]  /*24b0*/  IMAD.WIDE.U32 R10, R7, 0x8, R10 ;  /* 0x00000008070a7825 */ /* 0x001fc800078e000a */
[----:B------:R-:W-:-:S05]  /*24c0*/  IMAD.MOV.U32 R7, RZ, RZ, RZ ;  /* 0x000000ffff077224 */ /* 0x000fca00078e00ff */
[----:B------:R4:W-:Y:S02]  /*24d0*/  REDG.E.ADD.64.STRONG.GPU desc[UR20][R10.64], R6 ;  /* 0x000000060a00798e */ /* 0x0009e4000c12e514 */
.L_x_178:
[----:B------:R-:W-:Y:S05]  /*24e0*/  BSYNC.RECONVERGENT B1 ;  /* 0x0000000000017941 */ /* 0x000fea0003800200 */
.L_x_177:
[----:B------:R-:W-:Y:S04]  /*24f0*/  BSSY.RECONVERGENT B1, `(.L_x_179) ;  /* 0x0000009000017945 */ /* 0x000fe80003800200 */
[----:B------:R-:W-:Y:S05]  /*2500*/  @!P3 BRA `(.L_x_180) ;  /* 0x00000000001cb947 */ /* 0x000fea0003800000 */
[----:B----4-:R-:W4:Y:S01]  /*2510*/  LDC.64 R6, c[0x0][0x380] ;  /* 0x0000e000ff067b82 */ /* 0x010f220000000a00 */
[----:B------:R-:W-:Y:S02]  /*2520*/  IMAD R9, R5, 0x100, R0 ;  /* 0x0000010005097824 */ /* 0x000fe400078e0200 */
[----:B01----:R-:W-:Y:S02]  /*2530*/  IMAD.MOV.U32 R10, RZ, RZ, R4 ;  /* 0x000000ffff0a7224 */ /* 0x003fe400078e0004 */
[----:B------:R-:W-:Y:S02]  /*2540*/  VIADD R9, R9, 0x300 ;  /* 0x0000030009097836 */ /* 0x000fe40000000000 */
[----:B------:R-:W-:Y:S02]  /*2550*/  IMAD.MOV.U32 R11, RZ, RZ, RZ ;  /* 0x000000ffff0b7224 */ /* 0x000fe400078e00ff */
[----:B----4-:R-:W-:-:S05]  /*2560*/  IMAD.WIDE.U32 R6, R9, 0x8, R6 ;  /* 0x0000000809067825 */ /* 0x010fca00078e0006 */
[----:B------:R0:W-:Y:S02]  /*2570*/  REDG.E.ADD.64.STRONG.GPU desc[UR20][R6.64], R10 ;  /* 0x0000000a0600798e */ /* 0x0001e4000c12e514 */
.L_x_180:
[----:B------:R-:W-:Y:S05]  /*2580*/  BSYNC.RECONVERGENT B1 ;  /* 0x0000000000017941 */ /* 0x000fea0003800200 */
.L_x_179:
[----:B------:R-:W-:-:S07]  /*2590*/  VIADD R5, R5, 0x4 ;  /* 0x0000000405057836 */ /* 0x000fce0000000000 */
.L_x_172:
[----:B------:R-:W-:Y:S01]  /*25a0*/  UISETP.NE.AND UP0, UPT, UR25, URZ, UPT ;  /* 0x000000ff1900728c */ /* 0x000fe2000bf05270 */
[----:B------:R-:W-:Y:S08]  /*25b0*/  BSSY.RECONVERGENT B1, `(.L_x_171) ;  /* 0x0000029000017945 */ /* 0x000ff00003800200 */
[----:B------:R-:W-:Y:S05]  /*25c0*/  BRA.U !UP0, `(.L_x_181) ;  /* 0x00000001089c7547 */ /* 0x000fea000b800000 */
[----:B------:R-:W-:-:S13]  /*25d0*/  ISETP.NE.AND P0, PT, R3, RZ, PT ;  /* 0x000000ff0300720c */ /* 0x000fda0003f05270 */
[----:B------:R-:W-:Y:S05]  /*25e0*/  @!P0 BRA `(.L_x_182) ;  /* 0x0000000000648947 */ /* 0x000fea0003800000 */
[----:B0---4-:R-:W-:Y:S01]  /*25f0*/  IMAD R6, R5, 0x400, R2 ;  /* 0x0000040005067824 */ /* 0x011fe200078e0202 */
[----:B------:R-:W-:Y:S04]  /*2600*/  BSSY.RECONVERGENT B2, `(.L_x_183) ;  /* 0x000000c000027945 */ /* 0x000fe80003800200 */
[----:B-1----:R-:W0:Y:S04]  /*2610*/  LDS R4, [R6] ;  /* 0x0000000006047984 */ /* 0x002e280000000800 */
[----:B------:R-:W1:Y:S01]  /*2620*/  LDS R9, [R6+0x400] ;  /* 0x0004000006097984 */ /* 0x000e620000000800 */
[----:B0-----:R-:W-:-:S02]  /*2630*/  ISETP.NE.AND P0, PT, R4, RZ, PT ;  /* 0x000000ff0400720c */ /* 0x001fc40003f05270 */
[----:B-1----:R-:W-:-:S11]  /*2640*/  ISETP.NE.AND P1, PT, R9, RZ, PT ;  /* 0x000000ff0900720c */ /* 0x002fd60003f25270 */
[----:B------:R-:W-:Y:S05]  /*2650*/  @!P0 BRA `(.L_x_184) ;  /* 0x0000000000188947 */ /* 0x000fea0003800000 */
[----:B------:R-:W0:Y:S01]  /*2660*/  LDC.64 R6, c[0x0][0x380] ;  /* 0x0000e000ff067b82 */ /* 0x000e220000000a00 */
[----:B------:R-:W-:-:S04]  /*2670*/  IMAD R11, R5, 0x100, R0 ;  /* 0x00000100050b7824 */ /* 0x000fc800078e0200 */
[----:B0-----:R-:W-:-:S04]  /*2680*/  IMAD.WIDE.U32 R10, R11, 0x8, R6 ;  /* 0x000000080b0a7825 */ /* 0x001fc800078e0006 */
[----:B------:R-:W-:Y:S02]  /*2690*/  IMAD.MOV.U32 R6, RZ, RZ, R4 ;  /* 0x000000ffff067224 */ /* 0x000fe400078e0004 */
[----:B------:R-:W-:-:S05]  /*26a0*/  IMAD.MOV.U32 R7, RZ, RZ, RZ ;  /* 0x000000ffff077224 */ /* 0x000fca00078e00ff */
[----:B------:R0:W-:Y:S02]  /*26b0*/  REDG.E.ADD.64.STRONG.GPU desc[UR20][R10.64], R6 ;  /* 0x000000060a00798e */ /* 0x0001e4000c12e514 */
.L_x_184:
[----:B------:R-:W-:Y:S05]  /*26c0*/  BSYNC.RECONVERGENT B2 ;  /* 0x0000000000027941 */ /* 0x000fea0003800200 */
.L_x_183:
[----:B------:R-:W-:Y:S04]  /*26d0*/  BSSY.RECONVERGENT B2, `(.L_x_185) ;  /* 0x0000009000027945 */ /* 0x000fe80003800200 */
[----:B------:R-:W-:Y:S05]  /*26e0*/  @!P1 BRA `(.L_x_186) ;  /* 0x00000000001c9947 */ /* 0x000fea0003800000 */
[----:B0-----:R-:W0:Y:S01]  /*26f0*/  LDC.64 R6, c[0x0][0x380] ;  /* 0x0000e000ff067b82 */ /* 0x001e220000000a00 */
[----:B------:R-:W-:-:S04]  /*2700*/  IMAD R4, R5, 0x100, R0 ;  /* 0x0000010005047824 */ /* 0x000fc800078e0200 */
[----:B------:R-:W-:-:S04]  /*2710*/  VIADD R11, R4, 0x100 ;  /* 0x00000100040b7836 */ /* 0x000fc80000000000 */
[----:B0-----:R-:W-:-:S04]  /*2720*/  IMAD.WIDE.U32 R10, R11, 0x8, R6 ;  /* 0x000000080b0a7825 */ /* 0x001fc800078e0006 */
[----:B------:R-:W-:Y:S02]  /*2730*/  IMAD.MOV.U32 R6, RZ, RZ, R9 ;  /* 0x000000ffff067224 */ /* 0x000fe400078e0009 */
[----:B------:R-:W-:-:S05]  /*2740*/  IMAD.MOV.U32 R7, RZ, RZ, RZ ;  /* 0x000000ffff077224 */ /* 0x000fca00078e00ff */
[----:B------:R1:W-:Y:S02]  /*2750*/  REDG.E.ADD.64.STRONG.GPU desc[UR20][R10.64], R6 ;  /* 0x000000060a00798e */ /* 0x0003e4000c12e514 */
.L_x_186:
[----:B------:R-:W-:Y:S05]  /*2760*/  BSYNC.RECONVERGENT B2 ;  /* 0x0000000000027941 */ /* 0x000fea0003800200 */
.L_x_185:
[----:B------:R-:W-:-:S07]  /*2770*/  VIADD R5, R5, 0x2 ;  /* 0x0000000205057836 */ /* 0x000fce0000000000 */
.L_x_182:
[----:B------:R-:W-:-:S09]  /*2780*/  UISETP.NE.AND UP0, UPT, UR9, URZ, UPT ;  /* 0x000000ff0900728c */ /* 0x000fd2000bf05270 */
[----:B------:R-:W-:Y:S05]  /*2790*/  BRA.U !UP0, `(.L_x_181) ;  /* 0x0000000108287547 */ /* 0x000fea000b800000 */
[----:B-1----:R-:W-:-:S05]  /*27a0*/  IMAD R4, R5, 0x400, R2 ;  /* 0x0000040005047824 */ /* 0x002fca00078e0202 */
[----:B------:R-:W1:Y:S02]  /*27b0*/  LDS R9, [R4] ;  /* 0x0000000004097984 */ /* 0x000e640000000800 */
[----:B-1----:R-:W-:-:S13]  /*27c0*/  ISETP.NE.AND P0, PT, R9, RZ, PT ;  /* 0x000000ff0900720c */ /* 0x002fda0003f05270 */
[----:B------:R-:W-:Y:S05]  /*27d0*/  @!P0 BRA `(.L_x_181) ;  /* 0x0000000000188947 */ /* 0x000fea0003800000 */
[----:B0---4-:R-:W0:Y:S01]  /*27e0*/  LDC.64 R6, c[0x0][0x380] ;  /* 0x0000e000ff067b82 */ /* 0x011e220000000a00 */
[----:B------:R-:W-:-:S04]  /*27f0*/  IMAD R5, R5, 0x100, R0 ;  /* 0x0000010005057824 */ /* 0x000fc800078e0200 */
[----:B0-----:R-:W-:-:S04]  /*2800*/  IMAD.WIDE.U32 R4, R5, 0x8, R6 ;  /* 0x0000000805047825 */ /* 0x001fc800078e0006 */
[----:B------:R-:W-:Y:S02]  /*2810*/  IMAD.MOV.U32 R6, RZ, RZ, R9 ;  /* 0x000000ffff067224 */ /* 0x000fe400078e0009 */
[----:B------:R-:W-:-:S05]  /*2820*/  IMAD.MOV.U32 R7, RZ, RZ, RZ ;  /* 0x000000ffff077224 */ /* 0x000fca00078e00ff */
[----:B------:R0:W-:Y:S02]  /*2830*/  REDG.E.ADD.64.STRONG.GPU desc[UR20][R4.64], R6 ;  /* 0x000000060400798e */ /* 0x0001e4000c12e514 */
.L_x_181:
[----:B------:R-:W-:Y:S05]  /*2840*/  BSYNC.RECONVERGENT B1 ;  /* 0x0000000000017941 */ /* 0x000fea0003800200 */
.L_x_171:
[----:B------:R-:W-:-:S13]  /*2850*/  ISETP.GT.U32.AND P0, PT, R0, 0x7f, PT ;  /* 0x0000007f0000780c */ /* 0x000fda0003f04070 */
[----:B------:R-:W-:Y:S05]  /*2860*/  @P0 BRA `(.L_x_152) ;  /* 0x00000008008c0947 */ /* 0x000fea0003800000 */
[----:B------:R-:W-:Y:S01]  /*2870*/  UISETP.GE.U32.AND UP0, UPT, UR22, 0x7, UPT ;  /* 0x000000071600788c */ /* 0x000fe2000bf06070 */
[----:B0-----:R-:W-:-:S08]  /*2880*/  IMAD.MOV.U32 R5, RZ, RZ, RZ ;  /* 0x000000ffff057224 */ /* 0x001fd000078e00ff */
[----:B------:R-:W-:Y:S05]  /*2890*/  BRA.U !UP0, `(.L_x_187) ;  /* 0x0000000508147547 */ /* 0x000fea000b800000 */
[----:B-1----:R-:W0:Y:S01]  /*28a0*/  LDC.64 R4, c[0x0][0x380] ;  /* 0x0000e000ff047b82 */ /* 0x002e220000000a00 */
[----:B------:R-:W-:-:S07]  /*28b0*/  IMAD.MOV.U32 R9, RZ, RZ, RZ ;  /* 0x000000ffff097224 */ /* 0x000fce00078e00ff */
.L_x_204:
[C---:B0---4-:R-:W-:Y:S01]  /*28c0*/  IMAD R11, R9.reuse, 0x400, R2 ;  /* 0x00000400090b7824 */ /* 0x051fe200078e0202 */
[----:B------:R-:W-:Y:S01]  /*28d0*/  BSSY.RECONVERGENT B1, `(.L_x_188) ;  /* 0x0000011000017945 */ /* 0x000fe20003800200 */
[C---:B-123--:R-:W-:Y:S02]  /*28e0*/  IMAD R7, R9.reuse, 0x100, R0 ;  /* 0x0000010009077824 */ /* 0x04efe400078e0200 */
[----:B------:R-:W-:Y:S01]  /*28f0*/  VIADD R9, R9, 0x8 ;  /* 0x0000000809097836 */ /* 0x000fe20000000000 */
[----:B---3--:R-:W1:Y:S01]  /*2900*/  LDS R14, [R11+0x200] ;  /* 0x000200000b0e7984 */ /* 0x008e620000000800 */
[----:B0-----:R-:W-:-:S03]  /*2910*/  IMAD.WIDE.U32 R6, R7, 0x8, R4 ;  /* 0x0000000807067825 */ /* 0x001fc600078e0004 */
[----:B------:R-:W0:Y:S04]  /*2920*/  LDS R13, [R11+0x600] ;  /* 0x000600000b0d7984 */ /* 0x000e280000000800 */
[----:B--2---:R2:W3:Y:S04]  /*2930*/  LDS R17, [R11+0xa00] ;  /* 0x000a00000b117984 */ /* 0x0044e80000000800 */
[----:B------:R2:W4:Y:S04]  /*2940*/  LDS R18, [R11+0xe00] ;  /* 0x000e00000b127984 */ /* 0x0005280000000800 */
[----:B------:R2:W2:Y:S04]  /*2950*/  LDS R19, [R11+0x1200] ;  /* 0x001200000b137984 */ /* 0x0004a80000000800 */
[----:B------:R0:W2:Y:S04]  /*2960*/  LDS R16, [R11+0x1600] ;  /* 0x001600000b107984 */ /* 0x0000a80000000800 */
[----:B------:R0:W2:Y:S04]  /*2970*/  LDS R12, [R11+0x1a00] ;  /* 0x001a00000b0c7984 */ /* 0x0000a80000000800 */
[----:B------:R0:W2:Y:S01]  /*2980*/  LDS R10, [R11+0x1e00] ;  /* 0x001e00000b0a7984 */ /* 0x0000a20000000800 */
[----:B-1----:R-:W-:-:S02]  /*2990*/  ISETP.NE.AND P0, PT, R14, RZ, PT ;  /* 0x000000ff0e00720c */ /* 0x002fc40003f05270 */
[----:B0-----:R-:W-:-:S11]  /*29a0*/  ISETP.NE.AND P1, PT, R13, RZ, PT ;  /* 0x000000ff0d00720c */ /* 0x001fd60003f25270 */
[----:B---34-:R-:W-:Y:S05]  /*29b0*/  @!P0 BRA `(.L_x_189) ;  /* 0x0000000000088947 */ /* 0x018fea0003800000 */
[----:B------:R-:W-:-:S05]  /*29c0*/  IMAD.MOV.U32 R15, RZ, RZ, RZ ;  /* 0x000000ffff0f7224 */ /* 0x000fca00078e00ff */
[----:B------:R0:W-:Y:S02]  /*29d0*/  REDG.E.ADD.64.STRONG.GPU desc[UR20][R6.64+0x400], R14 ;  /* 0x0004000e0600798e */ /* 0x0001e4000c12e514 */
.L_x_189:
[----:B------:R-:W-:Y:S05]  /*29e0*/  BSYNC.RECONVERGENT B1 ;  /* 0x0000000000017941 */ /* 0x000fea0003800200 */
.L_x_188:
[----:B------:R-:W-:Y:S04]  /*29f0*/  BSSY.RECONVERGENT B1, `(.L_x_190) ;  /* 0x0000005000017945 */ /* 0x000fe80003800200 */
[----:B------:R-:W-:Y:S05]  /*2a00*/  @!P1 BRA `(.L_x_191) ;  /* 0x00000000000c9947 */ /* 0x000fea0003800000 */
[----:B0-----:R-:W-:Y:S02]  /*2a10*/  IMAD.MOV.U32 R14, RZ, RZ, R13 ;  /* 0x000000ffff0e7224 */ /* 0x001fe400078e000d */
[----:B------:R-:W-:-:S05]  /*2a20*/  IMAD.MOV.U32 R15, RZ, RZ, RZ ;  /* 0x000000ffff0f7224 */ /* 0x000fca00078e00ff */
[----:B------:R1:W-:Y:S02]  /*2a30*/  REDG.E.ADD.64.STRONG.GPU desc[UR20][R6.64+0xc00], R14 ;  /* 0x000c000e0600798e */ /* 0x0003e4000c12e514 */
.L_x_191:
[----:B------:R-:W-:Y:S05]  /*2a40*/  BSYNC.RECONVERGENT B1 ;  /* 0x0000000000017941 */ /* 0x000fea0003800200 */
.L_x_190:
[----:B------:R-:W-:Y:S01]  /*2a50*/  ISETP.NE.AND P6, PT, R17, RZ, PT ;  /* 0x000000ff1100720c */ /* 0x000fe20003fc5270 */
[----:B------:R-:W-:Y:S01]  /*2a60*/  BSSY.RECONVERGENT B1, `(.L_x_192) ;  /* 0x000000b000017945 */ /* 0x000fe20003800200 */
[----:B------:R-:W-:Y:S02]  /*2a70*/  ISETP.NE.AND P0, PT, R9, UR27, PT ;  /* 0x0000001b09007c0c */ /* 0x000fe4000bf05270 */
[----:B------:R-:W-:Y:S02]  /*2a80*/  ISETP.NE.AND P1, PT, R18, RZ, PT ;  /* 0x000000ff1200720c */ /* 0x000fe40003f25270 */
[----:B--2---:R-:W-:Y:S02]  /*2a90*/  ISETP.NE.AND P2, PT, R19, RZ, PT ;  /* 0x000000ff1300720c */ /* 0x004fe40003f45270 */
[----:B------:R-:W-:Y:S02]  /*2aa0*/  ISETP.NE.AND P3, PT, R16, RZ, PT ;  /* 0x000000ff1000720c */ /* 0x000fe40003f65270 */
[----:B------:R-:W-:-:S02]  /*2ab0*/  ISETP.NE.AND P4, PT, R12, RZ, PT ;  /* 0x000000ff0c00720c */ /* 0x000fc40003f85270 */
[----:B------:R-:W-:Y:S01]  /*2ac0*/  ISETP.NE.AND P5, PT, R10, RZ, PT ;  /* 0x000000ff0a00720c */ /* 0x000fe20003fa5270 */
[----:B------:R-:W-:-:S12]  /*2ad0*/  @!P6 BRA `(.L_x_193) ;  /* 0x00000000000ce947 */ /* 0x000fd80003800000 */
[----:B01----:R-:W-:Y:S02]  /*2ae0*/  IMAD.MOV.U32 R14, RZ, RZ, R17 ;  /* 0x000000ffff0e7224 */ /* 0x003fe400078e0011 */
[----:B------:R-:W-:-:S05]  /*2af0*/  IMAD.MOV.U32 R15, RZ, RZ, RZ ;  /* 0x000000ffff0f7224 */ /* 0x000fca00078e00ff */
[----:B------:R2:W-:Y:S02]  /*2b00*/  REDG.E.ADD.64.STRONG.GPU desc[UR20][R6.64+0x1400], R14 ;  /* 0x0014000e0600798e */ /* 0x0005e4000c12e514 */
.L_x_193:
[----:B------:R-:W-:Y:S05]  /*2b10*/  BSYNC.RECONVERGENT B1 ;  /* 0x0000000000017941 */ /* 0x000fea0003800200 */
.L_x_192:
[----:B------:R-:W-:Y:S04]  /*2b20*/  BSSY.RECONVERGENT B1, `(.L_x_194) ;  /* 0x0000005000017945 */ /* 0x000fe80003800200 */
[----:B------:R-:W-:Y:S05]  /*2b30*/  @!P1 BRA `(.L_x_195) ;  /* 0x00000000000c9947 */ /* 0x000fea0003800000 */
[----:B012---:R-:W-:Y:S02]  /*2b40*/  IMAD.MOV.U32 R14, RZ, RZ, R18 ;  /* 0x000000ffff0e7224 */ /* 0x007fe400078e0012 */
[----:B------:R-:W-:-:S05]  /*2b50*/  IMAD.MOV.U32 R15, RZ, RZ, RZ ;  /* 0x000000ffff0f7224 */ /* 0x000fca00078e00ff */
[----:B------:R3:W-:Y:S02]  /*2b60*/  REDG.E.ADD.64.STRONG.GPU desc[UR20][R6.64+0x1c00], R14 ;  /* 0x001c000e0600798e */ /* 0x0007e4000c12e514 */
.L_x_195:
[----:B------:R-:W-:Y:S05]  /*2b70*/  BSYNC.RECONVERGENT B1 ;  /* 0x0000000000017941 */ /* 0x000fea0003800200 */
.L_x_194:
[----:B------:R-:W-:Y:S04]  /*2b80*/  BSSY.RECONVERGENT B1, `(.L_x_196) ;  /* 0x0000005000017945 */ /* 0x000fe80003800200 */
[----:B------:R-:W-:Y:S05]  /*2b90*/  @!P2 BRA `(.L_x_197) ;  /* 0x00000000000ca947 */ /* 0x000fea0003800000 */
[----:B0123--:R-:W-:Y:S02]  /*2ba0*/  IMAD.MOV.U32 R14, RZ, RZ, R19 ;  /* 0x000000ffff0e7224 */ /* 0x00ffe400078e0013 */
[----:B------:R-:W-:-:S05]  /*2bb0*/  IMAD.MOV.U32 R15, RZ, RZ, RZ ;  /* 0x000000ffff0f7224 */ /* 0x000fca00078e00ff */
[----:B------:R4:W-:Y:S02]  /*2bc0*/  REDG.E.ADD.64.STRONG.GPU desc[UR20][R6.64+0x2400], R14 ;  /* 0x0024000e0600798e */ /* 0x0009e4000c12e514 */
.L_x_197:
[----:B------:R-:W-:Y:S05]  /*2bd0*/  BSYNC.RECONVERGENT B1 ;  /* 0x0000000000017941 */ /* 0x000fea0003800200 */
.L_x_196:
[----:B------:R-:W-:Y:S04]  /*2be0*/  BSSY.RECONVERGENT B1, `(.L_x_198) ;  /* 0x0000004000017945 */ /* 0x000fe80003800200 */
[----:B------:R-:W-:Y:S05]  /*2bf0*/  @!P3 BRA `(.L_x_199) ;  /* 0x000000000008b947 */ /* 0x000fea0003800000 */
[----:B------:R-:W-:-:S05]  /*2c00*/  IMAD.MOV.U32 R17, RZ, RZ, RZ ;  /* 0x000000ffff117224 */ /* 0x000fca00078e00ff */
[----:B------:R0:W-:Y:S02]  /*2c10*/  REDG.E.ADD.64.STRONG.GPU desc[UR20][R6.64+0x2c00], R16 ;  /* 0x002c00100600798e */ /* 0x0001e4000c12e514 */
.L_x_199:
[----:B------:R-:W-:Y:S05]  /*2c20*/  BSYNC.RECONVERGENT B1 ;  /* 0x0000000000017941 */ /* 0x000fea0003800200 */
.L_x_198:
[----:B------:R-:W-:Y:S04]  /*2c30*/  BSSY.RECONVERGENT B1, `(.L_x_200) ;  /* 0x0000004000017945 */ /* 0x000fe80003800200 */
[----:B------:R-:W-:Y:S05]  /*2c40*/  @!P4 BRA `(.L_x_201) ;  /* 0x000000000008c947 */ /* 0x000fea0003800000 */
[----:B------:R-:W-:-:S05]  /*2c50*/  IMAD.MOV.U32 R13, RZ, RZ, RZ ;  /* 0x000000ffff0d7224 */ /* 0x000fca00078e00ff */
[----:B------:R0:W-:Y:S02]  /*2c60*/  REDG.E.ADD.64.STRONG.GPU desc[UR20][R6.64+0x3400], R12 ;  /* 0x0034000c0600798e */ /* 0x0001e4000c12e514 */
.L_x_201:
[----:B------:R-:W-:Y:S05]  /*2c70*/  BSYNC.RECONVERGENT B1 ;  /* 0x0000000000017941 */ /* 0x000fea0003800200 */
.L_x_200:
[----:B------:R-:W-:Y:S04]  /*2c80*/  BSSY.RECONVERGENT B1, `(.L_x_202) ;  /* 0x0000004000017945 */ /* 0x000fe80003800200 */
[----:B------:R-:W-:Y:S05]  /*2c90*/  @!P5 BRA `(.L_x_203) ;  /* 0x000000000008d947 */ /* 0x000fea0003800000 */
[----:B------:R-:W-:-:S05]  /*2ca0*/  IMAD.MOV.U32 R11, RZ, RZ, RZ ;  /* 0x000000ffff0b7224 */ /* 0x000fca00078e00ff */
[----:B------:R0:W-:Y:S02]  /*2cb0*/  REDG.E.ADD.64.STRONG.GPU desc[UR20][R6.64+0x3c00], R10 ;  /* 0x003c000a0600798e */ /* 0x0001e4000c12e514 */
.L_x_203:
[----:B------:R-:W-:Y:S05]  /*2cc0*/  BSYNC.RECONVERGENT B1 ;  /* 0x0000000000017941 */ /* 0x000fea0003800200 */
.L_x_202:
[----:B------:R-:W-:Y:S05]  /*2cd0*/  @P0 BRA `(.L_x_204) ;  /* 0xfffffff800f80947 */ /* 0x000fea000383ffff */
[----:B------:R-:W-:-:S07]  /*2ce0*/  IMAD.U32 R5, RZ, RZ, UR27 ;  /* 0x0000001bff057e24 */ /* 0x000fce000f8e00ff */
.L_x_187:
[----:B------:R-:W-:-:S09]  /*2cf0*/  UISETP.NE.AND UP0, UPT, UR24, URZ, UPT ;  /* 0x000000ff1800728c */ /* 0x000fd2000bf05270 */
[----:B------:R-:W-:Y:S05]  /*2d00*/  BRA.U !UP0, `(.L_x_152) ;  /* 0x0000000508647547 */ /* 0x000fea000b800000 */
[----:B------:R-:W-:-:S13]  /*2d10*/  ISETP.GE.U32.AND P0, PT, R8, 0x3, PT ;  /* 0x000000030800780c */ /* 0x000fda0003f06070 */
[----:B------:R-:W-:Y:S05]  /*2d20*/  @!P0 BRA `(.L_x_205) ;  /* 0x0000000000bc8947 */ /* 0x000fea0003800000 */
[----:B01234-:R-:W-:Y:S01]  /*2d30*/  IMAD R7, R5, 0x400, R2 ;  /* 0x0000040005077824 */ /* 0x01ffe200078e0202 */
[----:B------:R-:W-:Y:S04]  /*2d40*/  BSSY.RECONVERGENT B1, `(.L_x_206) ;  /* 0x000000f000017945 */ /* 0x000fe80003800200 */
[----:B------:R-:W0:Y:S04]  /*2d50*/  LDS R10, [R7+0x200] ;  /* 0x00020000070a7984 */ /* 0x000e280000000800 */
[----:B------:R-:W1:Y:S04]  /*2d60*/  LDS R12, [R7+0x600] ;  /* 0x00060000070c7984 */ /* 0x000e680000000800 */
[----:B------:R-:W2:Y:S04]  /*2d70*/  LDS R6, [R7+0xa00] ;  /* 0x000a000007067984 */ /* 0x000ea80000000800 */
[----:B------:R-:W3:Y:S01]  /*2d80*/  LDS R4, [R7+0xe00] ;  /* 0x000e000007047984 */ /* 0x000ee20000000800 */
[----:B0-----:R-:W-:-:S02]  /*2d90*/  ISETP.NE.AND P0, PT, R10, RZ, PT ;  /* 0x000000ff0a00720c */ /* 0x001fc40003f05270 */
[----:B-1----:R-:W-:Y:S02]  /*2da0*/  ISETP.NE.AND P1, PT, R12, RZ, PT ;  /* 0x000000ff0c00720c */ /* 0x002fe40003f25270 */
[----:B--2---:R-:W-:Y:S02]  /*2db0*/  ISETP.NE.AND P2, PT, R6, RZ, PT ;  /* 0x000000ff0600720c */ /* 0x004fe40003f45270 */
[----:B---3--:R-:W-:-:S07]  /*2dc0*/  ISETP.NE.AND P3, PT, R4, RZ, PT ;  /* 0x000000ff0400720c */ /* 0x008fce0003f65270 */
[----:B------:R-:W-:Y:S06]  /*2dd0*/  @!P0 BRA `(.L_x_207) ;  /* 0x0000000000148947 */ /* 0x000fec0003800000 */
[----:B------:R-:W0:Y:S01]  /*2de0*/  LDC.64 R8, c[0x0][0x380] ;  /* 0x0000e000ff087b82 */ /* 0x000e220000000a00 */
[----:B------:R-:W-:Y:S02]  /*2df0*/  IMAD R7, R5, 0x100, R0 ;  /* 0x0000010005077824 */ /* 0x000fe400078e0200 */
[----:B------:R-:W-:Y:S02]  /*2e00*/  IMAD.MOV.U32 R11, RZ, RZ, RZ ;  /* 0x000000ffff0b7224 */ /* 0x000fe400078e00ff */
[----:B0-----:R-:W-:-:S05]  /*2e10*/  IMAD.WIDE.U32 R8, R7, 0x8, R8 ;  /* 0x0000000807087825 */ /* 0x001fca00078e0008 */
[----:B------:R0:W-:Y:S02]  /*2e20*/  REDG.E.ADD.64.STRONG.GPU desc[UR20][R8.64+0x400], R10 ;  /* 0x0004000a0800798e */ /* 0x0001e4000c12e514 */
.L_x_207:
[----:B------:R-:W-:Y:S05]  /*2e30*/  BSYNC.RECONVERGENT B1 ;  /* 0x0000000000017941 */ /* 0x000fea0003800200 */
.L_x_206:
        /* <DEDUP_REMOVED lines=9> */
.L_x_209:
[----:B------:R-:W-:Y:S05]  /*2ed0*/  BSYNC.RECONVERGENT B1 ;  /* 0x0000000000017941 */ /* 0x000fea0003800200 */
.L_x_208:
        /* <DEDUP_REMOVED lines=8> */
.L_x_211:
[----:B------:R-:W-:Y:S05]  /*2f60*/  BSYNC.RECONVERGENT B1 ;  /* 0x0000000000017941 */ /* 0x000fea0003800200 */
.L_x_210:
[----:B------:R-:W-:Y:S04]  /*2f70*/  BSSY.RECONVERGENT B1, `(.L_x_212) ;  /* 0x0000009000017945 */ /* 0x000fe80003800200 */
[----:B------:R-:W-:Y:S05]  /*2f80*/  @!P3 BRA `(.L_x_213) ;  /* 0x00000000001cb947 */ /* 0x000fea0003800000 */
[----:B--2---:R-:W2:Y:S01]  /*2f90*/  LDC.64 R6, c[0x0][0x380] ;  /* 0x0000e000ff067b82 */ /* 0x004ea20000000a00 */
[----:B01----:R-:W-:Y:S02]  /*2fa0*/  IMAD R9, R5, 0x100, R0 ;  /* 0x0000010005097824 */ /* 0x003fe400078e0200 */
[----:B------:R-:W-:Y:S02]  /*2fb0*/  IMAD.MOV.U32 R8, RZ, RZ, R4 ;  /* 0x000000ffff087224 */ /* 0x000fe400078e0004 */
[----:B------:R-:W-:-:S04]  /*2fc0*/  VIADD R9, R9, 0x300 ;  /* 0x0000030009097836 */ /* 0x000fc80000000000 */
[----:B--2---:R-:W-:-:S04]  /*2fd0*/  IMAD.WIDE.U32 R6, R9, 0x8, R6 ;  /* 0x0000000809067825 */ /* 0x004fc800078e0006 */
[----:B------:R-:W-:-:S05]  /*2fe0*/  IMAD.MOV.U32 R9, RZ, RZ, RZ ;  /* 0x000000ffff097224 */ /* 0x000fca00078e00ff */
[----:B------:R3:W-:Y:S02]  /*2ff0*/  REDG.E.ADD.64.STRONG.GPU desc[UR20][R6.64+0x400], R8 ;  /* 0x000400080600798e */ /* 0x0007e4000c12e514 */
.L_x_213:
[----:B------:R-:W-:Y:S05]  /*3000*/  BSYNC.RECONVERGENT B1 ;  /* 0x0000000000017941 */ /* 0x000fea0003800200 */
.L_x_212:
[----:B------:R-:W-:-:S07]  /*3010*/  VIADD R5, R5, 0x4 ;  /* 0x0000000405057836 */ /* 0x000fce0000000000 */
.L_x_205:
[----:B------:R-:W-:-:S09]  /*3020*/  UISETP.NE.AND UP0, UPT, UR25, URZ, UPT ;  /* 0x000000ff1900728c */ /* 0x000fd2000bf05270 */
[----:B------:R-:W-:Y:S05]  /*3030*/  BRA.U !UP0, `(.L_x_152) ;  /* 0x0000000108987547 */ /* 0x000fea000b800000 */
[----:B------:R-:W-:-:S13]  /*3040*/  ISETP.NE.AND P0, PT, R3, RZ, PT ;  /* 0x000000ff0300720c */ /* 0x000fda0003f05270 */
[----:B------:R-:W-:Y:S05]  /*3050*/  @!P0 BRA `(.L_x_214) ;  /* 0x0000000000648947 */ /* 0x000fea0003800000 */
[----:B01234-:R-:W-:Y:S01]  /*3060*/  IMAD R6, R5, 0x400, R2 ;  /* 0x0000040005067824 */ /* 0x01ffe200078e0202 */
[----:B------:R-:W-:Y:S04]  /*3070*/  BSSY.RECONVERGENT B1, `(.L_x_215) ;  /* 0x000000c000017945 */ /* 0x000fe80003800200 */
[----:B------:R-:W0:Y:S04]  /*3080*/  LDS R3, [R6+0x200] ;  /* 0x0002000006037984 */ /* 0x000e280000000800 */
        /* <DEDUP_REMOVED lines=10> */
.L_x_216:
[----:B------:R-:W-:Y:S05]  /*3130*/  BSYNC.RECONVERGENT B1 ;  /* 0x0000000000017941 */ /* 0x000fea0003800200 */
.L_x_215:
        /* <DEDUP_REMOVED lines=9> */
.L_x_218:
[----:B------:R-:W-:Y:S05]  /*31d0*/  BSYNC.RECONVERGENT B1 ;  /* 0x0000000000017941 */ /* 0x000fea0003800200 */
.L_x_217:
[----:B------:R-:W-:-:S07]  /*31e0*/  VIADD R5, R5, 0x2 ;  /* 0x0000000205057836 */ /* 0x000fce0000000000 */
.L_x_214:
[----:B------:R-:W-:-:S09]  /*31f0*/  UISETP.NE.AND UP0, UPT, UR9, URZ, UPT ;  /* 0x000000ff0900728c */ /* 0x000fd2000bf05270 */
[----:B------:R-:W-:Y:S05]  /*3200*/  BRA.U !UP0, `(.L_x_152) ;  /* 0x0000000108247547 */ /* 0x000fea000b800000 */
[----:B------:R-:W-:-:S05]  /*3210*/  IMAD R2, R5, 0x400, R2 ;  /* 0x0000040005027824 */ /* 0x000fca00078e0202 */
[----:B-1----:R-:W1:Y:S02]  /*3220*/  LDS R4, [R2+0x200] ;  /* 0x0002000002047984 */ /* 0x002e640000000800 */
[----:B-1----:R-:W-:-:S13]  /*3230*/  ISETP.NE.AND P0, PT, R4, RZ, PT ;  /* 0x000000ff0400720c */ /* 0x002fda0003f05270 */
[----:B------:R-:W-:Y:S05]  /*3240*/  @!P0 BRA `(.L_x_152) ;  /* 0x0000000000148947 */ /* 0x000fea0003800000 */
[----:B------:R-:W1:Y:S01]  /*3250*/  LDC.64 R2, c[0x0][0x380] ;  /* 0x0000e000ff027b82 */ /* 0x000e620000000a00 */
[----:B------:R-:W-:-:S04]  /*3260*/  IMAD R5, R5, 0x100, R0 ;  /* 0x0000010005057824 */ /* 0x000fc800078e0200 */
[----:B-1----:R-:W-:-:S04]  /*3270*/  IMAD.WIDE.U32 R2, R5, 0x8, R2 ;  /* 0x0000000805027825 */ /* 0x002fc800078e0002 */
[----:B------:R-:W-:-:S05]  /*3280*/  IMAD.MOV.U32 R5, RZ, RZ, RZ ;  /* 0x000000ffff057224 */ /* 0x000fca00078e00ff */
[----:B------:R1:W-:Y:S02]  /*3290*/  REDG.E.ADD.64.STRONG.GPU desc[UR20][R2.64+0x400], R4 ;  /* 0x000400040200798e */ /* 0x0003e4000c12e514 */
.L_x_152:
[----:B------:R-:W-:Y:S05]  /*32a0*/  BSYNC.RECONVERGENT B0 ;  /* 0x0000000000007941 */ /* 0x000fea0003800200 */
.L_x_151:
[----:B------:R-:W-:Y:S01]  /*32b0*/  BAR.SYNC.DEFER_BLOCKING 0x0 ;  /* 0x0000000000007b1d */ /* 0x000fe20000010000 */
[----:B------:R-:W-:-:S04]  /*32c0*/  UIADD3 UR6, UP0, UPT, UR6, 0x1, URZ ;  /* 0x0000000106067890 */ /* 0x000fc8000ff1e0ff */
[----:B------:R-:W-:Y:S02]  /*32d0*/  UIADD3.X UR7, UPT, UPT, URZ, UR7, URZ, UP0, !UPT ;  /* 0x00000007ff077290 */ /* 0x000fe400087fe4ff */
[----:B------:R-:W-:-:S04]  /*32e0*/  UISETP.NE.U32.AND UP0, UPT, UR6, UR11, UPT ;  /* 0x0000000b0600728c */ /* 0x000fc8000bf05070 */
[----:B------:R-:W-:-:S09]  /*32f0*/  UISETP.NE.AND.EX UP0, UPT, UR7, UR12, UPT, UP0 ;  /* 0x0000000c0700728c */ /* 0x000fd2000bf05300 */
[----:B------:R-:W-:Y:S05]  /*3300*/  BRA.U UP0, `(.L_x_219) ;  /* 0xffffffcd00d47547 */ /* 0x000fea000b83ffff */
[----:B------:R-:W-:Y:S05]  /*3310*/  EXIT ;  /* 0x000000000000794d */ /* 0x000fea0003800000 */
.L_x_220:
        /* <DEDUP_REMOVED lines=14> */
.L_x_1982:


//--------------------- .text._ZN3cub18CUB_300001_SM_10006detail10radix_sort31DeviceRadixSortSingleTileKernelINS1_5radix10policy_hubIffyE10Policy1000ELNS0_9SortOrderE0EffyNS1_21identity_decomposer_tEEEvPKT1_PSA_PKT2_PSE_T3_iiT4_ --------------------------
	.section	.text._ZN3cub18CUB_300001_SM_10006detail10radix_sort31DeviceRadixSortSingleTileKernelINS1_5radix10policy_hubIffyE10Policy1000ELNS0_9SortOrderE0EffyNS1_21identity_decomposer_tEEEvPKT1_PSA_PKT2_PSE_T3_iiT4_,"ax",@progbits
	.align	128
        .global         _ZN3cub18CUB_300001_SM_10006detail10radix_sort31DeviceRadixSortSingleTileKernelINS1_5radix10policy_hubIffyE10Policy1000ELNS0_9SortOrderE0EffyNS1_21identity_decomposer_tEEEvPKT1_PSA_PKT2_PSE_T3_iiT4_
        .type           _ZN3cub18CUB_300001_SM_10006detail10radix_sort31DeviceRadixSortSingleTileKernelINS1_5radix10policy_hubIffyE10Policy1000ELNS0_9SortOrderE0EffyNS1_21identity_decomposer_tEEEvPKT1_PSA_PKT2_PSE_T3_iiT4_,@function
        .size           _ZN3cub18CUB_300001_SM_10006detail10radix_sort31DeviceRadixSortSingleTileKernelINS1_5radix10policy_hubIffyE10Policy1000ELNS0_9SortOrderE0EffyNS1_21identity_decomposer_tEEEvPKT1_PSA_PKT2_PSE_T3_iiT4_,(.L_x_1983 - _ZN3cub18CUB_300001_SM_10006detail10radix_sort31DeviceRadixSortSingleTileKernelINS1_5radix10policy_hubIffyE10Policy1000ELNS0_9SortOrderE0EffyNS1_21identity_decomposer_tEEEvPKT1_PSA_PKT2_PSE_T3_iiT4_)
        .other          _ZN3cub18CUB_300001_SM_10006detail10radix_sort31DeviceRadixSortSingleTileKernelINS1_5radix10policy_hubIffyE10Policy1000ELNS0_9SortOrderE0EffyNS1_21identity_decomposer_tEEEvPKT1_PSA_PKT2_PSE_T3_iiT4_,@"STO_CUDA_ENTRY STV_DEFAULT"
_ZN3cub18CUB_300001_SM_10006detail10radix_sort31DeviceRadixSortSingleTileKernelINS1_5radix10policy_hubIffyE10Policy1000ELNS0_9SortOrderE0EffyNS1_21identity_decomposer_tEEEvPKT1_PSA_PKT2_PSE_T3_iiT4_:
.text._ZN3cub18CUB_300001_SM_10006detail10radix_sort31DeviceRadixSortSingleTileKernelINS1_5radix10policy_hubIffyE10Policy1000ELNS0_9SortOrderE0EffyNS1_21identity_decomposer_tEEEvPKT1_PSA_PKT2_PSE_T3_iiT4_:
[----:B------:R-:W-:Y:S01]  /*0000*/  LDC R1, c[0x0][0x37c] ;  /* 0x0000df00ff017b82 */ /* 0x000fe20000000800 */
[----:B------:R-:W0:Y:S01]  /*0010*/  S2R R0, SR_TID.X ;  /* 0x0000000000007919 */ /* 0x000e220000002100 */
[----:B------:R-:W1:Y:S01]  /*0020*/  LDCU UR4, c[0x0][0x3a0] ;  /* 0x00007400ff0477ac */ /* 0x000e620008000800 */
[----:B------:R-:W-:Y:S02]  /*0030*/  IMAD.MOV.U32 R35, RZ, RZ, 0x7fffffff ;  /* 0x7fffffffff237424 */ /* 0x000fe400078e00ff */
[----:B------:R-:W-:Y:S01]  /*0040*/  IMAD.MOV.U32 R36, RZ, RZ, 0x7fffffff ;  /* 0x7fffffffff247424 */ /* 0x000fe200078e00ff */
[----:B------:R-:W2:Y:S01]  /*0050*/  LDCU.64 UR8, c[0x0][0x358] ;  /* 0x00006b00ff0877ac */ /* 0x000ea20008000a00 */
[----:B------:R-:W-:Y:S02]  /*0060*/  IMAD.MOV.U32 R37, RZ, RZ, 0x7fffffff ;  /* 0x7fffffffff257424 */ /* 0x000fe400078e00ff */
[----:B------:R-:W-:Y:S02]  /*0070*/  IMAD.MOV.U32 R38, RZ, RZ, 0x7fffffff ;  /* 0x7fffffffff267424 */ /* 0x000fe400078e00ff */
[----:B------:R-:W-:-:S02]  /*0080*/  IMAD.MOV.U32 R39, RZ, RZ, 0x7fffffff ;  /* 0x7fffffffff277424 */ /* 0x000fc400078e00ff */
[----:B------:R-:W-:Y:S02]  /*0090*/  IMAD.MOV.U32 R29, RZ, RZ, 0x7fffffff ;  /* 0x7fffffffff1d7424 */ /* 0x000fe400078e00ff */
[----:B------:R-:W-:Y:S02]  /*00a0*/  IMAD.MOV.U32 R30, RZ, RZ, 0x7fffffff ;  /* 0x7fffffffff1e7424 */ /* 0x000fe400078e00ff */
[----:B------:R-:W-:Y:S02]  /*00b0*/  IMAD.MOV.U32 R31, RZ, RZ, 0x7fffffff ;  /* 0x7fffffffff1f7424 */ /* 0x000fe400078e00ff */
        /* <DEDUP_REMOVED lines=10> */
[----:B------:R-:W-:Y:S01]  /*0160*/  IMAD.MOV.U32 R49, RZ, RZ, 0x7fffffff ;  /* 0x7fffffffff317424 */ /* 0x000fe200078e00ff */
[----:B------:R-:W3:Y:S01]  /*0170*/  S2UR UR6, SR_CgaCtaId ;  /* 0x00000000000679c3 */ /* 0x000ee20000008800 */
[----:B0-----:R-:W-:Y:S01]  /*0180*/  IMAD R9, R0, 0x13, RZ ;  /* 0x0000001300097824 */ /* 0x001fe200078e02ff */
[----:B------:R-:W0:Y:S03]  /*0190*/  LDCU UR10, c[0x0][0x3ac] ;  /* 0x00007580ff0a77ac */ /* 0x000e260008000800 */
[C---:B------:R-:W-:Y:S01]  /*01a0*/  VIADD R4, R9.reuse, 0x1 ;  /* 0x0000000109047836 */ /* 0x040fe20000000000 */
[C---:B-1----:R-:W-:Y:S01]  /*01b0*/  ISETP.GE.AND P6, PT, R9.reuse, UR4, PT ;  /* 0x0000000409007c0c */ /* 0x042fe2000bfc6270 */
[----:B------:R-:W-:-:S02]  /*01c0*/  VIADD R5, R9, 0x2 ;  /* 0x0000000209057836 */ /* 0x000fc40000000000 */
[C---:B------:R-:W-:Y:S01]  /*01d0*/  VIADD R7, R9.reuse, 0x6 ;  /* 0x0000000609077836 */ /* 0x040fe20000000000 */
[----:B------:R-:W-:Y:S01]  /*01e0*/  ISETP.GE.AND P5, PT, R4, UR4, PT ;  /* 0x0000000404007c0c */ /* 0x000fe2000bfa6270 */
[----:B------:R-:W-:Y:S01]  /*01f0*/  VIADD R4, R9, 0x4 ;  /* 0x0000000409047836 */ /* 0x000fe20000000000 */
[----:B------:R-:W-:Y:S01]  /*0200*/  ISETP.GE.AND P4, PT, R5, UR4, PT ;  /* 0x0000000405007c0c */ /* 0x000fe2000bf86270 */
[----:B------:R-:W-:Y:S01]  /*0210*/  VIADD R5, R9, 0x5 ;  /* 0x0000000509057836 */ /* 0x000fe20000000000 */
[----:B------:R-:W-:Y:S01]  /*0220*/  ISETP.GE.AND P0, PT, R7, UR4, PT ;  /* 0x0000000407007c0c */ /* 0x000fe2000bf06270 */
[C---:B------:R-:W-:Y:S01]  /*0230*/  VIADD R51, R9.reuse, 0x7 ;  /* 0x0000000709337836 */ /* 0x040fe20000000000 */
[----:B------:R-:W-:Y:S01]  /*0240*/  ISETP.GE.AND P2, PT, R4, UR4, PT ;  /* 0x0000000404007c0c */ /* 0x000fe2000bf46270 */
[----:B------:R-:W-:Y:S01]  /*0250*/  VIADD R52, R9, 0x8 ;  /* 0x0000000809347836 */ /* 0x000fe20000000000 */
[----:B------:R-:W-:Y:S01]  /*0260*/  ISETP.GE.AND P1, PT, R5, UR4, PT ;  /* 0x0000000405007c0c */ /* 0x000fe2000bf26270 */
[C---:B------:R-:W-:Y:S01]  /*0270*/  VIADD R53, R9.reuse, 0x9 ;  /* 0x0000000909357836 */ /* 0x040fe20000000000 */
[----:B------:R-:W1:Y:S01]  /*0280*/  LDC.64 R4, c[0x0][0x380] ;  /* 0x0000e000ff047b82 */ /* 0x000e620000000a00 */
[----:B------:R-:W-:Y:S01]  /*0290*/  P2R R50, PR, RZ, 0x1 ;  /* 0x00000001ff327803 */ /* 0x000fe20000000000 */
[C---:B------:R-:W-:Y:S01]  /*02a0*/  VIADD R54, R9.reuse, 0xa ;  /* 0x0000000a09367836 */ /* 0x040fe20000000000 */
[----:B------:R-:W-:Y:S01]  /*02b0*/  P2R R45, PR, RZ, 0x4 ;  /* 0x00000004ff2d7803 */ /* 0x000fe20000000000 */
[C---:B------:R-:W-:Y:S01]  /*02c0*/  VIADD R6, R9.reuse, 0x3 ;  /* 0x0000000309067836 */ /* 0x040fe20000000000 */
[----:B------:R-:W-:Y:S01]  /*02d0*/  P2R R47, PR, RZ, 0x2 ;  /* 0x00000002ff2f7803 */ /* 0x000fe20000000000 */
[C---:B------:R-:W-:Y:S01]  /*02e0*/  VIADD R55, R9.reuse, 0xb ;  /* 0x0000000b09377836 */ /* 0x040fe20000000000 */
[----:B------:R-:W-:Y:S01]  /*02f0*/  P2R R8, PR, RZ, 0x20 ;  /* 0x00000020ff087803 */ /* 0x000fe20000000000 */
[C---:B------:R-:W-:Y:S01]  /*0300*/  VIADD R56, R9.reuse, 0xc ;  /* 0x0000000c09387836 */ /* 0x040fe20000000000 */
[----:B------:R-:W-:Y:S01]  /*0310*/  ISETP.GE.AND P3, PT, R6, UR4, PT ;  /* 0x0000000406007c0c */ /* 0x000fe2000bf66270 */
[C---:B------:R-:W-:Y:S01]  /*0320*/  VIADD R57, R9.reuse, 0xd ;  /* 0x0000000d09397836 */ /* 0x040fe20000000000 */
[----:B------:R-:W-:Y:S01]  /*0330*/  P2R R10, PR, RZ, 0x10 ;  /* 0x00000010ff0a7803 */ /* 0x000fe20000000000 */
[C---:B------:R-:W-:Y:S01]  /*0340*/  VIADD R58, R9.reuse, 0xe ;  /* 0x0000000e093a7836 */ /* 0x040fe20000000000 */
[----:B------:R-:W-:Y:S01]  /*0350*/  P2R R11, PR, RZ, 0x8 ;  /* 0x00000008ff0b7803 */ /* 0x000fe20000000000 */
[C---:B------:R-:W-:Y:S01]  /*0360*/  VIADD R59, R9.reuse, 0xf ;  /* 0x0000000f093b7836 */ /* 0x040fe20000000000 */
[----:B------:R-:W4:Y:S01]  /*0370*/  LDC.64 R6, c[0x0][0x390] ;  /* 0x0000e400ff067b82 */ /* 0x000f220000000a00 */
[----:B------:R-:W-:-:S02]  /*0380*/  VIADD R60, R9, 0x10 ;  /* 0x00000010093c7836 */ /* 0x000fc40000000000 */
[C---:B------:R-:W-:Y:S02]  /*0390*/  VIADD R61, R9.reuse, 0x11 ;  /* 0x00000011093d7836 */ /* 0x040fe40000000000 */
[C---:B------:R-:W-:Y:S02]  /*03a0*/  VIADD R62, R9.reuse, 0x12 ;  /* 0x00000012093e7836 */ /* 0x040fe40000000000 */
[----:B-1----:R-:W-:-:S05]  /*03b0*/  IMAD.WIDE.U32 R4, R9, 0x4, R4 ;  /* 0x0000000409047825 */ /* 0x002fca00078e0004 */
[----:B--2---:R-:W2:Y:S01]  /*03c0*/  @!P0 LDG.E R35, desc[UR8][R4.64+0x18] ;  /* 0x0000180804238981 */ /* 0x004ea2000c1e1900 */
[----:B------:R-:W-:-:S03]  /*03d0*/  ISETP.GE.AND P0, PT, R51, UR4, PT ;  /* 0x0000000433007c0c */ /* 0x000fc6000bf06270 */
[----:B------:R-:W3:Y:S01]  /*03e0*/  @!P6 LDG.E R29, desc[UR8][R4.64] ;  /* 0x00000008041de981 */ /* 0x000ee2000c1e1900 */
[----:B------:R-:W-:-:S03]  /*03f0*/  P2R R51, PR, RZ, 0x1 ;  /* 0x00000001ff337803 */ /* 0x000fc60000000000 */
[----:B------:R-:W2:Y:S01]  /*0400*/  @!P5 LDG.E R30, desc[UR8][R4.64+0x4] ;  /* 0x00000408041ed981 */ /* 0x000ea2000c1e1900 */
[----:B----4-:R-:W-:-:S03]  /*0410*/  IMAD.WIDE.U32 R6, R9, 0x4, R6 ;  /* 0x0000000409067825 */ /* 0x010fc600078e0006 */
[----:B------:R-:W4:Y:S04]  /*0420*/  @!P4 LDG.E R31, desc[UR8][R4.64+0x8] ;  /* 0x00000808041fc981 */ /* 0x000f28000c1e1900 */
[----:B------:R-:W4:Y:S01]  /*0430*/  @!P0 LDG.E R36, desc[UR8][R4.64+0x1c] ;  /* 0x00001c0804248981 */ /* 0x000f22000c1e1900 */
[----:B------:R-:W-:-:S03]  /*0440*/  ISETP.GE.AND P0, PT, R52, UR4, PT ;  /* 0x0000000434007c0c */ /* 0x000fc6000bf06270 */
[----:B------:R-:W4:Y:S01]  /*0450*/  @!P3 LDG.E R32, desc[UR8][R4.64+0xc] ;  /* 0x00000c080420b981 */ /* 0x000f22000c1e1900 */
[----:B------:R-:W-:-:S03]  /*0460*/  P2R R52, PR, RZ, 0x1 ;  /* 0x00000001ff347803 */ /* 0x000fc60000000000 */
[----:B------:R-:W4:Y:S04]  /*0470*/  @!P2 LDG.E R33, desc[UR8][R4.64+0x10] ;  /* 0x000010080421a981 */ /* 0x000f28000c1e1900 */
[----:B------:R-:W4:Y:S04]  /*0480*/  @!P1 LDG.E R34, desc[UR8][R4.64+0x14] ;  /* 0x0000140804229981 */ /* 0x000f28000c1e1900 */
[----:B------:R-:W4:Y:S01]  /*0490*/  @!P0 LDG.E R37, desc[UR8][R4.64+0x20] ;  /* 0x0000200804258981 */ /* 0x000f22000c1e1900 */
[----:B------:R-:W-:-:S04]  /*04a0*/  ISETP.GE.AND P0, PT, R53, UR4, PT ;  /* 0x0000000435007c0c */ /* 0x000fc8000bf06270 */
[----:B------:R-:W-:-:S09]  /*04b0*/  P2R R53, PR, RZ, 0x1 ;  /* 0x00000001ff357803 */ /* 0x000fd20000000000 */
[----:B------:R-:W4:Y:S01]  /*04c0*/  @!P0 LDG.E R38, desc[UR8][R4.64+0x24] ;  /* 0x0000240804268981 */ /* 0x000f22000c1e1900 */
[----:B------:R-:W-:-:S04]  /*04d0*/  ISETP.GE.AND P0, PT, R54, UR4, PT ;  /* 0x0000000436007c0c */ /* 0x000fc8000bf06270 */
[----:B------:R-:W-:-:S09]  /*04e0*/  P2R R54, PR, RZ, 0x1 ;  /* 0x00000001ff367803 */ /* 0x000fd20000000000 */
[----:B------:R-:W4:Y:S01]  /*04f0*/  @!P0 LDG.E R39, desc[UR8][R4.64+0x28] ;  /* 0x0000280804278981 */ /* 0x000f22000c1e1900 */
[----:B------:R-:W-:Y:S02]  /*0500*/  ISETP.GE.AND P0, PT, R55, UR4, PT ;  /* 0x0000000437007c0c */ /* 0x000fe4000bf06270 */
[----:B------:R-:W-:Y:S02]  /*0510*/  ISETP.GE.AND P1, PT, R57, UR4, PT ;  /* 0x0000000439007c0c */ /* 0x000fe4000bf26270 */
[----:B------:R-:W-:Y:S02]  /*0520*/  P2R R55, PR, RZ, 0x1 ;  /* 0x00000001ff377803 */ /* 0x000fe40000000000 */
[----:B------:R-:W-:Y:S02]  /*0530*/  ISETP.GE.AND P2, PT, R58, UR4, PT ;  /* 0x000000043a007c0c */ /* 0x000fe4000bf46270 */
[----:B------:R-:W-:-:S05]  /*0540*/  ISETP.GE.AND P3, PT, R59, UR4, PT ;  /* 0x000000043b007c0c */ /* 0x000fca000bf66270 */
[----:B------:R-:W4:Y:S01]  /*0550*/  @!P0 LDG.E R40, desc[UR8][R4.64+0x2c] ;  /* 0x00002c0804288981 */ /* 0x000f22000c1e1900 */
[----:B------:R-:W-:Y:S02]  /*0560*/  ISETP.GE.AND P0, PT, R56, UR4, PT ;  /* 0x0000000438007c0c */ /* 0x000fe4000bf06270 */
[----:B------:R-:W-:Y:S01]  /*0570*/  ISETP.GE.AND P4, PT, R60, UR4, PT ;  /* 0x000000043c007c0c */ /* 0x000fe2000bf86270 */
[----:B------:R-:W4:Y:S01]  /*0580*/  @!P1 LDG.E R42, desc[UR8][R4.64+0x34] ;  /* 0x00003408042a9981 */ /* 0x000f22000c1e1900 */
[----:B------:R-:W-:Y:S02]  /*0590*/  ISETP.GE.AND P5, PT, R61, UR4, PT ;  /* 0x000000043d007c0c */ /* 0x000fe4000bfa6270 */
[----:B------:R-:W-:Y:S01]  /*05a0*/  ISETP.GE.AND P6, PT, R62, UR4, PT ;  /* 0x000000043e007c0c */ /* 0x000fe2000bfc6270 */
[----:B------:R-:W4:Y:S04]  /*05b0*/  @!P2 LDG.E R43, desc[UR8][R4.64+0x38] ;  /* 0x00003808042ba981 */ /* 0x000f28000c1e1900 */
[----:B------:R-:W4:Y:S04]  /*05c0*/  @!P3 LDG.E R44, desc[UR8][R4.64+0x3c] ;  /* 0x00003c08042cb981 */ /* 0x000f28000c1e1900 */
[----:B------:R-:W4:Y:S04]  /*05d0*/  @!P0 LDG.E R41, desc[UR8][R4.64+0x30] ;  /* 0x0000300804298981 */ /* 0x000f28000c1e1900 */
[----:B------:R-:W4:Y:S04]  /*05e0*/  @!P4 LDG.E R46, desc[UR8][R4.64+0x40] ;  /* 0x00004008042ec981 */ /* 0x000f28000c1e1900 */
[----:B------:R-:W4:Y:S04]  /*05f0*/  @!P5 LDG.E R48, desc[UR8][R4.64+0x44] ;  /* 0x000044080430d981 */ /* 0x000f28000c1e1900 */
[----:B------:R1:W4:Y:S01]  /*0600*/  @!P6 LDG.E R49, desc[UR8][R4.64+0x48] ;  /* 0x000048080431e981 */ /* 0x000322000c1e1900 */
[----:B------:R-:W-:Y:S01]  /*0610*/  P2R R56, PR, RZ, 0x1 ;  /* 0x00000001ff387803 */ /* 0x000fe20000000000 */
[----:B------:R-:W-:Y:S01]  /*0620*/  BAR.SYNC.DEFER_BLOCKING 0x0 ;  /* 0x0000000000007b1d */ /* 0x000fe20000010000 */
[----:B------:R-:W-:-:S04]  /*0630*/  ISETP.NE.AND P0, PT, R55, RZ, PT ;  /* 0x000000ff3700720c */ /* 0x000fc80003f05270 */
[----:B------:R-:W-:Y:S02]  /*0640*/  P2R R55, PR, RZ, 0x1 ;  /* 0x00000001ff377803 */ /* 0x000fe40000000000 */
[----:B------:R-:W-:-:S04]  /*0650*/  ISETP.NE.AND P0, PT, R54, RZ, PT ;  /* 0x000000ff3600720c */ /* 0x000fc80003f05270 */
[----:B------:R-:W-:Y:S02]  /*0660*/  P2R R54, PR, RZ, 0x1 ;  /* 0x00000001ff367803 */ /* 0x000fe40000000000 */
[----:B------:R-:W-:-:S04]  /*0670*/  ISETP.NE.AND P0, PT, R53, RZ, PT ;  /* 0x000000ff3500720c */ /* 0x000fc80003f05270 */
[----:B------:R-:W-:Y:S02]  /*0680*/  P2R R53, PR, RZ, 0x1 ;  /* 0x00000001ff357803 */ /* 0x000fe40000000000 */
[----:B------:R-:W-:-:S04]  /*0690*/  ISETP.NE.AND P0, PT, R52, RZ, PT ;  /* 0x000000ff3400720c */ /* 0x000fc80003f05270 */
[----:B------:R-:W-:Y:S01]  /*06a0*/  P2R R52, PR, RZ, 0x1 ;  /* 0x00000001ff347803 */ /* 0x000fe20000000000 */
[----:B------:R-:W5:Y:S01]  /*06b0*/  @!P1 LDG.E R23, desc[UR8][R6.64+0x34] ;  /* 0x0000340806179981 */ /* 0x000f62000c1e1900 */
[----:B------:R-:W-:-:S03]  /*06c0*/  ISETP.NE.AND P0, PT, R51, RZ, PT ;  /* 0x000000ff3300720c */ /* 0x000fc60003f05270 */
[----:B------:R-:W5:Y:S01]  /*06d0*/  @!P2 LDG.E R24, desc[UR8][R6.64+0x38] ;  /* 0x000038080618a981 */ /* 0x000f62000c1e1900 */
[----:B------:R-:W-:Y:S02]  /*06e0*/  P2R R51, PR, RZ, 0x1 ;  /* 0x00000001ff337803 */ /* 0x000fe40000000000 */
[----:B------:R-:W-:Y:S01]  /*06f0*/  ISETP.NE.AND P0, PT, R50, RZ, PT ;  /* 0x000000ff3200720c */ /* 0x000fe20003f05270 */
[----:B------:R-:W5:Y:S03]  /*0700*/  @!P3 LDG.E R25, desc[UR8][R6.64+0x3c] ;  /* 0x00003c080619b981 */ /* 0x000f66000c1e1900 */
[----:B------:R-:W-:Y:S01]  /*0710*/  P2R R50, PR, RZ, 0x1 ;  /* 0x00000001ff327803 */ /* 0x000fe20000000000 */
[----:B------:R-:W5:Y:S01]  /*0720*/  @!P4 LDG.E R26, desc[UR8][R6.64+0x40] ;  /* 0x00004008061ac981 */ /* 0x000f62000c1e1900 */
[----:B------:R-:W-:-:S03]  /*0730*/  ISETP.NE.AND P0, PT, R47, RZ, PT ;  /* 0x000000ff2f00720c */ /* 0x000fc60003f05270 */
[----:B------:R-:W5:Y:S01]  /*0740*/  @!P5 LDG.E R27, desc[UR8][R6.64+0x44] ;  /* 0x00004408061bd981 */ /* 0x000f62000c1e1900 */
[----:B------:R-:W-:Y:S02]  /*0750*/  P2R R47, PR, RZ, 0x1 ;  /* 0x00000001ff2f7803 */ /* 0x000fe40000000000 */
[----:B------:R-:W-:Y:S01]  /*0760*/  ISETP.NE.AND P0, PT, R45, RZ, PT ;  /* 0x000000ff2d00720c */ /* 0x000fe20003f05270 */
[----:B------:R-:W5:Y:S03]  /*0770*/  @!P6 LDG.E R28, desc[UR8][R6.64+0x48] ;  /* 0x00004808061ce981 */ /* 0x000f66000c1e1900 */
[----:B------:R-:W-:Y:S02]  /*0780*/  P2R R45, PR, RZ, 0x1 ;  /* 0x00000001ff2d7803 */ /* 0x000fe40000000000 */
[----:B------:R-:W-:-:S04]  /*0790*/  ISETP.NE.AND P0, PT, R11, RZ, PT ;  /* 0x000000ff0b00720c */ /* 0x000fc80003f05270 */
[----:B------:R-:W-:Y:S02]  /*07a0*/  P2R R11, PR, RZ, 0x1 ;  /* 0x00000001ff0b7803 */ /* 0x000fe40000000000 */
[----:B------:R-:W-:-:S04]  /*07b0*/  ISETP.NE.AND P0, PT, R10, RZ, PT ;  /* 0x000000ff0a00720c */ /* 0x000fc80003f05270 */
[----:B------:R-:W-:Y:S02]  /*07c0*/  P2R R10, PR, RZ, 0x1 ;  /* 0x00000001ff0a7803 */ /* 0x000fe40000000000 */
[----:B------:R-:W-:-:S04]  /*07d0*/  ISETP.NE.AND P0, PT, R8, RZ, PT ;  /* 0x000000ff0800720c */ /* 0x000fc80003f05270 */
[----:B------:R-:W-:Y:S02]  /*07e0*/  P2R R8, PR, RZ, 0x1 ;  /* 0x00000001ff087803 */ /* 0x000fe40000000000 */
[----:B------:R-:W-:Y:S01]  /*07f0*/  ISETP.GE.AND P0, PT, R9, UR4, PT ;  /* 0x0000000409007c0c */ /* 0x000fe2000bf06270 */
[----:B------:R-:W0:-:S12]  /*0800*/  LDCU.64 UR4, c[0x0][0x3a8] ;  /* 0x00007500ff0477ac */ /* 0x000e180008000a00 */
[----:B------:R-:W5:Y:S01]  /*0810*/  @!P0 LDG.E R2, desc[UR8][R6.64] ;  /* 0x0000000806028981 */ /* 0x000f62000c1e1900 */
[----:B------:R-:W-:-:S13]  /*0820*/  ISETP.NE.AND P0, PT, R8, RZ, PT ;  /* 0x000000ff0800720c */ /* 0x000fda0003f05270 */
        /* <DEDUP_REMOVED lines=21> */
[----:B------:R-:W-:Y:S01]  /*0980*/  ISETP.NE.AND P0, PT, R56, RZ, PT ;  /* 0x000000ff3800720c */ /* 0x000fe20003f05270 */
[----:B------:R-:W-:Y:S01]  /*0990*/  IMAD.MOV.U32 R8, RZ, RZ, -0x1 ;  /* 0xffffffffff087424 */ /* 0x000fe200078e00ff */
[----:B--2---:R-:W-:-:S04]  /*09a0*/  ISETP.GT.AND P1, PT, R30, -0x1, PT ;  /* 0xffffffff1e00780c */ /* 0x004fc80003f24270 */
[----:B-1----:R-:W-:-:S07]  /*09b0*/  SEL R5, R8, 0x80000000, !P1 ;  /* 0x8000000008057807 */ /* 0x002fce0004800000 */
[----:B------:R1:W5:Y:S01]  /*09c0*/  @!P0 LDG.E R22, desc[UR8][R6.64+0x30] ;  /* 0x0000300806168981 */ /* 0x000362000c1e1900 */
[----:B---3--:R-:W-:Y:S02]  /*09d0*/  ISETP.GT.AND P0, PT, R29, -0x1, PT ;  /* 0xffffffff1d00780c */ /* 0x008fe40003f04270 */
[----:B----4-:R-:W-:Y:S02]  /*09e0*/  ISETP.GT.AND P1, PT, R32, -0x1, PT ;  /* 0xffffffff2000780c */ /* 0x010fe40003f24270 */
[----:B------:R-:W-:Y:S02]  /*09f0*/  SEL R4, R8, 0x80000000, !P0 ;  /* 0x8000000008047807 */ /* 0x000fe40004000000 */
[----:B------:R-:W-:Y:S02]  /*0a00*/  ISETP.GT.AND P0, PT, R31, -0x1, PT ;  /* 0xffffffff1f00780c */ /* 0x000fe40003f04270 */
[----:B------:R-:W-:Y:S02]  /*0a10*/  LOP3.LUT R29, R4, R29, RZ, 0x3c, !PT ;  /* 0x0000001d041d7212 */ /* 0x000fe400078e3cff */
[----:B------:R-:W-:-:S02]  /*0a20*/  LOP3.LUT R30, R5, R30, RZ, 0x3c, !PT ;  /* 0x0000001e051e7212 */ /* 0x000fc400078e3cff */
[C---:B------:R-:W-:Y:S02]  /*0a30*/  SEL R4, R8.reuse, 0x80000000, !P0 ;  /* 0x8000000008047807 */ /* 0x040fe40004000000 */
[----:B------:R-:W-:Y:S02]  /*0a40*/  SEL R5, R8, 0x80000000, !P1 ;  /* 0x8000000008057807 */ /* 0x000fe40004800000 */
[----:B------:R-:W-:Y:S02]  /*0a50*/  ISETP.GT.AND P2, PT, R33, -0x1, PT ;  /* 0xffffffff2100780c */ /* 0x000fe40003f44270 */
[----:B------:R-:W-:Y:S02]  /*0a60*/  ISETP.GT.AND P3, PT, R34, -0x1, PT ;  /* 0xffffffff2200780c */ /* 0x000fe40003f64270 */
[----:B------:R-:W-:Y:S02]  /*0a70*/  ISETP.GT.AND P0, PT, R35, -0x1, PT ;  /* 0xffffffff2300780c */ /* 0x000fe40003f04270 */
[----:B------:R-:W-:-:S02]  /*0a80*/  ISETP.GT.AND P1, PT, R36, -0x1, PT ;  /* 0xffffffff2400780c */ /* 0x000fc40003f24270 */
[----:B------:R-:W-:Y:S02]  /*0a90*/  LOP3.LUT R31, R4, R31, RZ, 0x3c, !PT ;  /* 0x0000001f041f7212 */ /* 0x000fe400078e3cff */
[----:B------:R-:W-:Y:S01]  /*0aa0*/  LOP3.LUT R32, R5, R32, RZ, 0x3c, !PT ;  /* 0x0000002005207212 */ /* 0x000fe200078e3cff */
[----:B0-----:R-:W-:Y:S01]  /*0ab0*/  UIADD3 UR7, UPT, UPT, UR4, 0x6, URZ ;  /* 0x0000000604077890 */ /* 0x001fe2000fffe0ff */
[C---:B-1----:R-:W-:Y:S01]  /*0ac0*/  SEL R6, R8.reuse, 0x80000000, !P2 ;  /* 0x8000000008067807 */ /* 0x042fe20005000000 */
[----:B------:R-:W-:Y:S01]  /*0ad0*/  UIADD3 UR5, UPT, UPT, -UR4, UR5, URZ ;  /* 0x0000000504057290 */ /* 0x000fe2000fffe1ff */
[C---:B------:R-:W-:Y:S02]  /*0ae0*/  SEL R7, R8.reuse, 0x80000000, !P3 ;  /* 0x8000000008077807 */ /* 0x040fe40005800000 */
[C---:B------:R-:W-:Y:S02]  /*0af0*/  SEL R4, R8.reuse, 0x80000000, !P0 ;  /* 0x8000000008047807 */ /* 0x040fe40004000000 */
[----:B------:R-:W-:Y:S01]  /*0b00*/  SEL R5, R8, 0x80000000, !P1 ;  /* 0x8000000008057807 */ /* 0x000fe20004800000 */
[----:B------:R-:W-:Y:S01]  /*0b10*/  UMOV UR4, 0x400 ;  /* 0x0000040000047882 */ /* 0x000fe20000000000 */
[----:B------:R-:W-:-:S02]  /*0b20*/  ISETP.GT.AND P2, PT, R37, -0x1, PT ;  /* 0xffffffff2500780c */ /* 0x000fc40003f44270 */
[----:B------:R-:W-:Y:S02]  /*0b30*/  ISETP.GT.AND P3, PT, R38, -0x1, PT ;  /* 0xffffffff2600780c */ /* 0x000fe40003f64270 */
[----:B------:R-:W-:Y:S01]  /*0b40*/  ISETP.GT.AND P0, PT, R39, -0x1, PT ;  /* 0xffffffff2700780c */ /* 0x000fe20003f04270 */
[----:B------:R-:W-:Y:S01]  /*0b50*/  BAR.SYNC.DEFER_BLOCKING 0x0 ;  /* 0x0000000000007b1d */ /* 0x000fe20000010000 */
[----:B------:R-:W-:Y:S01]  /*0b60*/  ISETP.GT.AND P1, PT, R40, -0x1, PT ;  /* 0xffffffff2800780c */ /* 0x000fe20003f24270 */
[----:B------:R-:W-:Y:S01]  /*0b70*/  ULEA UR4, UR6, UR4, 0x18 ;  /* 0x0000000406047291 */ /* 0x000fe2000f8ec0ff */
[----:B------:R-:W-:Y:S02]  /*0b80*/  LOP3.LUT R33, R6, R33, RZ, 0x3c, !PT ;  /* 0x0000002106217212 */ /* 0x000fe400078e3cff */
[----:B------:R-:W-:Y:S02]  /*0b90*/  LOP3.LUT R34, R7, R34, RZ, 0x3c, !PT ;  /* 0x0000002207227212 */ /* 0x000fe400078e3cff */
[----:B------:R-:W-:-:S02]  /*0ba0*/  LOP3.LUT R35, R4, R35, RZ, 0x3c, !PT ;  /* 0x0000002304237212 */ /* 0x000fc400078e3cff */
[----:B------:R-:W-:Y:S02]  /*0bb0*/  LOP3.LUT R36, R5, R36, RZ, 0x3c, !PT ;  /* 0x0000002405247212 */ /* 0x000fe400078e3cff */
[C---:B------:R-:W-:Y:S02]  /*0bc0*/  SEL R6, R8.reuse, 0x80000000, !P2 ;  /* 0x8000000008067807 */ /* 0x040fe40005000000 */
[C---:B------:R-:W-:Y:S02]  /*0bd0*/  SEL R7, R8.reuse, 0x80000000, !P3 ;  /* 0x8000000008077807 */ /* 0x040fe40005800000 */
[C---:B------:R-:W-:Y:S02]  /*0be0*/  SEL R4, R8.reuse, 0x80000000, !P0 ;  /* 0x8000000008047807 */ /* 0x040fe40004000000 */
[----:B------:R-:W-:Y:S02]  /*0bf0*/  SEL R5, R8, 0x80000000, !P1 ;  /* 0x8000000008057807 */ /* 0x000fe40004800000 */
[----:B------:R-:W-:-:S02]  /*0c00*/  ISETP.GT.AND P2, PT, R41, -0x1, PT ;  /* 0xffffffff2900780c */ /* 0x000fc40003f44270 */
[----:B------:R-:W-:Y:S02]  /*0c10*/  ISETP.GT.AND P3, PT, R42, -0x1, PT ;  /* 0xffffffff2a00780c */ /* 0x000fe40003f64270 */
[----:B------:R-:W-:Y:S02]  /*0c20*/  ISETP.GT.AND P0, PT, R43, -0x1, PT ;  /* 0xffffffff2b00780c */ /* 0x000fe40003f04270 */
[----:B------:R-:W-:Y:S02]  /*0c30*/  ISETP.GT.AND P1, PT, R44, -0x1, PT ;  /* 0xffffffff2c00780c */ /* 0x000fe40003f24270 */
        /* <DEDUP_REMOVED lines=8> */
[----:B------:R-:W-:-:S02]  /*0cc0*/  LEA R45, R0, UR4, 0x2 ;  /* 0x00000004002d7c11 */ /* 0x000fc4000f8e10ff */
[----:B------:R-:W-:Y:S02]  /*0cd0*/  ISETP.GT.AND P0, PT, R46, -0x1, PT ;  /* 0xffffffff2e00780c */ /* 0x000fe40003f04270 */
[----:B------:R-:W-:Y:S02]  /*0ce0*/  ISETP.GT.AND P1, PT, R48, -0x1, PT ;  /* 0xffffffff3000780c */ /* 0x000fe40003f24270 */
[----:B------:R-:W-:Y:S01]  /*0cf0*/  ISETP.GT.AND P2, PT, R49, -0x1, PT ;  /* 0xffffffff3100780c */ /* 0x000fe20003f44270 */
[----:B------:R-:W-:Y:S01]  /*0d00*/  IMAD R47, R0, 0x80, R45 ;  /* 0x00000080002f7824 */ /* 0x000fe200078e022d */
[----:B------:R-:W-:Y:S02]  /*0d10*/  LOP3.LUT R42, R7, R42, RZ, 0x3c, !PT ;  /* 0x0000002a072a7212 */ /* 0x000fe400078e3cff */
[----:B------:R-:W-:Y:S02]  /*0d20*/  LOP3.LUT R43, R4, R43, RZ, 0x3c, !PT ;  /* 0x0000002b042b7212 */ /* 0x000fe400078e3cff */
[----:B------:R-:W-:-:S02]  /*0d30*/  LOP3.LUT R44, R5, R44, RZ, 0x3c, !PT ;  /* 0x0000002c052c7212 */ /* 0x000fc400078e3cff */
[----:B------:R-:W-:Y:S02]  /*0d40*/  SHF.R.U32.HI R123, RZ, 0x5, R0 ;  /* 0x00000005ff7b7819 */ /* 0x000fe40000011600 */
[C---:B------:R-:W-:Y:S02]  /*0d50*/  SEL R5, R8.reuse, 0x80000000, !P0 ;  /* 0x8000000008057807 */ /* 0x040fe40004000000 */
[C---:B------:R-:W-:Y:S02]  /*0d60*/  SEL R7, R8.reuse, 0x80000000, !P1 ;  /* 0x8000000008077807 */ /* 0x040fe40004800000 */
[----:B------:R-:W-:Y:S01]  /*0d70*/  SEL R4, R8, 0x80000000, !P2 ;  /* 0x8000000008047807 */ /* 0x000fe20005000000 */
[----:B------:R-:W-:Y:S01]  /*0d80*/  IMAD R51, R0, -0x38, R47 ;  /* 0xffffffc800337824 */ /* 0x000fe200078e022f */
[----:B------:R-:W-:Y:S02]  /*0d90*/  LOP3.LUT R41, R6, R41, RZ, 0x3c, !PT ;  /* 0x0000002906297212 */ /* 0x000fe400078e3cff */
[----:B------:R-:W-:-:S02]  /*0da0*/  LOP3.LUT R46, R5, R46, RZ, 0x3c, !PT ;  /* 0x0000002e052e7212 */ /* 0x000fc400078e3cff */
[----:B------:R-:W-:Y:S02]  /*0db0*/  LOP3.LUT R48, R7, R48, RZ, 0x3c, !PT ;  /* 0x0000003007307212 */ /* 0x000fe400078e3cff */
[----:B------:R-:W-:Y:S02]  /*0dc0*/  LOP3.LUT R49, R4, R49, RZ, 0x3c, !PT ;  /* 0x0000003104317212 */ /* 0x000fe400078e3cff */
[----:B------:R-:W-:-:S07]  /*0dd0*/  LEA R50, R123, UR4, 0x2 ;  /* 0x000000047b327c11 */ /* 0x000fce000f8e10ff */
.L_x_222:
[----:B------:R-:W-:Y:S01]  /*0de0*/  UISETP.LT.AND UP0, UPT, UR5, 0x6, UPT ;  /* 0x000000060500788c */ /* 0x000fe2000bf01270 */
[C---:B------:R-:W-:Y:S01]  /*0df0*/  ISETP.NE.AND P0, PT, R29.reuse, 0x7fffffff, PT ;  /* 0x7fffffff1d00780c */ /* 0x040fe20003f05270 */
[----:B------:R-:W-:Y:S01]  /*0e00*/  UIADD3 UR6, UPT, UPT, UR7, -0x6, URZ ;  /* 0xfffffffa07067890 */ /* 0x000fe2000fffe0ff */
[----:B------:R-:W-:Y:S01]  /*0e10*/  STS [R45], RZ ;  /* 0x000000ff2d007388 */ /* 0x000fe20000000800 */
[----:B------:R-:W-:Y:S01]  /*0e20*/  USEL UR4, UR5, 0x6, UP0 ;  /* 0x0000000605047887 */ /* 0x000fe20008000000 */
[----:B0-----:R-:W-:Y:S01]  /*0e30*/  SEL R4, R29, 0x80000000, P0 ;  /* 0x800000001d047807 */ /* 0x001fe20000000000 */
[----:B------:R-:W-:Y:S01]  /*0e40*/  UISETP.GE.AND UP0, UPT, UR7, UR10, UPT ;  /* 0x0000000a0700728c */ /* 0x000fe2000bf06270 */
[----:B------:R-:W-:Y:S01]  /*0e50*/  STS [R45+0x400], RZ ;  /* 0x000400ff2d007388 */ /* 0x000fe20000000800 */
[----:B------:R-:W-:Y:S01]  /*0e60*/  UBMSK UR4, URZ, UR4 ;  /* 0x00000004ff04729b */ /* 0x000fe20008000000 */
[----:B------:R-:W-:Y:S02]  /*0e70*/  SHF.R.U32.HI R4, RZ, UR6, R4 ;  /* 0x00000006ff047c19 */ /* 0x000fe40008011604 */
[----:B------:R-:W-:Y:S01]  /*0e80*/  STS [R45+0x800], RZ ;  /* 0x000800ff2d007388 */ /* 0x000fe20000000800 */
[----:B------:R-:W-:-:S02]  /*0e90*/  ISETP.NE.AND P0, PT, R30, 0x7fffffff, PT ;  /* 0x7fffffff1e00780c */ /* 0x000fc40003f05270 */
[----:B------:R-:W-:Y:S01]  /*0ea0*/  LOP3.LUT R4, R4, UR4, RZ, 0xc0, !PT ;  /* 0x0000000404047c12 */ /* 0x000fe2000f8ec0ff */
[----:B------:R-:W-:Y:S01]  /*0eb0*/  STS [R45+0xc00], RZ ;  /* 0x000c00ff2d007388 */ /* 0x000fe20000000800 */
[C---:B------:R-:W-:Y:S02]  /*0ec0*/  ISETP.NE.AND P2, PT, R123.reuse, 0x6, PT ;  /* 0x000000067b00780c */ /* 0x040fe40003f45270 */
[----:B------:R-:W-:Y:S01]  /*0ed0*/  ISETP.NE.AND P3, PT, R123, 0x7, PT ;  /* 0x000000077b00780c */ /* 0x000fe20003f65270 */
[----:B------:R-:W-:Y:S01]  /*0ee0*/  IMAD.SHL.U32 R5, R4, 0x400, RZ ;  /* 0x0000040004057824 */ /* 0x000fe200078e00ff */
[----:B------:R-:W-:Y:S01]  /*0ef0*/  SHF.R.U32.HI R4, RZ, 0x4, R4 ;  /* 0x00000004ff047819 */ /* 0x000fe20000011604 */
[----:B------:R-:W-:Y:S03]  /*0f00*/  STS [R45+0x1000], RZ ;  /* 0x001000ff2d007388 */ /* 0x000fe60000000800 */
[----:B------:R-:W-:Y:S01]  /*0f10*/  LOP3.LUT R54, R5, 0x7c00, RZ, 0xc0, !PT ;  /* 0x00007c0005367812 */ /* 0x000fe200078ec0ff */
[----:B------:R-:W-:Y:S01]  /*0f20*/  STS [R45+0x1400], RZ ;  /* 0x001400ff2d007388 */ /* 0x000fe20000000800 */
[----:B------:R-:W-:-:S03]  /*0f30*/  LOP3.LUT R4, R4, 0xffffffe, RZ, 0xc0, !PT ;  /* 0x0ffffffe04047812 */ /* 0x000fc600078ec0ff */
[----:B------:R-:W-:Y:S01]  /*0f40*/  STS [R45+0x1800], RZ ;  /* 0x001800ff2d007388 */ /* 0x000fe20000000800 */
[----:B------:R-:W-:Y:S02]  /*0f50*/  IADD3 R54, PT, PT, R4, R45, R54 ;  /* 0x0000002d04367210 */ /* 0x000fe40007ffe036 */
[----:B------:R-:W-:Y:S01]  /*0f60*/  SEL R4, R30, 0x80000000, P0 ;  /* 0x800000001e047807 */ /* 0x000fe20000000000 */
[----:B------:R-:W-:Y:S01]  /*0f70*/  STS [R45+0x1c00], RZ ;  /* 0x001c00ff2d007388 */ /* 0x000fe20000000800 */
[----:B------:R-:W-:Y:S02]  /*0f80*/  ISETP.NE.AND P0, PT, R31, 0x7fffffff, PT ;  /* 0x7fffffff1f00780c */ /* 0x000fe40003f05270 */
[----:B------:R-:W-:Y:S01]  /*0f90*/  SHF.R.U32.HI R4, RZ, UR6, R4 ;  /* 0x00000006ff047c19 */ /* 0x000fe20008011604 */
[----:B------:R-:W-:Y:S03]  /*0fa0*/  STS [R45+0x2000], RZ ;  /* 0x002000ff2d007388 */ /* 0x000fe60000000800 */
[----:B------:R-:W-:Y:S01]  /*0fb0*/  LOP3.LUT R4, R4, UR4, RZ, 0xc0, !PT ;  /* 0x0000000404047c12 */ /* 0x000fe2000f8ec0ff */
[----:B------:R-:W-:Y:S03]  /*0fc0*/  STS [R45+0x2400], RZ ;  /* 0x002400ff2d007388 */ /* 0x000fe60000000800 */
[----:B------:R-:W-:Y:S01]  /*0fd0*/  SHF.R.U32.HI R6, RZ, 0x4, R4 ;  /* 0x00000004ff067819 */ /* 0x000fe20000011604 */
[----:B------:R-:W-:Y:S01]  /*0fe0*/  STS [R45+0x2800], RZ ;  /* 0x002800ff2d007388 */ /* 0x000fe20000000800 */
[----:B------:R-:W-:-:S02]  /*0ff0*/  IMAD.SHL.U32 R5, R4, 0x400, RZ ;  /* 0x0000040004057824 */ /* 0x000fc400078e00ff */
[----:B------:R-:W-:Y:S01]  /*1000*/  LOP3.LUT R6, R6, 0xffffffe, RZ, 0xc0, !PT ;  /* 0x0ffffffe06067812 */ /* 0x000fe200078ec0ff */
[----:B------:R-:W-:Y:S02]  /*1010*/  STS [R45+0x2c00], RZ ;  /* 0x002c00ff2d007388 */ /* 0x000fe40000000800 */
[----:B------:R-:W-:Y:S02]  /*1020*/  LOP3.LUT R4, R5, 0x7c00, RZ, 0xc0, !PT ;  /* 0x00007c0005047812 */ /* 0x000fe400078ec0ff */
[----:B------:R-:W-:Y:S02]  /*1030*/  STS [R45+0x3000], RZ ;  /* 0x003000ff2d007388 */ /* 0x000fe40000000800 */
[----:B------:R-:W-:Y:S02]  /*1040*/  IADD3 R55, PT, PT, R6, R45, R4 ;  /* 0x0000002d06377210 */ /* 0x000fe40007ffe004 */
[----:B------:R-:W-:Y:S01]  /*1050*/  STS [R45+0x3400], RZ ;  /* 0x003400ff2d007388 */ /* 0x000fe20000000800 */
[----:B------:R-:W-:-:S02]  /*1060*/  SEL R4, R31, 0x80000000, P0 ;  /* 0x800000001f047807 */ /* 0x000fc40000000000 */
[----:B------:R-:W-:Y:S01]  /*1070*/  ISETP.NE.AND P0, PT, R32, 0x7fffffff, PT ;  /* 0x7fffffff2000780c */ /* 0x000fe20003f05270 */
[----:B------:R-:W-:Y:S01]  /*1080*/  STS [R45+0x3800], RZ ;  /* 0x003800ff2d007388 */ /* 0x000fe20000000800 */
[----:B------:R-:W-:-:S03]  /*1090*/  SHF.R.U32.HI R4, RZ, UR6, R4 ;  /* 0x00000006ff047c19 */ /* 0x000fc60008011604 */
[----:B------:R-:W-:Y:S01]  /*10a0*/  STS [R45+0x3c00], RZ ;  /* 0x003c00ff2d007388 */ /* 0x000fe20000000800 */
[----:B------:R-:W-:-:S03]  /*10b0*/  LOP3.LUT R4, R4, UR4, RZ, 0xc0, !PT ;  /* 0x0000000404047c12 */ /* 0x000fc6000f8ec0ff */
[----:B------:R-:W-:Y:S02]  /*10c0*/  STS [R45+0x4000], RZ ;  /* 0x004000ff2d007388 */ /* 0x000fe40000000800 */
[----:B------:R-:W-:Y:S01]  /*10d0*/  IMAD.SHL.U32 R6, R4, 0x400, RZ ;  /* 0x0000040004067824 */ /* 0x000fe200078e00ff */
[----:B------:R-:W-:Y:S01]  /*10e0*/  SHF.R.U32.HI R4, RZ, 0x4, R4 ;  /* 0x00000004ff047819 */ /* 0x000fe20000011604 */
[----:B------:R-:W-:Y:S03]  /*10f0*/  STS [R45+0x4400], RZ ;  /* 0x004400ff2d007388 */ /* 0x000fe60000000800 */
[----:B------:R-:W-:Y:S01]  /*1100*/  LOP3.LUT R6, R6, 0x7c00, RZ, 0xc0, !PT ;  /* 0x00007c0006067812 */ /* 0x000fe200078ec0ff */
[----:B------:R-:W-:Y:S01]  /*1110*/  STS [R45+0x4800], RZ ;  /* 0x004800ff2d007388 */ /* 0x000fe20000000800 */
[----:B------:R-:W-:-:S03]  /*1120*/  LOP3.LUT R57, R4, 0xffffffe, RZ, 0xc0, !PT ;  /* 0x0ffffffe04397812 */ /* 0x000fc600078ec0ff */
[----:B------:R-:W-:Y:S01]  /*1130*/  STS [R45+0x4c00], RZ ;  /* 0x004c00ff2d007388 */ /* 0x000fe20000000800 */
[----:B------:R-:W-:-:S03]  /*1140*/  IADD3 R57, PT, PT, R57, R45, R6 ;  /* 0x0000002d39397210 */ /* 0x000fc60007ffe006 */
[----:B------:R-:W-:Y:S04]  /*1150*/  STS [R45+0x5000], RZ ;  /* 0x005000ff2d007388 */ /* 0x000fe80000000800 */
        /* <DEDUP_REMOVED lines=12> */
[----:B------:R-:W0:Y:S01]  /*1220*/  LDS.U16 R52, [R54] ;  /* 0x0000000036347984 */ /* 0x000e220000000400 */
[----:B------:R-:W1:Y:S02]  /*1230*/  S2R R127, SR_LANEID ;  /* 0x00000000007f7919 */ /* 0x000e640000000000 */
[----:B-1----:R-:W-:Y:S01]  /*1240*/  ISETP.NE.AND P1, PT, R127, 0x1f, PT ;  /* 0x0000001f7f00780c */ /* 0x002fe20003f25270 */
[----:B0-----:R-:W-:-:S05]  /*1250*/  VIADD R5, R52, 0x1 ;  /* 0x0000000134057836 */ /* 0x001fca0000000000 */
[----:B------:R0:W-:Y:S04]  /*1260*/  STS.U16 [R54], R5 ;  /* 0x0000000536007388 */ /* 0x0001e80000000400 */
[----:B------:R-:W1:Y:S01]  /*1270*/  LDS.U16 R56, [R55] ;  /* 0x0000000037387984 */ /* 0x000e620000000400 */
[----:B0-----:R-:W-:Y:S02]  /*1280*/  SEL R5, R32, 0x80000000, P0 ;  /* 0x8000000020057807 */ /* 0x001fe40000000000 */
[----:B------:R-:W-:Y:S02]  /*1290*/  ISETP.NE.AND P0, PT, R33, 0x7fffffff, PT ;  /* 0x7fffffff2100780c */ /* 0x000fe40003f05270 */
[----:B------:R-:W-:-:S04]  /*12a0*/  SHF.R.U32.HI R5, RZ, UR6, R5 ;  /* 0x00000006ff057c19 */ /* 0x000fc80008011605 */
[----:B------:R-:W-:-:S05]  /*12b0*/  LOP3.LUT R5, R5, UR4, RZ, 0xc0, !PT ;  /* 0x0000000405057c12 */ /* 0x000fca000f8ec0ff */
[----:B------:R-:W-:Y:S01]  /*12c0*/  IMAD.SHL.U32 R6, R5, 0x400, RZ ;  /* 0x0000040005067824 */ /* 0x000fe200078e00ff */
[----:B------:R-:W-:-:S04]  /*12d0*/  SHF.R.U32.HI R5, RZ, 0x4, R5 ;  /* 0x00000004ff057819 */ /* 0x000fc80000011605 */
[----:B------:R-:W-:Y:S02]  /*12e0*/  LOP3.LUT R8, R6, 0x7c00, RZ, 0xc0, !PT ;  /* 0x00007c0006087812 */ /* 0x000fe400078ec0ff */
[----:B------:R-:W-:-:S04]  /*12f0*/  LOP3.LUT R5, R5, 0xffffffe, RZ, 0xc0, !PT ;  /* 0x0ffffffe05057812 */ /* 0x000fc800078ec0ff */
[----:B------:R-:W-:Y:S01]  /*1300*/  IADD3 R59, PT, PT, R5, R45, R8 ;  /* 0x0000002d053b7210 */ /* 0x000fe20007ffe008 */
[----:B-1----:R-:W-:-:S05]  /*1310*/  VIADD R4, R56, 0x1 ;  /* 0x0000000138047836 */ /* 0x002fca0000000000 */
        /* <DEDUP_REMOVED lines=9> */
[----:B------:R-:W-:Y:S02]  /*13b0*/  LOP3.LUT R61, R4, 0xffffffe, RZ, 0xc0, !PT ;  /* 0x0ffffffe043d7812 */ /* 0x000fe400078ec0ff */
[----:B------:R-:W-:Y:S02]  /*13c0*/  SEL R5, R34, 0x80000000, P0 ;  /* 0x8000000022057807 */ /* 0x000fe40000000000 */
[----:B------:R-:W-:Y:S02]  /*13d0*/  IADD3 R61, PT, PT, R61, R45, R8 ;  /* 0x0000002d3d3d7210 */ /* 0x000fe40007ffe008 */
[----:B------:R-:W-:Y:S02]  /*13e0*/  SHF.R.U32.HI R5, RZ, UR6, R5 ;  /* 0x00000006ff057c19 */ /* 0x000fe40008011605 */
[----:B------:R-:W-:-:S02]  /*13f0*/  ISETP.NE.AND P0, PT, R35, 0x7fffffff, PT ;  /* 0x7fffffff2300780c */ /* 0x000fc40003f05270 */
[----:B------:R-:W-:Y:S01]  /*1400*/  LOP3.LUT R5, R5, UR4, RZ, 0xc0, !PT ;  /* 0x0000000405057c12 */ /* 0x000fe2000f8ec0ff */
[----:B-1----:R-:W-:-:S05]  /*1410*/  VIADD R6, R58, 0x1 ;  /* 0x000000013a067836 */ /* 0x002fca0000000000 */
[----:B------:R0:W-:Y:S04]  /*1420*/  STS.U16 [R57], R6 ;  /* 0x0000000639007388 */ /* 0x0001e80000000400 */
[----:B------:R-:W1:Y:S01]  /*1430*/  LDS.U16 R60, [R59] ;  /* 0x000000003b3c7984 */ /* 0x000e620000000400 */
[----:B0-----:R-:W-:Y:S01]  /*1440*/  IMAD.SHL.U32 R6, R5, 0x400, RZ ;  /* 0x0000040005067824 */ /* 0x001fe200078e00ff */
        /* <DEDUP_REMOVED lines=151> */
[----:B0-----:R-:W-:-:S04]  /*1dc0*/  SEL R4, R49, 0x80000000, P0 ;  /* 0x8000000031047807 */ /* 0x001fc80000000000 */
[----:B------:R-:W-:Y:S01]  /*1dd0*/  SHF.R.U32.HI R4, RZ, UR6, R4 ;  /* 0x00000006ff047c19 */ /* 0x000fe20008011604 */
[----:B------:R-:W0:Y:S03]  /*1de0*/  S2UR UR6, SR_CgaCtaId ;  /* 0x00000000000679c3 */ /* 0x000e260000008800 */
[----:B------:R-:W-:Y:S01]  /*1df0*/  LOP3.LUT R4, R4, UR4, RZ, 0xc0, !PT ;  /* 0x0000000404047c12 */ /* 0x000fe2000f8ec0ff */
[----:B------:R-:W-:-:S04]  /*1e00*/  UMOV UR4, 0x400 ;  /* 0x0000040000047882 */ /* 0x000fc80000000000 */
[----:B------:R-:W-:Y:S01]  /*1e10*/  IMAD.SHL.U32 R5, R4, 0x400, RZ ;  /* 0x0000040004057824 */ /* 0x000fe200078e00ff */
[----:B------:R-:W-:-:S04]  /*1e20*/  SHF.R.U32.HI R4, RZ, 0x4, R4 ;  /* 0x00000004ff047819 */ /* 0x000fc80000011604 */
[----:B------:R-:W-:Y:S02]  /*1e30*/  LOP3.LUT R8, R5, 0x7c00, RZ, 0xc0, !PT ;  /* 0x00007c0005087812 */ /* 0x000fe400078ec0ff */
[----:B------:R-:W-:-:S04]  /*1e40*/  LOP3.LUT R89, R4, 0xffffffe, RZ, 0xc0, !PT ;  /* 0x0ffffffe04597812 */ /* 0x000fc800078ec0ff */
[----:B------:R-:W-:Y:S01]  /*1e50*/  IADD3 R89, PT, PT, R89, R45, R8 ;  /* 0x0000002d59597210 */ /* 0x000fe20007ffe008 */
[----:B0-----:R-:W-:Y:S01]  /*1e60*/  ULEA UR4, UR6, UR4, 0x18 ;  /* 0x0000000406047291 */ /* 0x001fe2000f8ec0ff */
[----:B-1----:R-:W-:-:S05]  /*1e70*/  VIADD R6, R86, 0x1 ;  /* 0x0000000156067836 */ /* 0x002fca0000000000 */
[----:B------:R-:W-:Y:S04]  /*1e80*/  STS.U16 [R85], R6 ;  /* 0x0000000655007388 */ /* 0x000fe80000000400 */
[----:B------:R-:W0:Y:S02]  /*1e90*/  LDS.U16 R88, [R87] ;  /* 0x0000000057587984 */ /* 0x000e240000000400 */
[----:B0-----:R-:W-:-:S05]  /*1ea0*/  VIADD R4, R88, 0x1 ;  /* 0x0000000158047836 */ /* 0x001fca0000000000 */
[----:B------:R-:W-:Y:S04]  /*1eb0*/  STS.U16 [R87], R4 ;  /* 0x0000000457007388 */ /* 0x000fe80000000400 */
[----:B------:R-:W0:Y:S02]  /*1ec0*/  LDS.U16 R90, [R89] ;  /* 0x00000000595a7984 */ /* 0x000e240000000400 */
[----:B0-----:R-:W-:-:S05]  /*1ed0*/  VIADD R6, R90, 0x1 ;  /* 0x000000015a067836 */ /* 0x001fca0000000000 */
[----:B------:R-:W-:Y:S01]  /*1ee0*/  STS.U16 [R89], R6 ;  /* 0x0000000659007388 */ /* 0x000fe20000000400 */
[----:B------:R-:W-:Y:S06]  /*1ef0*/  BAR.SYNC.DEFER_BLOCKING 0x0 ;  /* 0x0000000000007b1d */ /* 0x000fec0000010000 */
[----:B------:R-:W-:Y:S04]  /*1f00*/  LDS R91, [R47] ;  /* 0x000000002f5b7984 */ /* 0x000fe80000000800 */
[----:B------:R-:W0:Y:S04]  /*1f10*/  LDS R92, [R47+0x4] ;  /* 0x000004002f5c7984 */ /* 0x000e280000000800 */
[----:B------:R-:W1:Y:S04]  /*1f20*/  LDS R93, [R47+0x8] ;  /* 0x000008002f5d7984 */ /* 0x000e680000000800 */
[----:B------:R-:W2:Y:S04]  /*1f30*/  LDS R94, [R47+0xc] ;  /* 0x00000c002f5e7984 */ /* 0x000ea80000000800 */
[----:B------:R-:W3:Y:S04]  /*1f40*/  LDS R95, [R47+0x10] ;  /* 0x000010002f5f7984 */ /* 0x000ee80000000800 */
[----:B------:R-:W4:Y:S04]  /*1f50*/  LDS R96, [R47+0x14] ;  /* 0x000014002f607984 */ /* 0x000f280000000800 */
[----:B------:R-:W4:Y:S04]  /*1f60*/  LDS R97, [R47+0x18] ;  /* 0x000018002f617984 */ /* 0x000f280000000800 */
[----:B------:R-:W4:Y:S04]  /*1f70*/  LDS R98, [R47+0x1c] ;  /* 0x00001c002f627984 */ /* 0x000f280000000800 */
[----:B------:R-:W4:Y:S04]  /*1f80*/  LDS R99, [R47+0x20] ;  /* 0x000020002f637984 */ /* 0x000f280000000800 */
[----:B------:R-:W4:Y:S04]  /*1f90*/  LDS R100, [R47+0x24] ;  /* 0x000024002f647984 */ /* 0x000f280000000800 */
[----:B------:R-:W4:Y:S04]  /*1fa0*/  LDS R101, [R47+0x28] ;  /* 0x000028002f657984 */ /* 0x000f280000000800 */
[----:B------:R-:W4:Y:S01]  /*1fb0*/  LDS R102, [R47+0x2c] ;  /* 0x00002c002f667984 */ /* 0x000f220000000800 */
[----:B0-----:R-:W-:-:S03]  /*1fc0*/  IMAD.IADD R92, R91, 0x1, R92 ;  /* 0x000000015b5c7824 */ /* 0x001fc600078e025c */
[----:B------:R-:W0:Y:S01]  /*1fd0*/  LDS R103, [R47+0x30] ;  /* 0x000030002f677984 */ /* 0x000e220000000800 */
[----:B-1----:R-:W-:-:S03]  /*1fe0*/  IMAD.IADD R93, R93, 0x1, R92 ;  /* 0x000000015d5d7824 */ /* 0x002fc600078e025c */
[----:B------:R-:W1:Y:S01]  /*1ff0*/  LDS R104, [R47+0x34] ;  /* 0x000034002f687984 */ /* 0x000e620000000800 */
[----:B--2---:R-:W-:-:S03]  /*2000*/  IMAD.IADD R94, R94, 0x1, R93 ;  /* 0x000000015e5e7824 */ /* 0x004fc600078e025d */
[----:B------:R-:W2:Y:S01]  /*2010*/  LDS R105, [R47+0x38] ;  /* 0x000038002f697984 */ /* 0x000ea20000000800 */
[----:B---3--:R-:W-:-:S03]  /*2020*/  IMAD.IADD R95, R95, 0x1, R94 ;  /* 0x000000015f5f7824 */ /* 0x008fc600078e025e */
[----:B------:R-:W3:Y:S01]  /*2030*/  LDS R106, [R47+0x3c] ;  /* 0x00003c002f6a7984 */ /* 0x000ee20000000800 */
[----:B----4-:R-:W-:-:S03]  /*2040*/  IMAD.IADD R96, R96, 0x1, R95 ;  /* 0x0000000160607824 */ /* 0x010fc600078e025f */
[----:B------:R-:W4:Y:S01]  /*2050*/  LDS R107, [R47+0x40] ;  /* 0x000040002f6b7984 */ /* 0x000f220000000800 */
[----:B------:R-:W-:-:S03]  /*2060*/  IMAD.IADD R97, R97, 0x1, R96 ;  /* 0x0000000161617824 */ /* 0x000fc600078e0260 */
        /* <DEDUP_REMOVED lines=31> */
[----:B------:R-:W-:-:S04]  /*2260*/  IMAD.IADD R113, R113, 0x1, R112 ;  /* 0x0000000171717824 */ /* 0x000fc800078e0270 */
[----:B0-----:R-:W-:-:S04]  /*2270*/  IMAD.IADD R114, R114, 0x1, R113 ;  /* 0x0000000172727824 */ /* 0x001fc800078e0271 */
[----:B-1----:R-:W-:-:S04]  /*2280*/  IMAD.IADD R115, R115, 0x1, R114 ;  /* 0x0000000173737824 */ /* 0x002fc800078e0272 */
[----:B--2---:R-:W-:-:S04]  /*2290*/  IMAD.IADD R116, R116, 0x1, R115 ;  /* 0x0000000174747824 */ /* 0x004fc800078e0273 */
[----:B---3--:R-:W-:-:S04]  /*22a0*/  IMAD.IADD R117, R117, 0x1, R116 ;  /* 0x0000000175757824 */ /* 0x008fc800078e0274 */
[----:B----4-:R-:W-:-:S04]  /*22b0*/  IMAD.IADD R118, R118, 0x1, R117 ;  /* 0x0000000176767824 */ /* 0x010fc800078e0275 */
[----:B------:R-:W-:-:S04]  /*22c0*/  IMAD.IADD R119, R119, 0x1, R118 ;  /* 0x0000000177777824 */ /* 0x000fc800078e0276 */
[----:B------:R-:W-:-:S04]  /*22d0*/  IMAD.IADD R120, R120, 0x1, R119 ;  /* 0x0000000178787824 */ /* 0x000fc800078e0277 */
[----:B------:R-:W-:-:S04]  /*22e0*/  IMAD.IADD R121, R121, 0x1, R120 ;  /* 0x0000000179797824 */ /* 0x000fc800078e0278 */
[----:B------:R-:W-:-:S04]  /*22f0*/  IMAD.IADD R122, R122, 0x1, R121 ;  /* 0x000000017a7a7824 */ /* 0x000fc800078e0279 */
[----:B------:R-:W-:-:S05]  /*2300*/  IMAD.IADD R124, R5, 0x1, R122 ;  /* 0x00000001057c7824 */ /* 0x000fca00078e027a */
        /* <DEDUP_REMOVED lines=8> */
[----:B------:R-:W0:Y:S02]  /*2390*/  SHFL.UP P0, R125, R126, 0x10, RZ ;  /* 0x060000007e7d7989 */ /* 0x000e2400000000ff */
[----:B0-----:R-:W-:Y:S01]  /*23a0*/  @P0 IMAD.IADD R125, R126, 0x1, R125 ;  /* 0x000000017e7d0824 */ /* 0x001fe200078e027d */
[----:B------:R-:W-:-:S03]  /*23b0*/  ISETP.NE.AND P0, PT, R123, 0x1, PT ;  /* 0x000000017b00780c */ /* 0x000fc60003f05270 */
[----:B------:R-:W-:Y:S01]  /*23c0*/  IMAD.IADD R124, R125, 0x1, -R124 ;  /* 0x000000017d7c7824 */ /* 0x000fe200078e0a7c */
[----:B------:R-:W-:Y:S01]  /*23d0*/  @!P1 STS [R50+0x8400], R125 ;  /* 0x0084007d32009388 */ /* 0x000fe20000000800 */
[----:B------:R-:W-:Y:S01]  /*23e0*/  BAR.SYNC.DEFER_BLOCKING 0x0 ;  /* 0x0000000000007b1d */ /* 0x000fe20000010000 */
[----:B------:R-:W-:-:S05]  /*23f0*/  ISETP.NE.AND P1, PT, R123, 0x4, PT ;  /* 0x000000047b00780c */ /* 0x000fca0003f25270 */
[----:B------:R-:W0:Y:S04]  /*2400*/  LDS.128 R4, [UR4+0x8400] ;  /* 0x00840004ff047984 */ /* 0x000e280008000c00 */
[----:B------:R-:W1:Y:S01]  /*2410*/  LDS.128 R8, [UR4+0x8410] ;  /* 0x00841004ff087984 */ /* 0x000e620008000c00 */
[C---:B0-----:R-:W-:Y:S01]  /*2420*/  SEL R53, R4.reuse, R53, !P0 ;  /* 0x0000003504357207 */ /* 0x041fe20004000000 */
[----:B------:R-:W-:Y:S01]  /*2430*/  IMAD.IADD R5, R4, 0x1, R5 ;  /* 0x0000000104057824 */ /* 0x000fe200078e0205 */
[----:B------:R-:W-:-:S03]  /*2440*/  ISETP.NE.AND P0, PT, R123, 0x2, PT ;  /* 0x000000027b00780c */ /* 0x000fc60003f05270 */
[----:B------:R-:W-:Y:S01]  /*2450*/  IMAD.IADD R6, R6, 0x1, R5 ;  /* 0x0000000106067824 */ /* 0x000fe200078e0205 */
[----:B------:R-:W-:Y:S02]  /*2460*/  SEL R53, R5, R53, !P0 ;  /* 0x0000003505357207 */ /* 0x000fe40004000000 */
[----:B------:R-:W-:Y:S01]  /*2470*/  ISETP.NE.AND P0, PT, R123, 0x3, PT ;  /* 0x000000037b00780c */ /* 0x000fe20003f05270 */
[----:B------:R-:W-:-:S03]  /*2480*/  IMAD.IADD R7, R7, 0x1, R6 ;  /* 0x0000000107077824 */ /* 0x000fc600078e0206 */
[----:B------:R-:W-:Y:S01]  /*2490*/  SEL R53, R6, R53, !P0 ;  /* 0x0000003506357207 */ /* 0x000fe20004000000 */
[----:B-1----:R-:W-:Y:S01]  /*24a0*/  IMAD.IADD R8, R7, 0x1, R8 ;  /* 0x0000000107087824 */ /* 0x002fe200078e0208 */
[----:B------:R-:W-:Y:S02]  /*24b0*/  ISETP.NE.AND P0, PT, R123, 0x5, PT ;  /* 0x000000057b00780c */ /* 0x000fe40003f05270 */
[----:B------:R-:W-:Y:S01]  /*24c0*/  SEL R53, R7, R53, !P1 ;  /* 0x0000003507357207 */ /* 0x000fe20004800000 */
[----:B------:R-:W-:Y:S01]  /*24d0*/  IMAD.IADD R9, R9, 0x1, R8 ;  /* 0x0000000109097824 */ /* 0x000fe200078e0208 */
[----:B------:R-:W-:Y:S02]  /*24e0*/  ISETP.NE.AND P1, PT, R127, RZ, PT ;  /* 0x000000ff7f00720c */ /* 0x000fe40003f25270 */
[----:B------:R-:W-:Y:S01]  /*24f0*/  SEL R53, R8, R53, !P0 ;  /* 0x0000003508357207 */ /* 0x000fe20004000000 */
[----:B------:R-:W-:Y:S01]  /*2500*/  IMAD.IADD R10, R10, 0x1, R9 ;  /* 0x000000010a0a7824 */ /* 0x000fe200078e0209 */
[----:B------:R-:W-:-:S02]  /*2510*/  ISETP.GT.U32.AND P0, PT, R0, 0x1f, PT ;  /* 0x0000001f0000780c */ /* 0x000fc40003f04070 */
[----:B------:R-:W-:Y:S01]  /*2520*/  SEL R53, R9, R53, !P2 ;  /* 0x0000003509357207 */ /* 0x000fe20005000000 */
[----:B------:R-:W-:Y:S01]  /*2530*/  IMAD.IADD R11, R11, 0x1, R10 ;  /* 0x000000010b0b7824 */ /* 0x000fe200078e020a */
[----:B------:R-:W-:Y:S02]  /*2540*/  ISETP.GT.U32.OR P2, PT, R0, 0x1f, P1 ;  /* 0x0000001f0000780c */ /* 0x000fe40000f44470 */
[----:B------:R-:W-:Y:S02]  /*2550*/  SEL R4, R124, RZ, P1 ;  /* 0x000000ff7c047207 */ /* 0x000fe40000800000 */
[----:B------:R-:W-:-:S05]  /*2560*/  SEL R53, R10, R53, !P3 ;  /* 0x000000350a357207 */ /* 0x000fca0005800000 */
[----:B------:R-:W-:Y:S01]  /*2570*/  @P0 IMAD.IADD R124, R53, 0x1, R4 ;  /* 0x00000001357c0824 */ /* 0x000fe200078e0204 */
[----:B------:R-:W-:-:S03]  /*2580*/  ISETP.NE.AND P0, PT, R0, RZ, PT ;  /* 0x000000ff0000720c */ /* 0x000fc60003f05270 */
[----:B------:R-:W-:-:S05]  /*2590*/  @!P2 IMAD.U32 R124, R11, 0x10000, RZ ;  /* 0x000100000b7ca824 */ /* 0x000fca00078e00ff */
[----:B------:R-:W-:Y:S01]  /*25a0*/  @!P2 STS [UR4+0x8428], R124 ;  /* 0x0084287cff00a988 */ /* 0x000fe20008000804 */
[----:B------:R-:W-:Y:S06]  /*25b0*/  BAR.SYNC.DEFER_BLOCKING 0x0 ;  /* 0x0000000000007b1d */ /* 0x000fec0000010000 */
[----:B------:R-:W0:Y:S02]  /*25c0*/  LDS R4, [UR4+0x8428] ;  /* 0x00842804ff047984 */ /* 0x000e240008000800 */
[----:B0-----:R-:W-:-:S05]  /*25d0*/  SEL R5, R4, RZ, P0 ;  /* 0x000000ff04057207 */ /* 0x001fca0000000000 */
[----:B------:R-:W-:-:S04]  /*25e0*/  IMAD.IADD R4, R5, 0x1, R124 ;  /* 0x0000000105047824 */ /* 0x000fc800078e027c */
[--C-:B------:R-:W-:Y:S01]  /*25f0*/  IMAD.IADD R6, R91, 0x1, R4.reuse ;  /* 0x000000015b067824 */ /* 0x100fe200078e0204 */
[----:B------:R-:W-:Y:S01]  /*2600*/  STS [R47], R4 ;  /* 0x000000042f007388 */ /* 0x000fe20000000800 */
[--C-:B------:R-:W-:Y:S02]  /*2610*/  IMAD.IADD R92, R92, 0x1, R4.reuse ;  /* 0x000000015c5c7824 */ /* 0x100fe400078e0204 */
[--C-:B------:R-:W-:Y:S01]  /*2620*/  IMAD.IADD R8, R93, 0x1, R4.reuse ;  /* 0x000000015d087824 */ /* 0x100fe200078e0204 */
[----:B------:R-:W-:Y:S01]  /*2630*/  STS [R47+0x4], R6 ;  /* 0x000004062f007388 */ /* 0x000fe20000000800 */
[--C-:B------:R-:W-:Y:S02]  /*2640*/  IMAD.IADD R94, R94, 0x1, R4.reuse ;  /* 0x000000015e5e7824 */ /* 0x100fe400078e0204 */
[--C-:B------:R-:W-:Y:S01]  /*2650*/  IMAD.IADD R10, R95, 0x1, R4.reuse ;  /* 0x000000015f0a7824 */ /* 0x100fe200078e0204 */
[----:B------:R-:W-:Y:S01]  /*2660*/  STS [R47+0x8], R92 ;  /* 0x0000085c2f007388 */ /* 0x000fe20000000800 */
[----:B------:R-:W-:-:S02]  /*2670*/  IMAD.IADD R96, R96, 0x1, R4 ;  /* 0x0000000160607824 */ /* 0x000fc400078e0204 */
[--C-:B------:R-:W-:Y:S01]  /*2680*/  IMAD.IADD R124, R97, 0x1, R4.reuse ;  /* 0x00000001617c7824 */ /* 0x100fe200078e0204 */
[----:B------:R-:W-:Y:S01]  /*2690*/  STS [R47+0xc], R8 ;  /* 0x00000c082f007388 */ /* 0x000fe20000000800 */
        /* <DEDUP_REMOVED lines=36> */
[----:B------:R-:W-:-:S03]  /*28e0*/  IMAD.IADD R122, R122, 0x1, R4 ;  /* 0x000000017a7a7824 */ /* 0x000fc600078e0204 */
[----:B------:R-:W-:Y:S04]  /*28f0*/  STS [R47+0x40], R106 ;  /* 0x0000406a2f007388 */ /* 0x000fe80000000800 */
        /* <DEDUP_REMOVED lines=15> */
[----:B------:R-:W-:Y:S01]  /*29f0*/  STS [R47+0x80], R122 ;  /* 0x0000807a2f007388 */ /* 0x000fe20000000800 */
[----:B------:R-:W-:Y:S06]  /*2a00*/  BAR.SYNC.DEFER_BLOCKING 0x0 ;  /* 0x0000000000007b1d */ /* 0x000fec0000010000 */
[----:B------:R-:W0:Y:S04]  /*2a10*/  LDS.U16 R5, [R54] ;  /* 0x0000000036057984 */ /* 0x000e280000000400 */
[----:B------:R-:W1:Y:S04]  /*2a20*/  LDS.U16 R55, [R55] ;  /* 0x0000000037377984 */ /* 0x000e680000000400 */
[----:B------:R-:W2:Y:S04]  /*2a30*/  LDS.U16 R57, [R57] ;  /* 0x0000000039397984 */ /* 0x000ea80000000400 */
[----:B------:R-:W3:Y:S04]  /*2a40*/  LDS.U16 R59, [R59] ;  /* 0x000000003b3b7984 */ /* 0x000ee80000000400 */
[----:B------:R-:W4:Y:S04]  /*2a50*/  LDS.U16 R61, [R61] ;  /* 0x000000003d3d7984 */ /* 0x000f280000000400 */
[----:B------:R-:W4:Y:S04]  /*2a60*/  LDS.U16 R63, [R63] ;  /* 0x000000003f3f7984 */ /* 0x000f280000000400 */
[----:B------:R-:W4:Y:S04]  /*2a70*/  LDS.U16 R65, [R65] ;  /* 0x0000000041417984 */ /* 0x000f280000000400 */
[----:B------:R-:W4:Y:S04]  /*2a80*/  LDS.U16 R67, [R67] ;  /* 0x0000000043437984 */ /* 0x000f280000000400 */
[----:B------:R-:W4:Y:S04]  /*2a90*/  LDS.U16 R69, [R69] ;  /* 0x0000000045457984 */ /* 0x000f280000000400 */
[----:B------:R-:W4:Y:S04]  /*2aa0*/  LDS.U16 R71, [R71] ;  /* 0x0000000047477984 */ /* 0x000f280000000400 */
[----:B------:R-:W4:Y:S01]  /*2ab0*/  LDS.U16 R73, [R73] ;  /* 0x0000000049497984 */ /* 0x000f220000000400 */
[----:B0-----:R-:W-:-:S03]  /*2ac0*/  IMAD.IADD R5, R52, 0x1, R5 ;  /* 0x0000000134057824 */ /* 0x001fc600078e0205 */
[----:B------:R-:W0:Y:S01]  /*2ad0*/  LDS.U16 R75, [R75] ;  /* 0x000000004b4b7984 */ /* 0x000e220000000400 */
[----:B-1----:R-:W-:-:S03]  /*2ae0*/  IMAD.IADD R55, R56, 0x1, R55 ;  /* 0x0000000138377824 */ /* 0x002fc600078e0237 */
[----:B------:R-:W1:Y:S01]  /*2af0*/  LDS.U16 R77, [R77] ;  /* 0x000000004d4d7984 */ /* 0x000e620000000400 */
[----:B--2---:R-:W-:-:S03]  /*2b00*/  IMAD.IADD R57, R58, 0x1, R57 ;  /* 0x000000013a397824 */ /* 0x004fc600078e0239 */
[----:B------:R-:W2:Y:S01]  /*2b10*/  LDS.U16 R79, [R79] ;  /* 0x000000004f4f7984 */ /* 0x000ea20000000400 */
[----:B---3--:R-:W-:-:S03]  /*2b20*/  IMAD.IADD R59, R60, 0x1, R59 ;  /* 0x000000013c3b7824 */ /* 0x008fc600078e023b */
[----:B------:R-:W3:Y:S01]  /*2b30*/  LDS.U16 R81, [R81] ;  /* 0x0000000051517984 */ /* 0x000ee20000000400 */
[----:B----4-:R-:W-:-:S03]  /*2b40*/  IMAD.IADD R61, R62, 0x1, R61 ;  /* 0x000000013e3d7824 */ /* 0x010fc600078e023d */
[----:B------:R-:W4:Y:S01]  /*2b50*/  LDS.U16 R83, [R83] ;  /* 0x0000000053537984 */ /* 0x000f220000000400 */
[----:B------:R-:W-:-:S03]  /*2b60*/  IMAD.IADD R63, R64, 0x1, R63 ;  /* 0x00000001403f7824 */ /* 0x000fc600078e023f */
[----:B------:R-:W4:Y:S01]  /*2b70*/  LDS.U16 R85, [R85] ;  /* 0x0000000055557984 */ /* 0x000f220000000400 */
[----:B------:R-:W-:-:S03]  /*2b80*/  IMAD.IADD R65, R66, 0x1, R65 ;  /* 0x0000000142417824 */ /* 0x000fc600078e0241 */
[----:B------:R-:W4:Y:S01]  /*2b90*/  LDS.U16 R87, [R87] ;  /* 0x0000000057577984 */ /* 0x000f220000000400 */
[----:B------:R-:W-:-:S03]  /*2ba0*/  IMAD.IADD R67, R68, 0x1, R67 ;  /* 0x0000000144437824 */ /* 0x000fc600078e0243 */
[----:B------:R-:W4:Y:S01]  /*2bb0*/  LDS.U16 R89, [R89] ;  /* 0x0000000059597984 */ /* 0x000f220000000400 */
[----:B------:R-:W-:Y:S02]  /*2bc0*/  IMAD.IADD R69, R70, 0x1, R69 ;  /* 0x0000000146457824 */ /* 0x000fe400078e0245 */
[----:B------:R-:W-:Y:S02]  /*2bd0*/  IMAD.IADD R71, R72, 0x1, R71 ;  /* 0x0000000148477824 */ /* 0x000fe400078e0247 */
[----:B------:R-:W-:Y:S02]  /*2be0*/  IMAD.IADD R73, R74, 0x1, R73 ;  /* 0x000000014a497824 */ /* 0x000fe400078e0249 */
[----:B0-----:R-:W-:Y:S02]  /*2bf0*/  IMAD.IADD R75, R76, 0x1, R75 ;  /* 0x000000014c4b7824 */ /* 0x001fe400078e024b */
[----:B-1----:R-:W-:Y:S02]  /*2c00*/  IMAD.IADD R77, R78, 0x1, R77 ;  /* 0x000000014e4d7824 */ /* 0x002fe400078e024d */
[----:B--2---:R-:W-:-:S02]  /*2c10*/  IMAD.IADD R79, R80, 0x1, R79 ;  /* 0x00000001504f7824 */ /* 0x004fc400078e024f */
[----:B---3--:R-:W-:Y:S02]  /*2c20*/  IMAD.IADD R81, R82, 0x1, R81 ;  /* 0x0000000152517824 */ /* 0x008fe400078e0251 */
[----:B----4-:R-:W-:Y:S02]  /*2c30*/  IMAD.IADD R83, R84, 0x1, R83 ;  /* 0x0000000154537824 */ /* 0x010fe400078e0253 */
[----:B------:R-:W-:Y:S02]  /*2c40*/  IMAD.IADD R85, R86, 0x1, R85 ;  /* 0x0000000156557824 */ /* 0x000fe400078e0255 */
[----:B------:R-:W-:Y:S02]  /*2c50*/  IMAD.IADD R87, R88, 0x1, R87 ;  /* 0x0000000158577824 */ /* 0x000fe400078e0257 */
[----:B------:R-:W-:Y:S01]  /*2c60*/  IMAD.IADD R89, R90, 0x1, R89 ;  /* 0x000000015a597824 */ /* 0x000fe200078e0259 */
[----:B------:R-:W-:Y:S06]  /*2c70*/  BAR.SYNC.DEFER_BLOCKING 0x0 ;  /* 0x0000000000007b1d */ /* 0x000fec0000010000 */
[----:B------:R-:W-:Y:S05]  /*2c80*/  BRA.U UP0, `(.L_x_221) ;  /* 0x0000000500987547 */ /* 0x000fea000b800000 */
[----:B------:R-:W-:Y:S01]  /*2c90*/  LEA R4, R5, UR4, 0x2 ;  /* 0x0000000405047c11 */ /* 0x000fe2000f8e10ff */
[----:B------:R-:W-:Y:S01]  /*2ca0*/  UIADD3 UR7, UPT, UPT, UR7, 0x6, URZ ;  /* 0x0000000607077890 */ /* 0x000fe2000fffe0ff */
[----:B------:R-:W-:Y:S01]  /*2cb0*/  LEA R5, R55, UR4, 0x2 ;  /* 0x0000000437057c11 */ /* 0x000fe2000f8e10ff */
[----:B------:R-:W-:Y:S01]  /*2cc0*/  UIADD3 UR5, UPT, UPT, UR5, -0x6, URZ ;  /* 0xfffffffa05057890 */ /* 0x000fe2000fffe0ff */
[----:B------:R-:W-:Y:S01]  /*2cd0*/  LEA R6, R57, UR4, 0x2 ;  /* 0x0000000439067c11 */ /* 0x000fe2000f8e10ff */
[----:B------:R0:W-:Y:S01]  /*2ce0*/  STS [R4], R29 ;  /* 0x0000001d04007388 */ /* 0x0001e20000000800 */
[----:B------:R-:W-:Y:S02]  /*2cf0*/  LEA R7, R59, UR4, 0x2 ;  /* 0x000000043b077c11 */ /* 0x000fe4000f8e10ff */
[----:B------:R-:W-:Y:S01]  /*2d00*/  LEA R8, R61, UR4, 0x2 ;  /* 0x000000043d087c11 */ /* 0x000fe2000f8e10ff */
[----:B------:R0:W-:Y:S01]  /*2d10*/  STS [R5], R30 ;  /* 0x0000001e05007388 */ /* 0x0001e20000000800 */
[----:B------:R-:W-:-:S02]  /*2d20*/  LEA R9, R63, UR4, 0x2 ;  /* 0x000000043f097c11 */ /* 0x000fc4000f8e10ff */
[----:B------:R-:W-:Y:S01]  /*2d30*/  LEA R10, R65, UR4, 0x2 ;  /* 0x00000004410a7c11 */ /* 0x000fe2000f8e10ff */
[----:B------:R0:W-:Y:S01]  /*2d40*/  STS [R6], R31 ;  /* 0x0000001f06007388 */ /* 0x0001e20000000800 */
[----:B------:R-:W-:Y:S02]  /*2d50*/  LEA R11, R67, UR4, 0x2 ;  /* 0x00000004430b7c11 */ /* 0x000fe4000f8e10ff */
        /* <DEDUP_REMOVED lines=16> */
[----:B------:R0:W-:Y:S04]  /*2e60*/  STS [R52], R37 ;  /* 0x0000002534007388 */ /* 0x0001e80000000800 */
        /* <DEDUP_REMOVED lines=9> */
[----:B------:R0:W-:Y:S01]  /*2f00*/  STS [R63], R49 ;  /* 0x000000313f007388 */ /* 0x0001e20000000800 */
[----:B------:R-:W-:Y:S06]  /*2f10*/  BAR.SYNC.DEFER_BLOCKING 0x0 ;  /* 0x0000000000007b1d */ /* 0x000fec0000010000 */
[----:B------:R0:W1:Y:S04]  /*2f20*/  LDS R29, [R51] ;  /* 0x00000000331d7984 */ /* 0x0000680000000800 */
[----:B------:R0:W2:Y:S04]  /*2f30*/  LDS R30, [R51+0x4] ;  /* 0x00000400331e7984 */ /* 0x0000a80000000800 */
[----:B------:R0:W3:Y:S04]  /*2f40*/  LDS R31, [R51+0x8] ;  /* 0x00000800331f7984 */ /* 0x0000e80000000800 */
[----:B------:R0:W4:Y:S04]  /*2f50*/  LDS R32, [R51+0xc] ;  /* 0x00000c0033207984 */ /* 0x0001280000000800 */
[----:B------:R0:W0:Y:S04]  /*2f60*/  LDS R33, [R51+0x10] ;  /* 0x0000100033217984 */ /* 0x0000280000000800 */
        /* <DEDUP_REMOVED lines=13> */
[----:B------:R0:W0:Y:S01]  /*3040*/  LDS R49, [R51+0x48] ;  /* 0x0000480033317984 */ /* 0x0000220000000800 */
[----:B------:R-:W-:Y:S06]  /*3050*/  BAR.SYNC.DEFER_BLOCKING 0x0 ;  /* 0x0000000000007b1d */ /* 0x000fec0000010000 */
[----:B-----5:R0:W-:Y:S04]  /*3060*/  STS [R4], R2 ;  /* 0x0000000204007388 */ /* 0x0201e80000000800 */
        /* <DEDUP_REMOVED lines=19> */
[----:B------:R0:W0:Y:S04]  /*31a0*/  LDS R2, [R51] ;  /* 0x0000000033027984 */ /* 0x0000280000000800 */
        /* <DEDUP_REMOVED lines=19> */
[----:B-1234-:R-:W-:Y:S05]  /*32e0*/  BRA `(.L_x_222) ;  /* 0xffffffd800bc7947 */ /* 0x01efea000383ffff */
.L_x_221:
[----:B------:R-:W-:Y:S01]  /*32f0*/  LEA R5, R5, UR4, 0x2 ;  /* 0x0000000405057c11 */ /* 0x000fe2000f8e10ff */
[----:B------:R-:W-:Y:S01]  /*3300*/  IMAD R51, R0, -0x48, R51 ;  /* 0xffffffb800337824 */ /* 0x000fe200078e0233 */
[----:B------:R-:W-:Y:S01]  /*3310*/  LEA R55, R55, UR4, 0x2 ;  /* 0x0000000437377c11 */ /* 0x000fe2000f8e10ff */
[----:B------:R-:W0:Y:S01]  /*3320*/  LDCU.64 UR6, c[0x0][0x3a0] ;  /* 0x00007400ff0677ac */ /* 0x000e220008000a00 */
[----:B------:R-:W-:Y:S01]  /*3330*/  LEA R57, R57, UR4, 0x2 ;  /* 0x0000000439397c11 */ /* 0x000fe2000f8e10ff */
[----:B------:R-:W-:Y:S01]  /*3340*/  STS [R5], R29 ;  /* 0x0000001d05007388 */ /* 0x000fe20000000800 */
[----:B------:R-:W-:Y:S02]  /*3350*/  LEA R59, R59, UR4, 0x2 ;  /* 0x000000043b3b7c11 */ /* 0x000fe4000f8e10ff */
[----:B------:R-:W-:Y:S01]  /*3360*/  LEA R61, R61, UR4, 0x2 ;  /* 0x000000043d3d7c11 */ /* 0x000fe2000f8e10ff */
[----:B------:R-:W-:Y:S01]  /*3370*/  STS [R55], R30 ;  /* 0x0000001e37007388 */ /* 0x000fe20000000800 */
[----:B------:R-:W-:-:S02]  /*3380*/  LEA R63, R63, UR4, 0x2 ;  /* 0x000000043f3f7c11 */ /* 0x000fc4000f8e10ff */
[----:B------:R-:W-:Y:S01]  /*3390*/  LEA R65, R65, UR4, 0x2 ;  /* 0x0000000441417c11 */ /* 0x000fe2000f8e10ff */
[----:B------:R-:W-:Y:S01]  /*33a0*/  STS [R57], R31 ;  /* 0x0000001f39007388 */ /* 0x000fe20000000800 */
[----:B------:R-:W-:Y:S02]  /*33b0*/  LEA R67, R67, UR4, 0x2 ;  /* 0x0000000443437c11 */ /* 0x000fe4000f8e10ff */
[----:B------:R-:W-:Y:S01]  /*33c0*/  LEA R69, R69, UR4, 0x2 ;  /* 0x0000000445457c11 */ /* 0x000fe2000f8e10ff */
[----:B------:R-:W-:Y:S01]  /*33d0*/  STS [R59], R32 ;  /* 0x000000203b007388 */ /* 0x000fe20000000800 */
[----:B------:R-:W-:Y:S02]  /*33e0*/  LEA R71, R71, UR4, 0x2 ;  /* 0x0000000447477c11 */ /* 0x000fe4000f8e10ff */
[----:B------:R-:W-:Y:S01]  /*33f0*/  LEA R73, R73, UR4, 0x2 ;  /* 0x0000000449497c11 */ /* 0x000fe2000f8e10ff */
[----:B------:R-:W-:Y:S01]  /*3400*/  STS [R61], R33 ;  /* 0x000000213d007388 */ /* 0x000fe20000000800 */
[----:B------:R-:W-:Y:S01]  /*3410*/  LEA R75, R75, UR4, 0x2 ;  /* 0x000000044b4b7c11 */ /* 0x000fe2000f8e10ff */
[----:B0-----:R-:W-:Y:S01]  /*3420*/  IMAD.U32 R4, RZ, RZ, UR7 ;  /* 0x00000007ff047e24 */ /* 0x001fe2000f8e00ff */
        /* <DEDUP_REMOVED lines=11> */
[----:B------:R-:W-:-:S03]  /*34e0*/  ISETP.LT.U32.AND P4, PT, R0, UR6, PT ;  /* 0x0000000600007c0c */ /* 0x000fc6000bf81070 */
[----:B------:R-:W-:Y:S01]  /*34f0*/  STS [R71], R38 ;  /* 0x0000002647007388 */ /* 0x000fe20000000800 */
[----:B------:R-:W-:Y:S01]  /*3500*/  ISETP.GT.U32.AND.EX P4, PT, R4, RZ, PT, P4 ;  /* 0x000000ff0400720c */ /* 0x000fe20003f84140 */
[----:B------:R-:W-:Y:S02]  /*3510*/  VIADD R4, R0, 0x100 ;  /* 0x0000010000047836 */ /* 0x000fe40000000000 */
[----:B------:R-:W-:Y:S03]  /*3520*/  STS [R73], R39 ;  /* 0x0000002749007388 */ /* 0x000fe60000000800 */
[----:B------:R-:W-:Y:S01]  /*3530*/  ISETP.LT.U32.AND P2, PT, R4, UR6, PT ;  /* 0x0000000604007c0c */ /* 0x000fe2000bf41070 */
[----:B------:R-:W-:Y:S04]  /*3540*/  STS [R75], R40 ;  /* 0x000000284b007388 */ /* 0x000fe80000000800 */
[----:B------:R-:W-:Y:S04]  /*3550*/  STS [R77], R41 ;  /* 0x000000294d007388 */ /* 0x000fe80000000800 */
[----:B------:R-:W-:Y:S04]  /*3560*/  STS [R79], R42 ;  /* 0x0000002a4f007388 */ /* 0x000fe80000000800 */
[----:B------:R-:W-:Y:S04]  /*3570*/  STS [R81], R43 ;  /* 0x0000002b51007388 */ /* 0x000fe80000000800 */
[----:B------:R-:W-:Y:S04]  /*3580*/  STS [R83], R44 ;  /* 0x0000002c53007388 */ /* 0x000fe80000000800 */
[----:B------:R-:W-:Y:S04]  /*3590*/  STS [R85], R46 ;  /* 0x0000002e55007388 */ /* 0x000fe80000000800 */
[----:B------:R-:W-:Y:S04]  /*35a0*/  STS [R87], R48 ;  /* 0x0000003057007388 */ /* 0x000fe80000000800 */
[----:B------:R-:W-:Y:S01]  /*35b0*/  STS [R89], R49 ;  /* 0x0000003159007388 */ /* 0x000fe20000000800 */
[----:B------:R-:W-:Y:S06]  /*35c0*/  BAR.SYNC.DEFER_BLOCKING 0x0 ;  /* 0x0000000000007b1d */ /* 0x000fec0000010000 */
[----:B------:R-:W0:Y:S04]  /*35d0*/  LDS R30, [R51] ;  /* 0x00000000331e7984 */ /* 0x000e280000000800 */
[----:B------:R-:W1:Y:S04]  /*35e0*/  LDS R31, [R51+0x400] ;  /* 0x00040000331f7984 */ /* 0x000e680000000800 */
[----:B------:R-:W-:Y:S04]  /*35f0*/  LDS R32, [R51+0x800] ;  /* 0x0008000033207984 */ /* 0x000fe80000000800 */
[----:B------:R-:W-:Y:S04]  /*3600*/  LDS R33, [R51+0xc00] ;  /* 0x000c000033217984 */ /* 0x000fe80000000800 */
[----:B------:R-:W-:Y:S04]  /*3610*/  LDS R34, [R51+0x1000] ;  /* 0x0010000033227984 */ /* 0x000fe80000000800 */
[----:B------:R-:W-:Y:S04]  /*3620*/  LDS R35, [R51+0x1400] ;  /* 0x0014000033237984 */ /* 0x000fe80000000800 */
[----:B------:R-:W-:Y:S04]  /*3630*/  LDS R36, [R51+0x1800] ;  /* 0x0018000033247984 */ /* 0x000fe80000000800 */
[----:B------:R-:W-:Y:S04]  /*3640*/  LDS R37, [R51+0x1c00] ;  /* 0x001c000033257984 */ /* 0x000fe80000000800 */
[----:B------:R-:W-:Y:S04]  /*3650*/  LDS R38, [R51+0x2000] ;  /* 0x0020000033267984 */ /* 0x000fe80000000800 */
[----:B------:R-:W-:Y:S04]  /*3660*/  LDS R39, [R51+0x2400] ;  /* 0x0024000033277984 */ /* 0x000fe80000000800 */
[----:B------:R-:W-:Y:S01]  /*3670*/  LDS R40, [R51+0x2800] ;  /* 0x0028000033287984 */ /* 0x000fe20000000800 */
[----:B0-----:R-:W-:-:S03]  /*3680*/  @P4 ISETP.GT.AND P1, PT, R30, -0x1, PT ;  /* 0xffffffff1e00480c */ /* 0x001fc60003f24270 */
        /* <DEDUP_REMOVED lines=8> */
[----:B------:R-:W-:Y:S06]  /*3710*/  BAR.SYNC.DEFER_BLOCKING 0x0 ;  /* 0x0000000000007b1d */ /* 0x000fec0000010000 */
[----:B-----5:R0:W-:Y:S04]  /*3720*/  STS [R5], R2 ;  /* 0x0000000205007388 */ /* 0x0201e80000000800 */
[----:B------:R2:W-:Y:S04]  /*3730*/  STS [R55], R3 ;  /* 0x0000000337007388 */ /* 0x0005e80000000800 */
[----:B------:R3:W-:Y:S01]  /*3740*/  STS [R57], R12 ;  /* 0x0000000c39007388 */ /* 0x0007e20000000800 */
[----:B0-----:R-:W0:Y:S03]  /*3750*/  LDC.64 R4, c[0x0][0x398] ;  /* 0x0000e600ff047b82 */ /* 0x001e260000000a00 */
[----:B------:R-:W-:Y:S04]  /*3760*/  STS [R59], R13 ;  /* 0x0000000d3b007388 */ /* 0x000fe80000000800 */
[----:B------:R4:W-:Y:S01]  /*3770*/  STS [R61], R14 ;  /* 0x0000000e3d007388 */ /* 0x0009e20000000800 */
[----:B--2---:R-:W2:Y:S01]  /*3780*/  LDC.64 R2, c[0x0][0x388] ;  /* 0x0000e200ff027b82 */ /* 0x004ea20000000a00 */
[----:B---3--:R-:W-:-:S02]  /*3790*/  VIADD R12, R0, 0x200 ;  /* 0x00000200000c7836 */ /* 0x008fc40000000000 */
[----:B------:R3:W-:Y:S04]  /*37a0*/  STS [R63], R15 ;  /* 0x0000000f3f007388 */ /* 0x0007e80000000800 */
[----:B------:R1:W-:Y:S01]  /*37b0*/  STS [R65], R16 ;  /* 0x0000001041007388 */ /* 0x0003e20000000800 */
[----:B------:R-:W-:Y:S01]  /*37c0*/  ISETP.LT.U32.AND P3, PT, R12, UR6, PT ;  /* 0x000000060c007c0c */ /* 0x000fe2000bf61070 */
[C---:B----4-:R-:W-:Y:S02]  /*37d0*/  VIADD R14, R0.reuse, 0x300 ;  /* 0x00000300000e7836 */ /* 0x050fe40000000000 */
[----:B------:R4:W-:Y:S01]  /*37e0*/  STS [R67], R17 ;  /* 0x0000001143007388 */ /* 0x0009e20000000800 */
[C---:B------:R-:W-:Y:S01]  /*37f0*/  VIADD R12, R0.reuse, 0x500 ;  /* 0x00000500000c7836 */ /* 0x040fe20000000000 */
[----:B---3--:R-:W-:-:S02]  /*3800*/  LOP3.LUT R15, R0, 0x400, RZ, 0xfc, !PT ;  /* 0x00000400000f7812 */ /* 0x008fc400078efcff */
[----:B------:R-:W-:Y:S01]  /*3810*/  STS [R69], R18 ;  /* 0x0000001245007388 */ /* 0x000fe20000000800 */
[----:B------:R-:W-:Y:S01]  /*3820*/  ISETP.LT.U32.AND P0, PT, R14, UR6, PT ;  /* 0x000000060e007c0c */ /* 0x000fe2000bf01070 */
[----:B-1----:R-:W-:Y:S01]  /*3830*/  IMAD.U32 R16, RZ, RZ, UR7 ;  /* 0x00000007ff107e24 */ /* 0x002fe2000f8e00ff */
[----:B------:R-:W-:Y:S01]  /*3840*/  ISETP.LT.U32.AND P5, PT, R15, UR6, PT ;  /* 0x000000060f007c0c */ /* 0x000fe2000bfa1070 */
[----:B------:R-:W-:Y:S01]  /*3850*/  STS [R71], R19 ;  /* 0x0000001347007388 */ /* 0x000fe20000000800 */
[----:B------:R-:W-:Y:S01]  /*3860*/  IMAD.U32 R15, RZ, RZ, UR7 ;  /* 0x00000007ff0f7e24 */ /* 0x000fe2000f8e00ff */
[----:B------:R-:W-:Y:S01]  /*3870*/  ISETP.LT.U32.AND P6, PT, R12, UR6, PT ;  /* 0x000000060c007c0c */ /* 0x000fe2000bfc1070 */
[----:B----4-:R-:W-:Y:S01]  /*3880*/  @P4 IMAD.MOV.U32 R17, RZ, RZ, -0x1 ;  /* 0xffffffffff114424 */ /* 0x010fe200078e00ff */
[----:B------:R-:W-:Y:S01]  /*3890*/  STS [R73], R20 ;  /* 0x0000001449007388 */ /* 0x000fe20000000800 */
[----:B------:R-:W-:Y:S01]  /*38a0*/  ISETP.GT.U32.AND.EX P2, PT, R16, RZ, PT, P2 ;  /* 0x000000ff1000720c */ /* 0x000fe20003f44120 */
[----:B------:R-:W-:Y:S01]  /*38b0*/  IMAD.U32 R14, RZ, RZ, UR7 ;  /* 0x00000007ff0e7e24 */ /* 0x000fe2000f8e00ff */
[----:B------:R-:W-:Y:S01]  /*38c0*/  ISETP.GT.U32.AND.EX P0, PT, R15, RZ, PT, P0 ;  /* 0x000000ff0f00720c */ /* 0x000fe20003f04100 */
[----:B------:R1:W-:Y:S01]  /*38d0*/  STS [R75], R21 ;  /* 0x000000154b007388 */ /* 0x0003e20000000800 */
[----:B------:R-:W-:Y:S01]  /*38e0*/  @P4 SEL R17, R17, 0x80000000, P1 ;  /* 0x8000000011114807 */ /* 0x000fe20000800000 */
[----:B--2---:R-:W-:Y:S01]  /*38f0*/  IMAD.WIDE.U32 R2, R0, 0x4, R2 ;  /* 0x0000000400027825 */ /* 0x004fe200078e0002 */
[----:B------:R-:W-:Y:S01]  /*3900*/  ISETP.GT.U32.AND.EX P3, PT, R14, RZ, PT, P3 ;  /* 0x000000ff0e00720c */ /* 0x000fe20003f64130 */
[----:B------:R-:W-:Y:S01]  /*3910*/  STS [R77], R22 ;  /* 0x000000164d007388 */ /* 0x000fe20000000800 */
[----:B------:R-:W-:Y:S01]  /*3920*/  ISETP.GT.U32.AND.EX P5, PT, R16, RZ, PT, P5 ;  /* 0x000000ff1000720c */ /* 0x000fe20003fa4150 */
[----:B0-----:R-:W-:Y:S01]  /*3930*/  IMAD.WIDE.U32 R4, R0, 0x4, R4 ;  /* 0x0000000400047825 */ /* 0x001fe200078e0004 */
[----:B------:R-:W-:Y:S01]  /*3940*/  ISETP.GT.U32.AND.EX P6, PT, R16, RZ, PT, P6 ;  /* 0x000000ff1000720c */ /* 0x000fe20003fc4160 */
[----:B------:R0:W-:Y:S01]  /*3950*/  STS [R79], R23 ;  /* 0x000000174f007388 */ /* 0x0001e20000000800 */
[----:B-1----:R-:W-:Y:S01]  /*3960*/  @P4 LOP3.LUT R21, R17, R30, RZ, 0x3c, !PT ;  /* 0x0000001e11154212 */ /* 0x002fe200078e3cff */
[----:B------:R-:W-:-:S02]  /*3970*/  @P2 IMAD.MOV.U32 R12, RZ, RZ, -0x1 ;  /* 0xffffffffff0c2424 */ /* 0x000fc400078e00ff */
[----:B------:R-:W-:Y:S01]  /*3980*/  STS [R81], R24 ;  /* 0x0000001851007388 */ /* 0x000fe20000000800 */
[----:B------:R-:W-:Y:S01]  /*3990*/  @P2 ISETP.GT.AND P1, PT, R31, -0x1, PT ;  /* 0xffffffff1f00280c */ /* 0x000fe20003f24270 */
[----:B------:R-:W-:Y:S02]  /*39a0*/  VIADD R14, R0, 0x600 ;  /* 0x00000600000e7836 */ /* 0x000fe40000000000 */
[----:B------:R1:W-:Y:S01]  /*39b0*/  STS [R83], R25 ;  /* 0x0000001953007388 */ /* 0x0003e20000000800 */
[----:B------:R-:W-:Y:S01]  /*39c0*/  @P2 SEL R12, R12, 0x80000000, P1 ;  /* 0x800000000c0c2807 */ /* 0x000fe20000800000 */
[----:B0-----:R-:W-:Y:S01]  /*39d0*/  @P3 IMAD.MOV.U32 R23, RZ, RZ, -0x1 ;  /* 0xffffffffff173424 */ /* 0x001fe200078e00ff */
[----:B------:R-:W-:Y:S01]  /*39e0*/  ISETP.LT.U32.AND P1, PT, R14, UR6, PT ;  /* 0x000000060e007c0c */ /* 0x000fe2000bf21070 */
[----:B------:R-:W-:Y:S01]  /*39f0*/  STS [R85], R26 ;  /* 0x0000001a55007388 */ /* 0x000fe20000000800 */
[----:B------:R-:W-:Y:S01]  /*3a00*/  @P2 LOP3.LUT R31, R12, R31, RZ, 0x3c, !PT ;  /* 0x0000001f0c1f2212 */ /* 0x000fe200078e3cff */
[C---:B------:R-:W-:Y:S01]  /*3a10*/  VIADD R12, R0.reuse, 0x700 ;  /* 0x00000700000c7836 */ /* 0x040fe20000000000 */
[----:B------:R-:W-:Y:S01]  /*3a20*/  LOP3.LUT R14, R0, 0x800, RZ, 0xfc, !PT ;  /* 0x00000800000e7812 */ /* 0x000fe200078efcff */
[----:B------:R-:W-:Y:S01]  /*3a30*/  STS [R87], R27 ;  /* 0x0000001b57007388 */ /* 0x000fe20000000800 */
[----:B------:R-:W-:-:S02]  /*3a40*/  IMAD.U32 R18, RZ, RZ, UR7 ;  /* 0x00000007ff127e24 */ /* 0x000fc4000f8e00ff */
[----:B-1----:R-:W-:Y:S01]  /*3a50*/  @P5 IMAD.MOV.U32 R25, RZ, RZ, -0x1 ;  /* 0xffffffffff195424 */ /* 0x002fe200078e00ff */
[----:B------:R-:W-:Y:S01]  /*3a60*/  STS [R89], R28 ;  /* 0x0000001c59007388 */ /* 0x000fe20000000800 */
[----:B------:R-:W-:Y:S01]  /*3a70*/  IMAD.U32 R20, RZ, RZ, UR7 ;  /* 0x00000007ff147e24 */ /* 0x000fe2000f8e00ff */
[----:B------:R-:W-:Y:S01]  /*3a80*/  BAR.SYNC.DEFER_BLOCKING 0x0 ;  /* 0x0000000000007b1d */ /* 0x000fe20000010000 */
[----:B------:R-:W-:Y:S01]  /*3a90*/  ISETP.GT.U32.AND.EX P1, PT, R18, RZ, PT, P1 ;  /* 0x000000ff1200720c */ /* 0x000fe20003f24110 */
[----:B------:R-:W-:-:S12]  /*3aa0*/  VIADD R16, R0, 0xb00 ;  /* 0x00000b0000107836 */ /* 0x000fd80000000000 */
[----:B------:R-:W-:Y:S01]  /*3ab0*/  @P1 IMAD.MOV.U32 R18, RZ, RZ, -0x1 ;  /* 0xffffffffff121424 */ /* 0x000fe200078e00ff */
[----:B------:R-:W0:Y:S04]  /*3ac0*/  @P4 LDS R43, [R51] ;  /* 0x00000000332b4984 */ /* 0x000e280000000800 */
[----:B------:R-:W1:Y:S04]  /*3ad0*/  LDS R13, [R51+0x400] ;  /* 0x00040000330d7984 */ /* 0x000e680000000800 */
[----:B------:R-:W2:Y:S04]  /*3ae0*/  LDS R15, [R51+0x800] ;  /* 0x00080000330f7984 */ /* 0x000ea80000000800 */
[----:B------:R-:W3:Y:S04]  /*3af0*/  LDS R17, [R51+0xc00] ;  /* 0x000c000033117984 */ /* 0x000ee80000000800 */
[----:B------:R-:W4:Y:S04]  /*3b00*/  LDS R19, [R51+0x1000] ;  /* 0x0010000033137984 */ /* 0x000f280000000800 */
[----:B------:R-:W-:Y:S04]  /*3b10*/  @P4 STG.E desc[UR8][R2.64], R21 ;  /* 0x0000001502004986 */ /* 0x000fe8000c101908 */
[----:B------:R-:W4:Y:S04]  /*3b20*/  LDS R21, [R51+0x1400] ;  /* 0x0014000033157984 */ /* 0x000f280000000800 */
[----:B0-----:R-:W-:Y:S01]  /*3b30*/  @P4 STG.E desc[UR8][R4.64], R43 ;  /* 0x0000002b04004986 */ /* 0x001fe2000c101908 */
[----:B------:R-:W-:-:S03]  /*3b40*/  @P3 ISETP.GT.AND P4, PT, R32, -0x1, PT ;  /* 0xffffffff2000380c */ /* 0x000fc60003f84270 */
[----:B------:R-:W-:Y:S01]  /*3b50*/  @P2 STG.E desc[UR8][R2.64+0x400], R31 ;  /* 0x0004001f02002986 */ /* 0x000fe2000c101908 */
[----:B------:R-:W-:Y:S02]  /*3b60*/  @P3 SEL R23, R23, 0x80000000, P4 ;  /* 0x8000000017173807 */ /* 0x000fe40002000000 */
[----:B------:R-:W-:Y:S01]  /*3b70*/  @P0 ISETP.GT.AND P4, PT, R33, -0x1, PT ;  /* 0xffffffff2100080c */ /* 0x000fe20003f84270 */
[----:B-1----:R-:W-:Y:S01]  /*3b80*/  @P2 STG.E desc[UR8][R4.64+0x400], R13 ;  /* 0x0004000d04002986 */ /* 0x002fe2000c101908 */
[----:B------:R-:W-:Y:S01]  /*3b90*/  ISETP.LT.U32.AND P2, PT, R12, UR6, PT ;  /* 0x000000060c007c0c */ /* 0x000fe2000bf41070 */
[----:B------:R-:W-:Y:S01]  /*3ba0*/  @P0 IMAD.MOV.U32 R12, RZ, RZ, -0x1 ;  /* 0xffffffffff0c0424 */ /* 0x000fe200078e00ff */
[----:B------:R-:W-:Y:S01]  /*3bb0*/  @P3 LOP3.LUT R23, R23, R32, RZ, 0x3c, !PT ;  /* 0x0000002017173212 */ /* 0x000fe200078e3cff */
[----:B------:R-:W0:Y:S01]  /*3bc0*/  LDS R13, [R51+0x1800] ;  /* 0x00180000330d7984 */ /* 0x000e220000000800 */
[----:B------:R-:W-:Y:S02]  /*3bd0*/  ISETP.GT.U32.AND.EX P2, PT, R20, RZ, PT, P2 ;  /* 0x000000ff1400720c */ /* 0x000fe40003f44120 */
[----:B------:R-:W-:Y:S01]  /*3be0*/  @P0 SEL R12, R12, 0x80000000, P4 ;  /* 0x800000000c0c0807 */ /* 0x000fe20002000000 */
[----:B------:R-:W-:Y:S01]  /*3bf0*/  @P3 STG.E desc[UR8][R2.64+0x800], R23 ;  /* 0x0008001702003986 */ /* 0x000fe2000c101908 */
[----:B------:R-:W-:-:S02]  /*3c00*/  @P5 ISETP.GT.AND P4, PT, R34, -0x1, PT ;  /* 0xffffffff2200580c */ /* 0x000fc40003f84270 */
[----:B------:R-:W-:Y:S01]  /*3c10*/  @P0 LOP3.LUT R33, R12, R33, RZ, 0x3c, !PT ;  /* 0x000000210c210212 */ /* 0x000fe200078e3cff */
[----:B------:R-:W-:Y:S01]  /*3c20*/  VIADD R12, R0, 0x900 ;  /* 0x00000900000c7836 */ /* 0x000fe20000000000 */
[----:B------:R-:W-:Y:S01]  /*3c30*/  @P5 SEL R25, R25, 0x80000000, P4 ;  /* 0x8000000019195807 */ /* 0x000fe20002000000 */
[----:B--2---:R-:W-:Y:S01]  /*3c40*/  @P3 STG.E desc[UR8][R4.64+0x800], R15 ;  /* 0x0008000f04003986 */ /* 0x004fe2000c101908 */
[----:B------:R-:W-:Y:S01]  /*3c50*/  ISETP.LT.U32.AND P4, PT, R14, UR6, PT ;  /* 0x000000060e007c0c */ /* 0x000fe2000bf81070 */
[----:B------:R-:W-:Y:S01]  /*3c60*/  VIADD R14, R0, 0xa00 ;  /* 0x00000a00000e7836 */ /* 0x000fe20000000000 */
[----:B------:R-:W-:Y:S01]  /*3c70*/  @P5 LOP3.LUT R25, R25, R34, RZ, 0x3c, !PT ;  /* 0x0000002219195212 */ /* 0x000fe200078e3cff */
[----:B------:R-:W-:Y:S01]  /*3c80*/  @P0 STG.E desc[UR8][R2.64+0xc00], R33 ;  /* 0x000c002102000986 */ /* 0x000fe2000c101908 */
[----:B------:R-:W-:Y:S01]  /*3c90*/  ISETP.LT.U32.AND P3, PT, R12, UR6, PT ;  /* 0x000000060c007c0c */ /* 0x000fe2000bf61070 */
[----:B------:R-:W-:Y:S02]  /*3ca0*/  @P6 IMAD.MOV.U32 R12, RZ, RZ, -0x1 ;  /* 0xffffffffff0c6424 */ /* 0x000fe400078e00ff */
[----:B---3--:R-:W-:Y:S01]  /*3cb0*/  @P0 STG.E desc[UR8][R4.64+0xc00], R17 ;  /* 0x000c001104000986 */ /* 0x008fe2000c101908 */
[----:B------:R-:W-:-:S03]  /*3cc0*/  @P1 ISETP.GT.AND P0, PT, R36, -0x1, PT ;  /* 0xffffffff2400180c */ /* 0x000fc60003f04270 */
[----:B------:R-:W-:Y:S04]  /*3cd0*/  @P5 STG.E desc[UR8][R2.64+0x1000], R25 ;  /* 0x0010001902005986 */ /* 0x000fe8000c101908 */
[----:B----4-:R1:W-:Y:S01]  /*3ce0*/  @P5 STG.E desc[UR8][R4.64+0x1000], R19 ;  /* 0x0010001304005986 */ /* 0x0103e2000c101908 */
[----:B------:R-:W-:-:S03]  /*3cf0*/  @P6 ISETP.GT.AND P5, PT, R35, -0x1, PT ;  /* 0xffffffff2300680c */ /* 0x000fc60003fa4270 */
[----:B------:R-:W2:Y:S01]  /*3d00*/  LDS R15, [R51+0x1c00] ;  /* 0x001c0000330f7984 */ /* 0x000ea20000000800 */
[----:B------:R-:W-:Y:S02]  /*3d10*/  @P6 SEL R12, R12, 0x80000000, P5 ;  /* 0x800000000c0c6807 */ /* 0x000fe40002800000 */
[----:B------:R-:W-:Y:S01]  /*3d20*/  ISETP.LT.U32.AND P5, PT, R14, UR6, PT ;  /* 0x000000060e007c0c */ /* 0x000fe2000bfa1070 */
[----:B------:R-:W-:Y:S01]  /*3d30*/  IMAD.U32 R14, RZ, RZ, UR7 ;  /* 0x00000007ff0e7e24 */ /* 0x000fe2000f8e00ff */
[----:B------:R-:W3:Y:S01]  /*3d40*/  LDS R17, [R51+0x2000] ;  /* 0x0020000033117984 */ /* 0x000ee20000000800 */
[----:B------:R-:W-:Y:S02]  /*3d50*/  @P6 LOP3.LUT R35, R12, R35, RZ, 0x3c, !PT ;  /* 0x000000230c236212 */ /* 0x000fe400078e3cff */
[----:B-1----:R-:W-:Y:S02]  /*3d60*/  @P1 SEL R19, R18, 0x80000000, P0 ;  /* 0x8000000012131807 */ /* 0x002fe40000000000 */
[----:B------:R-:W-:Y:S01]  /*3d70*/  ISETP.GT.U32.AND.EX P4, PT, R14, RZ, PT, P4 ;  /* 0x000000ff0e00720c */ /* 0x000fe20003f84140 */
[----:B------:R-:W-:Y:S01]  /*3d80*/  @P6 STG.E desc[UR8][R2.64+0x1400], R35 ;  /* 0x0014002302006986 */ /* 0x000fe2000c101908 */
[----:B------:R-:W-:Y:S01]  /*3d90*/  @P1 LOP3.LUT R23, R19, R36, RZ, 0x3c, !PT ;  /* 0x0000002413171212 */ /* 0x000fe200078e3cff */
[----:B------:R-:W-:Y:S01]  /*3da0*/  @P2 IMAD.MOV.U32 R14, RZ, RZ, -0x1 ;  /* 0xffffffffff0e2424 */ /* 0x000fe200078e00ff */
[----:B------:R-:W-:Y:S01]  /*3db0*/  ISETP.LT.U32.AND P0, PT, R16, UR6, PT ;  /* 0x0000000610007c0c */ /* 0x000fe2000bf01070 */
[----:B------:R-:W1:Y:S01]  /*3dc0*/  LDS R19, [R51+0x2400] ;  /* 0x0024000033137984 */ /* 0x000e620000000800 */
[----:B------:R-:W-:Y:S01]  /*3dd0*/  IMAD.U32 R16, RZ, RZ, UR7 ;  /* 0x00000007ff107e24 */ /* 0x000fe2000f8e00ff */
[----:B------:R-:W-:-:S02]  /*3de0*/  LOP3.LUT R12, R0, 0xc00, RZ, 0xfc, !PT ;  /* 0x00000c00000c7812 */ /* 0x000fc400078efcff */
[----:B------:R-:W-:Y:S01]  /*3df0*/  @P6 STG.E desc[UR8][R4.64+0x1400], R21 ;  /* 0x0014001504006986 */ /* 0x000fe2000c101908 */
[----:B------:R-:W-:Y:S02]  /*3e00*/  @P2 ISETP.GT.AND P6, PT, R37, -0x1, PT ;  /* 0xffffffff2500280c */ /* 0x000fe40003fc4270 */
[C---:B------:R-:W-:Y:S01]  /*3e10*/  ISETP.GT.U32.AND.EX P3, PT, R16.reuse, RZ, PT, P3 ;  /* 0x000000ff1000720c */ /* 0x040fe20003f64130 */
[----:B------:R4:W-:Y:S01]  /*3e20*/  @P1 STG.E desc[UR8][R2.64+0x1800], R23 ;  /* 0x0018001702001986 */ /* 0x0009e2000c101908 */
[----:B------:R-:W-:Y:S01]  /*3e30*/  ISETP.GT.U32.AND.EX P5, PT, R16, RZ, PT, P5 ;  /* 0x000000ff1000720c */ /* 0x000fe20003fa4150 */
[----:B------:R-:W-:Y:S02]  /*3e40*/  @P4 IMAD.MOV.U32 R16, RZ, RZ, -0x1 ;  /* 0xffffffffff104424 */ /* 0x000fe400078e00ff */
[----:B0-----:R-:W-:Y:S01]  /*3e50*/  @P1 STG.E desc[UR8][R4.64+0x1800], R13 ;  /* 0x0018000d04001986 */ /* 0x001fe2000c101908 */
[----:B------:R-:W-:Y:S02]  /*3e60*/  ISETP.LT.U32.AND P1, PT, R12, UR6, PT ;  /* 0x000000060c007c0c */ /* 0x000fe4000bf21070 */
[----:B------:R-:W-:Y:S01]  /*3e70*/  @P2 SEL R12, R14, 0x80000000, P6 ;  /* 0x800000000e0c2807 */ /* 0x000fe20003000000 */
[----:B------:R-:W0:Y:S01]  /*3e80*/  LDS R13, [R51+0x2800] ;  /* 0x00280000330d7984 */ /* 0x000e220000000800 */
[----:B------:R-:W-:Y:S01]  /*3e90*/  @P4 ISETP.GT.AND P6, PT, R38, -0x1, PT ;  /* 0xffffffff2600480c */ /* 0x000fe20003fc4270 */
[----:B------:R-:W-:Y:S01]  /*3ea0*/  VIADD R14, R0, 0xd00 ;  /* 0x00000d00000e7836 */ /* 0x000fe20000000000 */
[----:B------:R-:W-:Y:S01]  /*3eb0*/  @P2 LOP3.LUT R37, R12, R37, RZ, 0x3c, !PT ;  /* 0x000000250c252212 */ /* 0x000fe200078e3cff */
[----:B------:R-:W0:Y:S01]  /*3ec0*/  LDS R21, [R51+0x2c00] ;  /* 0x002c000033157984 */ /* 0x000e220000000800 */
[----:B----4-:R-:W-:Y:S01]  /*3ed0*/  @P4 SEL R23, R16, 0x80000000, P6 ;  /* 0x8000000010174807 */ /* 0x010fe20003000000 */
[----:B------:R-:W-:Y:S01]  /*3ee0*/  IMAD.U32 R16, RZ, RZ, UR7 ;  /* 0x00000007ff107e24 */ /* 0x000fe2000f8e00ff */
[----:B------:R-:W-:Y:S01]  /*3ef0*/  @P3 ISETP.GT.AND P6, PT, R39, -0x1, PT ;  /* 0xffffffff2700380c */ /* 0x000fe20003fc4270 */
[----:B------:R-:W-:Y:S01]  /*3f00*/  @P3 IMAD.MOV.U32 R18, RZ, RZ, -0x1 ;  /* 0xffffffffff123424 */ /* 0x000fe200078e00ff */
[----:B------:R-:W-:Y:S01]  /*3f10*/  @P4 LOP3.LUT R23, R23, R38, RZ, 0x3c, !PT ;  /* 0x0000002617174212 */ /* 0x000fe200078e3cff */
[----:B------:R-:W-:Y:S01]  /*3f20*/  @P2 STG.E desc[UR8][R2.64+0x1c00], R37 ;  /* 0x001c002502002986 */ /* 0x000fe2000c101908 */
[----:B------:R-:W-:Y:S01]  /*3f30*/  ISETP.GT.U32.AND.EX P0, PT, R16, RZ, PT, P0 ;  /* 0x000000ff1000720c */ /* 0x000fe20003f04100 */
[----:B------:R-:W-:Y:S01]  /*3f40*/  @P5 IMAD.MOV.U32 R25, RZ, RZ, -0x1 ;  /* 0xffffffffff195424 */ /* 0x000fe200078e00ff */
[----:B------:R-:W-:Y:S01]  /*3f50*/  @P3 SEL R12, R18, 0x80000000, P6 ;  /* 0x80000000120c3807 */ /* 0x000fe20003000000 */
[----:B--2---:R2:W-:Y:S01]  /*3f60*/  @P2 STG.E desc[UR8][R4.64+0x1c00], R15 ;  /* 0x001c000f04002986 */ /* 0x0045e2000c101908 */
[----:B------:R-:W-:Y:S01]  /*3f70*/  @P5 ISETP.GT.AND P2, PT, R40, -0x1, PT ;  /* 0xffffffff2800580c */ /* 0x000fe20003f44270 */
[----:B------:R-:W-:Y:S01]  /*3f80*/  VIADD R18, R0, 0x1200 ;  /* 0x0000120000127836 */ /* 0x000fe20000000000 */
[----:B------:R-:W-:Y:S01]  /*3f90*/  @P3 LOP3.LUT R39, R12, R39, RZ, 0x3c, !PT ;  /* 0x000000270c273212 */ /* 0x000fe200078e3cff */
[----:B------:R-:W-:Y:S01]  /*3fa0*/  VIADD R12, R0, 0xe00 ;  /* 0x00000e00000c7836 */ /* 0x000fe20000000000 */
[----:B------:R-:W-:Y:S01]  /*3fb0*/  @P4 STG.E desc[UR8][R2.64+0x2000], R23 ;  /* 0x0020001702004986 */ /* 0x000fe2000c101908 */
[----:B------:R-:W-:-:S02]  /*3fc0*/  @P5 SEL R25, R25, 0x80000000, P2 ;  /* 0x8000000019195807 */ /* 0x000fc40001000000 */
[----:B------:R-:W-:Y:S01]  /*3fd0*/  ISETP.LT.U32.AND P6, PT, R14, UR6, PT ;  /* 0x000000060e007c0c */ /* 0x000fe2000bfc1070 */
[----:B---3--:R-:W-:Y:S01]  /*3fe0*/  @P4 STG.E desc[UR8][R4.64+0x2000], R17 ;  /* 0x0020001104004986 */ /* 0x008fe2000c101908 */
[----:B------:R-:W-:Y:S01]  /*3ff0*/  ISETP.LT.U32.AND P2, PT, R12, UR6, PT ;  /* 0x000000060c007c0c */ /* 0x000fe2000bf41070 */
[----:B------:R-:W-:Y:S01]  /*4000*/  VIADD R14, R0, 0xf00 ;  /* 0x00000f00000e7836 */ /* 0x000fe20000000000 */
[----:B------:R-:W-:Y:S01]  /*4010*/  @P5 LOP3.LUT R25, R25, R40, RZ, 0x3c, !PT ;  /* 0x0000002819195212 */ /* 0x000fe200078e3cff */
[----:B------:R-:W-:Y:S01]  /*4020*/  @P3 STG.E desc[UR8][R2.64+0x2400], R39 ;  /* 0x0024002702003986 */ /* 0x000fe2000c101908 */
[----:B------:R-:W-:Y:S01]  /*4030*/  @P0 IMAD.MOV.U32 R12, RZ, RZ, -0x1 ;  /* 0xffffffffff0c0424 */ /* 0x000fe200078e00ff */
[----:B------:R-:W-:Y:S01]  /*4040*/  ISETP.GT.U32.AND.EX P6, PT, R16, RZ, PT, P6 ;  /* 0x000000ff1000720c */ /* 0x000fe20003fc4160 */
[----:B--2---:R-:W-:Y:S01]  /*4050*/  IMAD.U32 R15, RZ, RZ, UR7 ;  /* 0x00000007ff0f7e24 */ /* 0x004fe2000f8e00ff */
[----:B-1----:R-:W-:Y:S01]  /*4060*/  @P3 STG.E desc[UR8][R4.64+0x2400], R19 ;  /* 0x0024001304003986 */ /* 0x002fe2000c101908 */
[----:B------:R-:W-:-:S02]  /*4070*/  @P0 ISETP.GT.AND P3, PT, R41, -0x1, PT ;  /* 0xffffffff2900080c */ /* 0x000fc40003f64270 */
[----:B------:R-:W-:Y:S01]  /*4080*/  ISETP.LT.U32.AND P4, PT, R14, UR6, PT ;  /* 0x000000060e007c0c */ /* 0x000fe2000bf81070 */
[----:B------:R1:W-:Y:S01]  /*4090*/  @P5 STG.E desc[UR8][R2.64+0x2800], R25 ;  /* 0x0028001902005986 */ /* 0x0003e2000c101908 */
[----:B------:R-:W-:Y:S02]  /*40a0*/  @P0 SEL R12, R12, 0x80000000, P3 ;  /* 0x800000000c0c0807 */ /* 0x000fe40001800000 */
[----:B------:R-:W-:Y:S01]  /*40b0*/  LOP3.LUT R14, R0, 0x1000, RZ, 0xfc, !PT ;  /* 0x00001000000e7812 */ /* 0x000fe200078efcff */
[----:B------:R-:W-:Y:S01]  /*40c0*/  LDS R17, [R51+0x3800] ;  /* 0x0038000033117984 */ /* 0x000fe20000000800 */
[C---:B------:R-:W-:Y:S02]  /*40d0*/  ISETP.GT.U32.AND.EX P1, PT, R15.reuse, RZ, PT, P1 ;  /* 0x000000ff0f00720c */ /* 0x040fe40003f24110 */
[----:B------:R-:W-:Y:S01]  /*40e0*/  @P0 LOP3.LUT R41, R12, R41, RZ, 0x3c, !PT ;  /* 0x000000290c290212 */ /* 0x000fe200078e3cff */
[----:B------:R-:W-:Y:S01]  /*40f0*/  VIADD R12, R0, 0x1100 ;  /* 0x00001100000c7836 */ /* 0x000fe20000000000 */
[----:B------:R-:W-:Y:S01]  /*4100*/  ISETP.LT.U32.AND P3, PT, R14, UR6, PT ;  /* 0x000000060e007c0c */ /* 0x000fe2000bf61070 */
[----:B------:R-:W-:Y:S01]  /*4110*/  IMAD.U32 R14, RZ, RZ, UR7 ;  /* 0x00000007ff0e7e24 */ /* 0x000fe2000f8e00ff */
[----:B0-----:R-:W-:Y:S01]  /*4120*/  @P5 STG.E desc[UR8][R4.64+0x2800], R13 ;  /* 0x0028000d04005986 */ /* 0x001fe2000c101908 */
[----:B------:R-:W-:-:S02]  /*4130*/  ISETP.GT.U32.AND.EX P4, PT, R15, RZ, PT, P4 ;  /* 0x000000ff0f00720c */ /* 0x000fc40003f84140 */
[----:B------:R-:W-:Y:S01]  /*4140*/  ISETP.LT.U32.AND P5, PT, R12, UR6, PT ;  /* 0x000000060c007c0c */ /* 0x000fe2000bfa1070 */
[----:B------:R-:W-:Y:S01]  /*4150*/  @P0 STG.E desc[UR8][R2.64+0x2c00], R41 ;  /* 0x002c002902000986 */ /* 0x000fe2000c101908 */
[C---:B------:R-:W-:Y:S02]  /*4160*/  ISETP.GT.U32.AND.EX P2, PT, R14.reuse, RZ, PT, P2 ;  /* 0x000000ff0e00720c */ /* 0x040fe40003f44120 */
[----:B------:R-:W-:Y:S01]  /*4170*/  @P1 IMAD.MOV.U32 R12, RZ, RZ, -0x1 ;  /* 0xffffffffff0c1424 */ /* 0x000fe200078e00ff */
[----:B------:R-:W0:Y:S01]  /*4180*/  LDS R13, [R51+0x3000] ;  /* 0x00300000330d7984 */ /* 0x000e220000000800 */
[----:B------:R-:W-:Y:S02]  /*4190*/  ISETP.GT.U32.AND.EX P5, PT, R15, RZ, PT, P5 ;  /* 0x000000ff0f00720c */ /* 0x000fe40003fa4150 */
[----:B------:R-:W-:Y:S01]  /*41a0*/  ISETP.GT.U32.AND.EX P3, PT, R14, RZ, PT, P3 ;  /* 0x000000ff0e00720c */ /* 0x000fe20003f64130 */
[----:B------:R-:W-:Y:S01]  /*41b0*/  @P0 STG.E desc[UR8][R4.64+0x2c00], R21 ;  /* 0x002c001504000986 */ /* 0x000fe2000c101908 */
[----:B------:R-:W-:Y:S01]  /*41c0*/  @P1 ISETP.GT.AND P0, PT, R29, -0x1, PT ;  /* 0xffffffff1d00180c */ /* 0x000fe20003f04270 */
[----:B------:R-:W-:-:S02]  /*41d0*/  @P6 IMAD.MOV.U32 R14, RZ, RZ, -0x1 ;  /* 0xffffffffff0e6424 */ /* 0x000fc400078e00ff */
[----:B------:R-:W2:Y:S01]  /*41e0*/  LDS R15, [R51+0x3400] ;  /* 0x00340000330f7984 */ /* 0x000ea20000000800 */
[----:B------:R-:W-:Y:S01]  /*41f0*/  @P1 SEL R12, R12, 0x80000000, P0 ;  /* 0x800000000c0c1807 */ /* 0x000fe20000000000 */
[----:B-1----:R-:W-:Y:S01]  /*4200*/  @P2 IMAD.MOV.U32 R25, RZ, RZ, -0x1 ;  /* 0xffffffffff192424 */ /* 0x002fe200078e00ff */
[----:B------:R-:W-:Y:S01]  /*4210*/  @P6 ISETP.GT.AND P0, PT, R11, -0x1, PT ;  /* 0xffffffff0b00680c */ /* 0x000fe20003f04270 */
[----:B------:R-:W1:Y:S01]  /*4220*/  LDS R19, [R51+0x3c00] ;  /* 0x003c000033137984 */ /* 0x000e620000000800 */
[----:B------:R-:W-:Y:S01]  /*4230*/  @P4 IMAD.MOV.U32 R16, RZ, RZ, -0x1 ;  /* 0xffffffffff104424 */ /* 0x000fe200078e00ff */
[----:B------:R-:W-:Y:S01]  /*4240*/  @P1 LOP3.LUT R29, R12, R29, RZ, 0x3c, !PT ;  /* 0x0000001d0c1d1212 */ /* 0x000fe200078e3cff */
[----:B------:R-:W-:Y:S01]  /*4250*/  @P5 IMAD.MOV.U32 R20, RZ, RZ, -0x1 ;  /* 0xffffffffff145424 */ /* 0x000fe200078e00ff */
[----:B------:R-:W3:Y:S01]  /*4260*/  LDS R21, [R51+0x4000] ;  /* 0x0040000033157984 */ /* 0x000ee20000000800 */
[----:B------:R-:W-:Y:S01]  /*4270*/  @P6 SEL R14, R14, 0x80000000, P0 ;  /* 0x800000000e0e6807 */ /* 0x000fe20000000000 */
[----:B------:R-:W-:Y:S01]  /*4280*/  @P3 IMAD.MOV.U32 R27, RZ, RZ, -0x1 ;  /* 0xffffffffff1b3424 */ /* 0x000fe200078e00ff */
[----:B------:R-:W-:Y:S01]  /*4290*/  @P2 ISETP.GT.AND P0, PT, R10, -0x1, PT ;  /* 0xffffffff0a00280c */ /* 0x000fe20003f04270 */
[----:B------:R-:W4:Y:S01]  /*42a0*/  LDS R23, [R51+0x4400] ;  /* 0x0044000033177984 */ /* 0x000f220000000800 */
[----:B------:R-:W-:-:S02]  /*42b0*/  @P6 LOP3.LUT R11, R14, R11, RZ, 0x3c, !PT ;  /* 0x0000000b0e0b6212 */ /* 0x000fc400078e3cff */
[----:B------:R-:W-:Y:S01]  /*42c0*/  @P2 SEL R25, R25, 0x80000000, P0 ;  /* 0x8000000019192807 */ /* 0x000fe20000000000 */
[----:B------:R0:W-:Y:S01]  /*42d0*/  @P1 STG.E desc[UR8][R2.64+0x3000], R29 ;  /* 0x0030001d02001986 */ /* 0x0001e2000c101908 */
[----:B------:R-:W-:Y:S02]  /*42e0*/  @P4 ISETP.GT.AND P0, PT, R9, -0x1, PT ;  /* 0xffffffff0900480c */ /* 0x000fe40003f04270 */
[----:B------:R-:W-:Y:S02]  /*42f0*/  @P2 LOP3.LUT R25, R25, R10, RZ, 0x3c, !PT ;  /* 0x0000000a19192212 */ /* 0x000fe400078e3cff */
[----:B------:R-:W-:Y:S02]  /*4300*/  @P4 SEL R16, R16, 0x80000000, P0 ;  /* 0x8000000010104807 */ /* 0x000fe40000000000 */
[----:B------:R-:W-:Y:S02]  /*4310*/  @P3 ISETP.GT.AND P0, PT, R8, -0x1, PT ;  /* 0xffffffff0800380c */ /* 0x000fe40003f04270 */
[----:B------:R-:W-:-:S02]  /*4320*/  @P4 LOP3.LUT R9, R16, R9, RZ, 0x3c, !PT ;  /* 0x0000000910094212 */ /* 0x000fc400078e3cff */
[----:B------:R-:W-:Y:S02]  /*4330*/  @P3 SEL R27, R27, 0x80000000, P0 ;  /* 0x800000001b1b3807 */ /* 0x000fe40000000000 */
[----:B------:R-:W-:Y:S02]  /*4340*/  @P5 ISETP.GT.AND P0, PT, R7, -0x1, PT ;  /* 0xffffffff0700580c */ /* 0x000fe40003f04270 */
[----:B------:R-:W-:Y:S01]  /*4350*/  @P3 LOP3.LUT R27, R27, R8, RZ, 0x3c, !PT ;  /* 0x000000081b1b3212 */ /* 0x000fe200078e3cff */
[----:B0-----:R0:W-:Y:S01]  /*4360*/  @P1 STG.E desc[UR8][R4.64+0x3000], R13 ;  /* 0x0030000d04001986 */ /* 0x0011e2000c101908 */
[----:B------:R-:W-:Y:S02]  /*4370*/  @P5 SEL R0, R20, 0x80000000, P0 ;  /* 0x8000000014005807 */ /* 0x000fe40000000000 */
[----:B------:R-:W-:Y:S01]  /*4380*/  ISETP.LT.U32.AND P0, PT, R18, UR6, PT ;  /* 0x0000000612007c0c */ /* 0x000fe2000bf01070 */
[----:B------:R-:W-:Y:S01]  /*4390*/  IMAD.U32 R18, RZ, RZ, UR7 ;  /* 0x00000007ff127e24 */ /* 0x000fe2000f8e00ff */
[----:B------:R0:W-:Y:S01]  /*43a0*/  @P6 STG.E desc[UR8][R2.64+0x3400], R11 ;  /* 0x0034000b02006986 */ /* 0x0001e2000c101908 */
[----:B------:R-:W-:-:S03]  /*43b0*/  @P5 LOP3.LUT R7, R0, R7, RZ, 0x3c, !PT ;  /* 0x0000000700075212 */ /* 0x000fc600078e3cff */
[----:B------:R-:W-:Y:S01]  /*43c0*/  ISETP.GT.U32.AND.EX P0, PT, R18, RZ, PT, P0 ;  /* 0x000000ff1200720c */ /* 0x000fe20003f04100 */
[----:B--2---:R0:W-:Y:S04]  /*43d0*/  @P6 STG.E desc[UR8][R4.64+0x3400], R15 ;  /* 0x0034000f04006986 */ /* 0x0041e8000c101908 */
[----:B------:R0:W-:Y:S04]  /*43e0*/  @P2 STG.E desc[UR8][R2.64+0x3800], R25 ;  /* 0x0038001902002986 */ /* 0x0001e8000c101908 */
[----:B------:R0:W-:Y:S04]  /*43f0*/  @P2 STG.E desc[UR8][R4.64+0x3800], R17 ;  /* 0x0038001104002986 */ /* 0x0001e8000c101908 */
[----:B------:R0:W-:Y:S04]  /*4400*/  @P4 STG.E desc[UR8][R2.64+0x3c00], R9 ;  /* 0x003c000902004986 */ /* 0x0001e8000c101908 */
[----:B-1----:R0:W-:Y:S04]  /*4410*/  @P4 STG.E desc[UR8][R4.64+0x3c00], R19 ;  /* 0x003c001304004986 */ /* 0x0021e8000c101908 */
[----:B------:R0:W-:Y:S04]  /*4420*/  @P3 STG.E desc[UR8][R2.64+0x4000], R27 ;  /* 0x0040001b02003986 */ /* 0x0001e8000c101908 */
[----:B---3--:R0:W-:Y:S04]  /*4430*/  @P3 STG.E desc[UR8][R4.64+0x4000], R21 ;  /* 0x0040001504003986 */ /* 0x0081e8000c101908 */
[----:B------:R0:W-:Y:S04]  /*4440*/  @P5 STG.E desc[UR8][R2.64+0x4400], R7 ;  /* 0x0044000702005986 */ /* 0x0001e8000c101908 */
[----:B----4-:R0:W-:Y:S01]  /*4450*/  @P5 STG.E desc[UR8][R4.64+0x4400], R23 ;  /* 0x0044001704005986 */ /* 0x0101e2000c101908 */
[----:B------:R-:W-:Y:S05]  /*4460*/  @!P0 EXIT ;  /* 0x000000000000894d */ /* 0x000fea0003800000 */
[----:B------:R-:W1:Y:S01]  /*4470*/  LDS R51, [R51+0x4800] ;  /* 0x0048000033337984 */ /* 0x000e620000000800 */
[----:B0-----:R-:W-:Y:S01]  /*4480*/  IMAD.MOV.U32 R7, RZ, RZ, -0x1 ;  /* 0xffffffffff077424 */ /* 0x001fe200078e00ff */
[----:B------:R-:W-:-:S04]  /*4490*/  ISETP.GT.AND P0, PT, R6, -0x1, PT ;  /* 0xffffffff0600780c */ /* 0x000fc80003f04270 */
[----:B------:R-:W-:-:S04]  /*44a0*/  SEL R7, R7, 0x80000000, P0 ;  /* 0x8000000007077807 */ /* 0x000fc80000000000 */
[----:B------:R-:W-:-:S05]  /*44b0*/  LOP3.LUT R7, R7, R6, RZ, 0x3c, !PT ;  /* 0x0000000607077212 */ /* 0x000fca00078e3cff */
[----:B------:R-:W-:Y:S04]  /*44c0*/  STG.E desc[UR8][R2.64+0x4800], R7 ;  /* 0x0048000702007986 */ /* 0x000fe8000c101908 */
[----:B-1----:R-:W-:Y:S01]  /*44d0*/  STG.E desc[UR8][R4.64+0x4800], R51 ;  /* 0x0048003304007986 */ /* 0x002fe2000c101908 */
[----:B------:R-:W-:Y:S05]  /*44e0*/  EXIT ;  /* 0x000000000000794d */ /* 0x000fea0003800000 */
.L_x_223:
        /* <DEDUP_REMOVED lines=9> */
.L_x_1983:


//--------------------- .text._ZN3cub18CUB_300001_SM_10006detail10radix_sort29DeviceRadixSortOnesweepKernelINS1_5radix10policy_hubIfiyE10Policy1000ELNS0_9SortOrderE0EfiyiiNS1_21identity_decomposer_tEEEvPT5_SB_PT3_PKSC_PT1_PKSG_PT2_PKSK_T4_iiT6_ --------------------------
	.section	.text._ZN3cub18CUB_300001_SM_10006detail10radix_sort29DeviceRadixSortOnesweepKernelINS1_5radix10policy_hubIfiyE10Policy1000ELNS0_9SortOrderE0EfiyiiNS1_21identity_decomposer_tEEEvPT5_SB_PT3_PKSC_PT1_PKSG_PT2_PKSK_T4_iiT6_,"ax",@progbits
	.align	128
        .global         _ZN3cub18CUB_300001_SM_10006detail10radix_sort29DeviceRadixSortOnesweepKernelINS1_5radix10policy_hubIfiyE10Policy1000ELNS0_9SortOrderE0EfiyiiNS1_21identity_decomposer_tEEEvPT5_SB_PT3_PKSC_PT1_PKSG_PT2_PKSK_T4_iiT6_
        .type           _ZN3cub18CUB_300001_SM_10006detail10radix_sort29DeviceRadixSortOnesweepKernelINS1_5radix10policy_hubIfiyE10Policy1000ELNS0_9SortOrderE0EfiyiiNS1_21identity_decomposer_tEEEvPT5_SB_PT3_PKSC_PT1_PKSG_PT2_PKSK_T4_iiT6_,@function
        .size           _ZN3cub18CUB_300001_SM_10006detail10radix_sort29DeviceRadixSortOnesweepKernelINS1_5radix10policy_hubIfiyE10Policy1000ELNS0_9SortOrderE0EfiyiiNS1_21identity_decomposer_tEEEvPT5_SB_PT3_PKSC_PT1_PKSG_PT2_PKSK_T4_iiT6_,(.L_x_1984 - _ZN3cub18CUB_300001_SM_10006detail10radix_sort29DeviceRadixSortOnesweepKernelINS1_5radix10policy_hubIfiyE10Policy1000ELNS0_9SortOrderE0EfiyiiNS1_21identity_decomposer_tEEEvPT5_SB_PT3_PKSC_PT1_PKSG_PT2_PKSK_T4_iiT6_)
        .other          _ZN3cub18CUB_300001_SM_10006detail10radix_sort29DeviceRadixSortOnesweepKernelINS1_5radix10policy_hubIfiyE10Policy1000ELNS0_9SortOrderE0EfiyiiNS1_21identity_decomposer_tEEEvPT5_SB_PT3_PKSC_PT1_PKSG_PT2_PKSK_T4_iiT6_,@"STO_CUDA_ENTRY STV_DEFAULT"
_ZN3cub18CUB_300001_SM_10006detail10radix_sort29DeviceRadixSortOnesweepKernelINS1_5radix10policy_hubIfiyE10Policy1000ELNS0_9SortOrderE0EfiyiiNS1_21identity_decomposer_tEEEvPT5_SB_PT3_PKSC_PT1_PKSG_PT2_PKSK_T4_iiT6_:
.text._ZN3cub18CUB_300001_SM_10006detail10radix_sort29DeviceRadixSortOnesweepKernelINS1_5radix10policy_hubIfiyE10Policy1000ELNS0_9SortOrderE0EfiyiiNS1_21identity_decomposer_tEEEvPT5_SB_PT3_PKSC_PT1_PKSG_PT2_PKSK_T4_iiT6_:
        /* <DEDUP_REMOVED lines=16> */
.L_x_225:
[----:B------:R-:W-:Y:S05]  /*0100*/  BSYNC.RECONVERGENT B0 ;  /* 0x0000000000007941 */ /* 0x000fea0003800200 */
.L_x_224:
        /* <DEDUP_REMOVED lines=36> */
.L_x_226:
        /* <DEDUP_REMOVED lines=76> */
.L_x_227:
        /* <DEDUP_REMOVED lines=68> */
.L_x_230:
        /* <DEDUP_REMOVED lines=21> */
.L_x_229:
[----:B------:R-:W-:Y:S05]  /*0da0*/  BSYNC.RECONVERGENT B0 ;  /* 0x0000000000007941 */ /* 0x000fea0003800200 */
.L_x_228:
        /* <DEDUP_REMOVED lines=19> */
.L_x_234:
[----:B------:R-:W-:Y:S05]  /*0ee0*/  BSYNC.RECONVERGENT B1 ;  /* 0x0000000000017941 */ /* 0x000fea0003800200 */
.L_x_233:
        /* <DEDUP_REMOVED lines=14> */
.L_x_235:
[----:B------:R-:W-:Y:S01]  /*0fd0*/  VIADD R10, R10, 0x1 ;  /* 0x000000010a0a7836 */ /* 0x000fe20000000000 */
[----:B------:R0:W-:Y:S04]  /*0fe0*/  STS [R4], RZ ;  /* 0x000000ff04007388 */ /* 0x0001e80000000800 */
[----:B------:R-:W-:Y:S01]  /*0ff0*/  ISETP.NE.AND P0, PT, R10, RZ, PT ;  /* 0x000000ff0a00720c */ /* 0x000fe20003f05270 */
[----:B0-----:R-:W-:-:S12]  /*1000*/  VIADD R4, R4, 0x80 ;  /* 0x0000008004047836 */ /* 0x001fd80000000000 */
[----:B------:R-:W-:Y:S05]  /*1010*/  @P0 BRA `(.L_x_235) ;  /* 0xfffffffc00ec0947 */ /* 0x000fea000383ffff */
.L_x_232:
[----:B------:R-:W-:Y:S05]  /*1020*/  BSYNC.RECONVERGENT B0 ;  /* 0x0000000000007941 */ /* 0x000fea0003800200 */
.L_x_231:
        /* <DEDUP_REMOVED lines=147> */
.L_x_237:
[----:B------:R-:W-:Y:S05]  /*1960*/  BSYNC.RECONVERGENT B0 ;  /* 0x0000000000007941 */ /* 0x000fea0003800200 */
.L_x_236:
        /* <DEDUP_REMOVED lines=35> */
.L_x_246:
[----:B0-----:R-:W0:Y:S01]  /*1ba0*/  LDC.64 R14, c[0x0][0x380] ;  /* 0x0000e000ff0e7b82 */ /* 0x001e220000000a00 */
[----:B------:R-:W-:Y:S01]  /*1bb0*/  VIADD R47, R4, 0xffffffff ;  /* 0xffffffff042f7836 */ /* 0x000fe20000000000 */
[----:B------:R-:W-:Y:S03]  /*1bc0*/  BSSY B2, `(.L_x_243) ;  /* 0x0000008000027945 */ /* 0x000fe60003800000 */
[----:B------:R-:W-:-:S04]  /*1bd0*/  IMAD R29, R47, 0x100, R3 ;  /* 0x000001002f1d7824 */ /* 0x000fc800078e0203 */
[----:B0-----:R-:W-:-:S07]  /*1be0*/  IMAD.WIDE R14, R29, 0x4, R14 ;  /* 0x000000041d0e7825 */ /* 0x001fce00078e020e */
.L_x_244:
[----:B------:R-:W-:Y:S05]  /*1bf0*/  YIELD ;  /* 0x0000000000007946 */ /* 0x000fea0003800000 */
[----:B------:R0:W-:Y:S06]  /*1c00*/  MEMBAR.SC.CTA ;  /* 0x0000000000007992 */ /* 0x0001ec0000000000 */
[----:B0-----:R-:W2:Y:S02]  /*1c10*/  LDG.E.STRONG.SYS R10, desc[UR6][R14.64] ;  /* 0x000000060e0a7981 */ /* 0x001ea4000c1f5900 */
[----:B--2---:R-:W-:-:S13]  /*1c20*/  ISETP.NE.AND P0, PT, R10, RZ, PT ;  /* 0x000000ff0a00720c */ /* 0x004fda0003f05270 */
[----:B------:R-:W-:Y:S05]  /*1c30*/  @!P0 BRA `(.L_x_244) ;  /* 0xfffffffc00ec8947 */ /* 0x000fea000383ffff */
[----:B------:R-:W-:Y:S05]  /*1c40*/  BSYNC B2 ;  /* 0x0000000000027941 */ /* 0x000fea0003800000 */
.L_x_243:
[----:B------:R-:W-:Y:S01]  /*1c50*/  BSSY.RECONVERGENT B2, `(.L_x_245) ;  /* 0x0000006000027945 */ /* 0x000fe20003800200 */
[C---:B------:R-:W-:Y:S02]  /*1c60*/  ISETP.GT.AND P0, PT, R10.reuse, -0x1, PT ;  /* 0xffffffff0a00780c */ /* 0x040fe40003f04270 */
[----:B------:R-:W-:Y:S01]  /*1c70*/  LOP3.LUT R10, R10, 0x3fffffff, RZ, 0xc0, !PT ;  /* 0x3fffffff0a0a7812 */ /* 0x000fe200078ec0ff */
[----:B------:R-:W-:Y:S05]  /*1c80*/  WARPSYNC.EXCLUSIVE R0 ;  /* 0x0000000000007348 */ /* 0x000fea0003a00000 */
[----:B------:R-:W-:-:S05]  /*1c90*/  IMAD.IADD R21, R10, 0x1, R21 ;  /* 0x000000010a157824 */ /* 0x000fca00078e0215 */
[----:B------:R-:W-:-:S07]  /*1ca0*/  VOTE.ANY R0, PT, P0 ;  /* 0x0000000000007806 */ /* 0x000fce00000e0100 */
[----:B------:R-:W-:Y:S05]  /*1cb0*/  BSYNC.RECONVERGENT B2 ;  /* 0x0000000000027941 */ /* 0x000fea0003800200 */
.L_x_245:
[----:B------:R-:W-:Y:S01]  /*1cc0*/  ISETP.GT.U32.AND P1, PT, R4, 0x1, PT ;  /* 0x000000010400780c */ /* 0x000fe20003f24070 */
[----:B------:R-:W-:-:S12]  /*1cd0*/  IMAD.MOV.U32 R4, RZ, RZ, R47 ;  /* 0x000000ffff047224 */ /* 0x000fd800078e002f */
[----:B------:R-:W-:Y:S05]  /*1ce0*/  @P0 BRA P1, `(.L_x_246) ;  /* 0xfffffffc00ac0947 */ /* 0x000fea000083ffff */
[----:B------:R-:W-:Y:S05]  /*1cf0*/  BSYNC B0 ;  /* 0x0000000000007941 */ /* 0x000fea0003800000 */
.L_x_242:
[----:B------:R1:W2:Y:S02]  /*1d00*/  LDS.64 R14, [R19+0x6600] ;  /* 0x00660000130e7984 */ /* 0x0002a40000000a00 */
.L_x_241:
[C---:B------:R-:W-:Y:S01]  /*1d10*/  IMAD.IADD R29, R21.reuse, 0x1, -R20 ;  /* 0x00000001151d7824 */ /* 0x040fe200078e0a14 */
[----:B------:R-:W-:-:S04]  /*1d20*/  LOP3.LUT R21, R21, 0x80000000, RZ, 0xfc, !PT ;  /* 0x8000000015157812 */ /* 0x000fc800078efcff */
[C---:B0-2---:R-:W-:Y:S01]  /*1d30*/  IADD3 R14, P0, PT, R29.reuse, R14, RZ ;  /* 0x0000000e1d0e7210 */ /* 0x045fe20007f1e0ff */
[----:B------:R0:W-:Y:S03]  /*1d40*/  STG.E.STRONG.SYS desc[UR6][R6.64], R21 ;  /* 0x0000001506007986 */ /* 0x0001e6000c115906 */
[----:B------:R-:W-:-:S05]  /*1d50*/  LEA.HI.X.SX32 R15, R29, R15, 0x1, P0 ;  /* 0x0000000f1d0f7211 */ /* 0x000fca00000f0eff */
[----:B------:R0:W-:Y:S04]  /*1d60*/  STS.64 [R19+0x6600], R14 ;  /* 0x0066000e13007388 */ /* 0x0001e80000000a00 */
.L_x_240:
[----:B------:R-:W-:Y:S05]  /*1d70*/  BSYNC B1 ;  /* 0x0000000000017941 */ /* 0x000fea0003800000 */
.L_x_239:
        /* <DEDUP_REMOVED lines=33> */
.L_x_247:
        /* <DEDUP_REMOVED lines=64> */
.L_x_248:
        /* <DEDUP_REMOVED lines=56> */
.L_x_249:
        /* <DEDUP_REMOVED lines=19> */
.L_x_250:
        /* <DEDUP_REMOVED lines=51> */
.L_x_251:
        /* <DEDUP_REMOVED lines=22> */
.L_x_252:
        /* <DEDUP_REMOVED lines=56> */
.L_x_238:
        /* <DEDUP_REMOVED lines=38> */
.L_x_344:
        /* <DEDUP_REMOVED lines=25> */
.L_x_253:
        /* <DEDUP_REMOVED lines=42> */
.L_x_256:
[----:B------:R-:W-:Y:S05]  /*36e0*/  BSYNC.RECONVERGENT B0 ;  /* 0x0000000000007941 */ /* 0x000fea0003800200 */
.L_x_255:
        /* <DEDUP_REMOVED lines=39> */
.L_x_258:
[----:B------:R-:W-:Y:S05]  /*3960*/  BSYNC.RECONVERGENT B0 ;  /* 0x0000000000007941 */ /* 0x000fea0003800200 */
.L_x_257:
        /* <DEDUP_REMOVED lines=35> */
.L_x_260:
[----:B------:R-:W-:Y:S05]  /*3ba0*/  BSYNC.RECONVERGENT B0 ;  /* 0x0000000000007941 */ /* 0x000fea0003800200 */
.L_x_259:
        /* <DEDUP_REMOVED lines=35> */
.L_x_262:
[----:B------:R-:W-:Y:S05]  /*3de0*/  BSYNC.RECONVERGENT B0 ;  /* 0x0000000000007941 */ /* 0x000fea0003800200 */
.L_x_261:
        /* <DEDUP_REMOVED lines=35> */
.L_x_264:
[----:B------:R-:W-:Y:S05]  /*4020*/  BSYNC.RECONVERGENT B0 ;  /* 0x0000000000007941 */ /* 0x000fea0003800200 */
.L_x_263:
        /* <DEDUP_REMOVED lines=35> */
.L_x_266:
[----:B------:R-:W-:Y:S05]  /*4260*/  BSYNC.RECONVERGENT B0 ;  /* 0x0000000000007941 */ /* 0x000fea0003800200 */
.L_x_265:
        /* <DEDUP_REMOVED lines=35> */
.L_x_268:
[----:B------:R-:W-:Y:S05]  /*44a0*/  BSYNC.RECONVERGENT B0 ;  /* 0x0000000000007941 */ /* 0x000fea0003800200 */
.L_x_267:
        /* <DEDUP_REMOVED lines=35> */
.L_x_270:
[----:B------:R-:W-:Y:S05]  /*46e0*/  BSYNC.RECONVERGENT B0 ;  /* 0x0000000000007941 */ /* 0x000fea0003800200 */
.L_x_269:
        /* <DEDUP_REMOVED lines=35> */
.L_x_272:
[----:B------:R-:W-:Y:S05]  /*4920*/  BSYNC.RECONVERGENT B0 ;  /* 0x0000000000007941 */ /* 0x000fea0003800200 */
.L_x_271:
        /* <DEDUP_REMOVED lines=36> */
.L_x_274:
[----:B------:R-:W-:Y:S05]  /*4b70*/  BSYNC.RECONVERGENT B0 ;  /* 0x0000000000007941 */ /* 0x000fea0003800200 */
.L_x_273:
        /* <DEDUP_REMOVED lines=36> */
.L_x_276:
[----:B------:R-:W-:Y:S05]  /*4dc0*/  BSYNC.RECONVERGENT B0 ;  /* 0x0000000000007941 */ /* 0x000fea0003800200 */
.L_x_275:
        /* <DEDUP_REMOVED lines=36> */
.L_x_278:
[----:B------:R-:W-:Y:S05]  /*5010*/  BSYNC.RECONVERGENT B0 ;  /* 0x0000000000007941 */ /* 0x000fea0003800200 */
.L_x_277:
        /* <DEDUP_REMOVED lines=36> */
.L_x_280:
[----:B------:R-:W-:Y:S05]  /*5260*/  BSYNC.RECONVERGENT B0 ;  /* 0x0000000000007941 */ /* 0x000fea0003800200 */
.L_x_279:
        /* <DEDUP_REMOVED lines=36> */
.L_x_282:
[----:B------:R-:W-:Y:S05]  /*54b0*/  BSYNC.RECONVERGENT B0 ;  /* 0x0000000000007941 */ /* 0x000fea0003800200 */
.L_x_281:
        /* <DEDUP_REMOVED lines=36> */
.L_x_284:
[----:B------:R-:W-:Y:S05]  /*5700*/  BSYNC.RECONVERGENT B0 ;  /* 0x0000000000007941 */ /* 0x000fea0003800200 */
.L_x_283:
        /* <DEDUP_REMOVED lines=36> */
.L_x_286:
[----:B------:R-:W-:Y:S05]  /*5950*/  BSYNC.RECONVERGENT B0 ;  /* 0x0000000000007941 */ /* 0x000fea0003800200 */
.L_x_285:
        /* <DEDUP_REMOVED lines=36> */
.L_x_288:
[----:B------:R-:W-:Y:S05]  /*5ba0*/  BSYNC.RECONVERGENT B0 ;  /* 0x0000000000007941 */ /* 0x000fea0003800200 */
.L_x_287:
        /* <DEDUP_REMOVED lines=35> */
.L_x_290:
[----:B------:R-:W-:Y:S05]  /*5de0*/  BSYNC.RECONVERGENT B0 ;  /* 0x0000000000007941 */ /* 0x000fea0003800200 */
.L_x_289:
        /* <DEDUP_REMOVED lines=64> */
.L_x_298:
[----:B-1----:R-:W1:Y:S01]  /*61f0*/  LDC.64 R30, c[0x0][0x380] ;  /* 0x0000e000ff1e7b82 */ /* 0x002e620000000a00 */
[----:B------:R-:W-:Y:S01]  /*6200*/  VIADD R39, R32, 0xffffffff ;  /* 0xffffffff20277836 */ /* 0x000fe20000000000 */
[----:B------:R-:W-:Y:S03]  /*6210*/  BSSY B2, `(.L_x_295) ;  /* 0x0000008000027945 */ /* 0x000fe60003800000 */
[----:B------:R-:W-:-:S04]  /*6220*/  IMAD R33, R39, 0x100, R3 ;  /* 0x0000010027217824 */ /* 0x000fc800078e0203 */
[----:B-1----:R-:W-:-:S07]  /*6230*/  IMAD.WIDE R30, R33, 0x4, R30 ;  /* 0x00000004211e7825 */ /* 0x002fce00078e021e */
.L_x_296:
[----:B------:R-:W-:Y:S05]  /*6240*/  YIELD ;  /* 0x0000000000007946 */ /* 0x000fea0003800000 */
[----:B------:R1:W-:Y:S06]  /*6250*/  MEMBAR.SC.CTA ;  /* 0x0000000000007992 */ /* 0x0003ec0000000000 */
[----:B-1----:R-:W2:Y:S02]  /*6260*/  LDG.E.STRONG.SYS R33, desc[UR6][R30.64] ;  /* 0x000000061e217981 */ /* 0x002ea4000c1f5900 */
[----:B--2---:R-:W-:-:S13]  /*6270*/  ISETP.NE.AND P0, PT, R33, RZ, PT ;  /* 0x000000ff2100720c */ /* 0x004fda0003f05270 */
[----:B------:R-:W-:Y:S05]  /*6280*/  @!P0 BRA `(.L_x_296) ;  /* 0xfffffffc00ec8947 */ /* 0x000fea000383ffff */
[----:B------:R-:W-:Y:S05]  /*6290*/  BSYNC B2 ;  /* 0x0000000000027941 */ /* 0x000fea0003800000 */
.L_x_295:
[----:B------:R-:W-:Y:S01]  /*62a0*/  BSSY.RECONVERGENT B2, `(.L_x_297) ;  /* 0x0000006000027945 */ /* 0x000fe20003800200 */
[C---:B------:R-:W-:Y:S02]  /*62b0*/  ISETP.GT.AND P0, PT, R33.reuse, -0x1, PT ;  /* 0xffffffff2100780c */ /* 0x040fe40003f04270 */
[----:B------:R-:W-:Y:S01]  /*62c0*/  LOP3.LUT R30, R33, 0x3fffffff, RZ, 0xc0, !PT ;  /* 0x3fffffff211e7812 */ /* 0x000fe200078ec0ff */
[----:B------:R-:W-:Y:S05]  /*62d0*/  WARPSYNC.EXCLUSIVE R28 ;  /* 0x000000001c007348 */ /* 0x000fea0003a00000 */
[----:B------:R-:W-:-:S05]  /*62e0*/  IMAD.IADD R37, R30, 0x1, R37 ;  /* 0x000000011e257824 */ /* 0x000fca00078e0225 */
[----:B------:R-:W-:-:S07]  /*62f0*/  VOTE.ANY R28, PT, P0 ;  /* 0x00000000001c7806 */ /* 0x000fce00000e0100 */
[----:B------:R-:W-:Y:S05]  /*6300*/  BSYNC.RECONVERGENT B2 ;  /* 0x0000000000027941 */ /* 0x000fea0003800200 */
.L_x_297:
[----:B------:R-:W-:Y:S01]  /*6310*/  ISETP.GT.U32.AND P1, PT, R32, 0x1, PT ;  /* 0x000000012000780c */ /* 0x000fe20003f24070 */
[----:B------:R-:W-:-:S12]  /*6320*/  IMAD.MOV.U32 R32, RZ, RZ, R39 ;  /* 0x000000ffff207224 */ /* 0x000fd800078e0027 */
[----:B------:R-:W-:Y:S05]  /*6330*/  @P0 BRA P1, `(.L_x_298) ;  /* 0xfffffffc00ac0947 */ /* 0x000fea000083ffff */
[----:B------:R-:W-:Y:S05]  /*6340*/  BSYNC B0 ;  /* 0x0000000000007941 */ /* 0x000fea0003800000 */
.L_x_294:
[----:B------:R2:W3:Y:S02]  /*6350*/  LDS.64 R30, [R41+0x6600] ;  /* 0x00660000291e7984 */ /* 0x0004e40000000a00 */
.L_x_293:
        /* <DEDUP_REMOVED lines=8> */
.L_x_292:
[----:B------:R-:W-:Y:S05]  /*63e0*/  BSYNC B1 ;  /* 0x0000000000017941 */ /* 0x000fea0003800000 */
.L_x_291:
        /* <DEDUP_REMOVED lines=16> */
.L_x_299:
        /* <DEDUP_REMOVED lines=280> */
.L_x_300:
        /* <DEDUP_REMOVED lines=31> */
.L_x_303:
[----:B------:R-:W-:Y:S05]  /*7860*/  BSYNC.RECONVERGENT B0 ;  /* 0x0000000000007941 */ /* 0x000fea0003800200 */
.L_x_302:
        /* <DEDUP_REMOVED lines=23> */
.L_x_305:
[----:B------:R-:W-:Y:S05]  /*79e0*/  BSYNC.RECONVERGENT B0 ;  /* 0x0000000000007941 */ /* 0x000fea0003800200 */
.L_x_304:
        /* <DEDUP_REMOVED lines=23> */
.L_x_307:
[----:B------:R-:W-:Y:S05]  /*7b60*/  BSYNC.RECONVERGENT B0 ;  /* 0x0000000000007941 */ /* 0x000fea0003800200 */
.L_x_306:
        /* <DEDUP_REMOVED lines=23> */
.L_x_309:
[----:B------:R-:W-:Y:S05]  /*7ce0*/  BSYNC.RECONVERGENT B0 ;  /* 0x0000000000007941 */ /* 0x000fea0003800200 */
.L_x_308:
        /* <DEDUP_REMOVED lines=23> */
.L_x_311:
[----:B------:R-:W-:Y:S05]  /*7e60*/  BSYNC.RECONVERGENT B0 ;  /* 0x0000000000007941 */ /* 0x000fea0003800200 */
.L_x_310:
        /* <DEDUP_REMOVED lines=23> */
.L_x_313:
[----:B------:R-:W-:Y:S05]  /*7fe0*/  BSYNC.RECONVERGENT B0 ;  /* 0x0000000000007941 */ /* 0x000fea0003800200 */
.L_x_312:
        /* <DEDUP_REMOVED lines=23> */
.L_x_315:
[----:B------:R-:W-:Y:S05]  /*8160*/  BSYNC.RECONVERGENT B0 ;  /* 0x0000000000007941 */ /* 0x000fea0003800200 */
.L_x_314:
        /* <DEDUP_REMOVED lines=23> */
.L_x_317:
[----:B------:R-:W-:Y:S05]  /*82e0*/  BSYNC.RECONVERGENT B0 ;  /* 0x0000000000007941 */ /* 0x000fea0003800200 */
.L_x_316:
        /* <DEDUP_REMOVED lines=23> */
.L_x_319:
[----:B------:R-:W-:Y:S05]  /*8460*/  BSYNC.RECONVERGENT B0 ;  /* 0x0000000000007941 */ /* 0x000fea0003800200 */
.L_x_318:
        /* <DEDUP_REMOVED lines=23> */
.L_x_321:
[----:B------:R-:W-:Y:S05]  /*85e0*/  BSYNC.RECONVERGENT B0 ;  /* 0x0000000000007941 */ /* 0x000fea0003800200 */
.L_x_320:
        /* <DEDUP_REMOVED lines=23> */
.L_x_323:
[----:B------:R-:W-:Y:S05]  /*8760*/  BSYNC.RECONVERGENT B0 ;  /* 0x0000000000007941 */ /* 0x000fea0003800200 */
.L_x_322:
        /* <DEDUP_REMOVED lines=23> */
.L_x_325:
[----:B------:R-:W-:Y:S05]  /*88e0*/  BSYNC.RECONVERGENT B0 ;  /* 0x0000000000007941 */ /* 0x000fea0003800200 */
.L_x_324:
        /* <DEDUP_REMOVED lines=22> */
.L_x_327:
[----:B------:R-:W-:Y:S05]  /*8a50*/  BSYNC.RECONVERGENT B0 ;  /* 0x0000000000007941 */ /* 0x000fea0003800200 */
.L_x_326:
        /* <DEDUP_REMOVED lines=21> */
.L_x_329:
[----:B------:R-:W-:Y:S05]  /*8bb0*/  BSYNC.RECONVERGENT B0 ;  /* 0x0000000000007941 */ /* 0x000fea0003800200 */
.L_x_328:
        /* <DEDUP_REMOVED lines=21> */
.L_x_331:
[----:B------:R-:W-:Y:S05]  /*8d10*/  BSYNC.RECONVERGENT B0 ;  /* 0x0000000000007941 */ /* 0x000fea0003800200 */
.L_x_330:
        /* <DEDUP_REMOVED lines=21> */
.L_x_333:
[----:B------:R-:W-:Y:S05]  /*8e70*/  BSYNC.RECONVERGENT B0 ;  /* 0x0000000000007941 */ /* 0x000fea0003800200 */
.L_x_332:
        /* <DEDUP_REMOVED lines=21> */
.L_x_335:
[----:B------:R-:W-:Y:S05]  /*8fd0*/  BSYNC.RECONVERGENT B0 ;  /* 0x0000000000007941 */ /* 0x000fea0003800200 */
.L_x_334:
[----:B------:R-:W-:Y:S01]  /*8fe0*/  NOP ;  /* 0x0000000000007918 */ /* 0x000fe20000000000 */
.L_x_301:
        /* <DEDUP_REMOVED lines=112> */
.L_x_336:
        /* <DEDUP_REMOVED lines=83> */
.L_x_337:
        /* <DEDUP_REMOVED lines=180> */
.L_x_338:
        /* <DEDUP_REMOVED lines=205> */
.L_x_254:
[----:B------:R-:W-:Y:S02]  /*b430*/  IMAD.MOV.U32 R72, RZ, RZ, R57 ;  /* 0x000000ffff487224 */ /* 0x000fe400078e0039 */
[----:B------:R-:W-:Y:S02]  /*b440*/  IMAD.MOV.U32 R65, RZ, RZ, 0x1 ;  /* 0x00000001ff417424 */ /* 0x000fe400078e00ff */
[----:B------:R-:W-:Y:S02]  /*b450*/  IMAD.MOV.U32 R74, RZ, RZ, RZ ;  /* 0x000000ffff4a7224 */ /* 0x000fe400078e00ff */
[----:B------:R-:W-:-:S07]  /*b460*/  IMAD.MOV.U32 R63, RZ, RZ, -0x1 ;  /* 0xffffffffff3f7424 */ /* 0x000fce00078e00ff */
[----:B------:R-:W-:Y:S05]  /*b470*/  WARPSYNC.COLLECTIVE R63, `(.L_x_339) ;  /* 0x000000003f087348 */ /* 0x000fea0003c00000 */
[----:B------:R0:W1:Y:S02]  /*b480*/  SHFL.UP P0, R70, R72, R65, R74 ;  /* 0x0400004148467389 */ /* 0x000064000000004a */
[----:B01----:R-:W-:Y:S05]  /*b490*/  ENDCOLLECTIVE ;  /* 0x000000000000791b */ /* 0x003fea0003800000 */
.L_x_339:
[----:B------:R-:W-:Y:S02]  /*b4a0*/  IMAD.MOV.U32 R65, RZ, RZ, 0x2 ;  /* 0x00000002ff417424 */ /* 0x000fe400078e00ff */
[----:B------:R-:W-:-:S04]  /*b4b0*/  IMAD.MOV.U32 R66, RZ, RZ, R70 ;  /* 0x000000ffff427224 */ /* 0x000fc800078e0046 */
[----:B------:R-:W-:-:S04]  /*b4c0*/  @P0 IMAD.IADD R66, R57, 0x1, R66 ;  /* 0x0000000139420824 */ /* 0x000fc800078e0242 */
[----:B------:R-:W-:-:S07]  /*b4d0*/  IMAD.MOV.U32 R72, RZ, RZ, R66 ;  /* 0x000000ffff487224 */ /* 0x000fce00078e0042 */
[----:B------:R-:W-:Y:S05]  /*b4e0*/  WARPSYNC.COLLECTIVE R63, `(.L_x_340) ;  /* 0x000000003f087348 */ /* 0x000fea0003c00000 */
[----:B------:R0:W1:Y:S02]  /*b4f0*/  SHFL.UP P0, R70, R72, R65, R74 ;  /* 0x0400004148467389 */ /* 0x000064000000004a */
[----:B01----:R-:W-:Y:S05]  /*b500*/  ENDCOLLECTIVE ;  /* 0x000000000000791b */ /* 0x003fea0003800000 */
.L_x_340:
[----:B------:R-:W-:Y:S02]  /*b510*/  IMAD.MOV.U32 R65, RZ, RZ, 0x4 ;  /* 0x00000004ff417424 */ /* 0x000fe400078e00ff */
[----:B------:R-:W-:-:S04]  /*b520*/  IMAD.MOV.U32 R59, RZ, RZ, R70 ;  /* 0x000000ffff3b7224 */ /* 0x000fc800078e0046 */
[----:B------:R-:W-:-:S04]  /*b530*/  @P0 IMAD.IADD R59, R66, 0x1, R59 ;  /* 0x00000001423b0824 */ /* 0x000fc800078e023b */
[----:B------:R-:W-:-:S07]  /*b540*/  IMAD.MOV.U32 R72, RZ, RZ, R59 ;  /* 0x000000ffff487224 */ /* 0x000fce00078e003b */
[----:B------:R-:W-:Y:S05]  /*b550*/  WARPSYNC.COLLECTIVE R63, `(.L_x_341) ;  /* 0x000000003f087348 */ /* 0x000fea0003c00000 */
[----:B------:R0:W1:Y:S02]  /*b560*/  SHFL.UP P0, R70, R72, R65, R74 ;  /* 0x0400004148467389 */ /* 0x000064000000004a */
[----:B01----:R-:W-:Y:S05]  /*b570*/  ENDCOLLECTIVE ;  /* 0x000000000000791b */ /* 0x003fea0003800000 */
.L_x_341:
[----:B------:R-:W-:Y:S02]  /*b580*/  IMAD.MOV.U32 R65, RZ, RZ, 0x8 ;  /* 0x00000008ff417424 */ /* 0x000fe400078e00ff */
[----:B------:R-:W-:-:S04]  /*b590*/  IMAD.MOV.U32 R68, RZ, RZ, R70 ;  /* 0x000000ffff447224 */ /* 0x000fc800078e0046 */
[----:B------:R-:W-:-:S04]  /*b5a0*/  @P0 IMAD.IADD R68, R59, 0x1, R68 ;  /* 0x000000013b440824 */ /* 0x000fc800078e0244 */
[----:B------:R-:W-:-:S07]  /*b5b0*/  IMAD.MOV.U32 R72, RZ, RZ, R68 ;  /* 0x000000ffff487224 */ /* 0x000fce00078e0044 */
[----:B------:R-:W-:Y:S05]  /*b5c0*/  WARPSYNC.COLLECTIVE R63, `(.L_x_342) ;  /* 0x000000003f087348 */ /* 0x000fea0003c00000 */
[----:B------:R0:W1:Y:S02]  /*b5d0*/  SHFL.UP P0, R70, R72, R65, R74 ;  /* 0x0400004148467389 */ /* 0x000064000000004a */
[----:B01----:R-:W-:Y:S05]  /*b5e0*/  ENDCOLLECTIVE ;  /* 0x000000000000791b */ /* 0x003fea0003800000 */
.L_x_342:
[----:B------:R-:W-:Y:S02]  /*b5f0*/  IMAD.MOV.U32 R65, RZ, RZ, 0x10 ;  /* 0x00000010ff417424 */ /* 0x000fe400078e00ff */
[----:B------:R-:W-:-:S04]  /*b600*/  IMAD.MOV.U32 R61, RZ, RZ, R70 ;  /* 0x000000ffff3d7224 */ /* 0x000fc800078e0046 */
[----:B------:R-:W-:-:S04]  /*b610*/  @P0 IMAD.IADD R61, R68, 0x1, R61 ;  /* 0x00000001443d0824 */ /* 0x000fc800078e023d */
[----:B------:R-:W-:-:S07]  /*b620*/  IMAD.MOV.U32 R72, RZ, RZ, R61 ;  /* 0x000000ffff487224 */ /* 0x000fce00078e003d */
[----:B------:R-:W-:Y:S05]  /*b630*/  WARPSYNC.COLLECTIVE R63, `(.L_x_343) ;  /* 0x000000003f087348 */ /* 0x000fea0003c00000 */
[----:B------:R0:W1:Y:S02]  /*b640*/  SHFL.UP P0, R70, R72, R65, R74 ;  /* 0x0400004148467389 */ /* 0x000064000000004a */
[----:B01----:R-:W-:Y:S05]  /*b650*/  ENDCOLLECTIVE ;  /* 0x000000000000791b */ /* 0x003fea0003800000 */
.L_x_343:
[----:B------:R-:W-:Y:S05]  /*b660*/  BRA `(.L_x_344) ;  /* 0xffffff7c00107947 */ /* 0x000fea000383ffff */
.L_x_345:
        /* <DEDUP_REMOVED lines=9> */
.L_x_1984:


//--------------------- .text._ZN3cub18CUB_300001_SM_10006detail10radix_sort33DeviceRadixSortExclusiveSumKernelINS1_5radix10policy_hubIfiyE10Policy1000EyEEvPT0_ --------------------------
	.section	.text._ZN3cub18CUB_300001_SM_10006detail10radix_sort33DeviceRadixSortExclusiveSumKernelINS1_5radix10policy_hubIfiyE10Policy1000EyEEvPT0_,"ax",@progbits
	.align	128
        .global         _ZN3cub18CUB_300001_SM_10006detail10radix_sort33DeviceRadixSortExclusiveSumKernelINS1_5radix10policy_hubIfiyE10Policy1000EyEEvPT0_
        .type           _ZN3cub18CUB_300001_SM_10006detail10radix_sort33DeviceRadixSortExclusiveSumKernelINS1_5radix10policy_hubIfiyE10Policy1000EyEEvPT0_,@function
        .size           _ZN3cub18CUB_300001_SM_10006detail10radix_sort33DeviceRadixSortExclusiveSumKernelINS1_5radix10policy_hubIfiyE10Policy1000EyEEvPT0_,(.L_x_1985 - _ZN3cub18CUB_300001_SM_10006detail10radix_sort33DeviceRadixSortExclusiveSumKernelINS1_5radix10policy_hubIfiyE10Policy1000EyEEvPT0_)
        .other          _ZN3cub18CUB_300001_SM_10006detail10radix_sort33DeviceRadixSortExclusiveSumKernelINS1_5radix10policy_hubIfiyE10Policy1000EyEEvPT0_,@"STO_CUDA_ENTRY STV_DEFAULT"
_ZN3cub18CUB_300001_SM_10006detail10radix_sort33DeviceRadixSortExclusiveSumKernelINS1_5radix10policy_hubIfiyE10Policy1000EyEEvPT0_:
.text._ZN3cub18CUB_300001_SM_10006detail10radix_sort33DeviceRadixSortExclusiveSumKernelINS1_5radix10policy_hubIfiyE10Policy1000EyEEvPT0_:
        /* <DEDUP_REMOVED lines=63> */
.L_x_358:
        /* <DEDUP_REMOVED lines=28> */
.L_x_346:
[----:B------:R-:W-:Y:S05]  /*05b0*/  WARPSYNC.ALL ;  /* 0x0000000000007948 */ /* 0x000fea0003800000 */
[----:B------:R-:W-:Y:S06]  /*05c0*/  BAR.SYNC.DEFER_BLOCKING 0x0 ;  /* 0x0000000000007b1d */ /* 0x000fec0000010000 */
[----:B------:R-:W-:Y:S05]  /*05d0*/  @P1 EXIT ;  /* 0x000000000000194d */ /* 0x000fea0003800000 */
[----:B01----:R-:W0:Y:S04]  /*05e0*/  LDS.64 R2, [R0+0x10] ;  /* 0x0000100000027984 */ /* 0x003e280000000a00 */
[----:B0-----:R-:W-:Y:S01]  /*05f0*/  STG.E.64 desc[UR4][R16.64], R2 ;  /* 0x0000000210007986 */ /* 0x001fe2000c101b04 */
[----:B------:R-:W-:Y:S05]  /*0600*/  EXIT ;  /* 0x000000000000794d */ /* 0x000fea0003800000 */
.L_x_347:
[----:B------:R-:W-:Y:S02]  /*0610*/  IMAD.MOV.U32 R24, RZ, RZ, R20 ;  /* 0x000000ffff187224 */ /* 0x000fe400078e0014 */
[----:B------:R-:W-:Y:S02]  /*0620*/  IMAD.MOV.U32 R23, RZ, RZ, 0x1 ;  /* 0x00000001ff177424 */ /* 0x000fe400078e00ff */
[----:B------:R-:W-:Y:S02]  /*0630*/  IMAD.MOV.U32 R22, RZ, RZ, RZ ;  /* 0x000000ffff167224 */ /* 0x000fe400078e00ff */
[----:B------:R-:W-:-:S07]  /*0640*/  IMAD.MOV.U32 R21, RZ, RZ, -0x1 ;  /* 0xffffffffff157424 */ /* 0x000fce00078e00ff */
[----:B------:R-:W-:Y:S05]  /*0650*/  WARPSYNC.COLLECTIVE R21, `(.L_x_348) ;  /* 0x0000000015087348 */ /* 0x000fea0003c00000 */
[----:B------:R0:W1:Y:S02]  /*0660*/  SHFL.UP P0, R25, R24, R23, R22 ;  /* 0x0400001718197389 */ /* 0x0000640000000016 */
[----:B01----:R-:W-:Y:S05]  /*0670*/  ENDCOLLECTIVE ;  /* 0x000000000000791b */ /* 0x003fea0003800000 */
.L_x_348:
[----:B------:R-:W-:Y:S02]  /*0680*/  IMAD.MOV.U32 R24, RZ, RZ, R19 ;  /* 0x000000ffff187224 */ /* 0x000fe400078e0013 */
[----:B------:R-:W-:-:S07]  /*0690*/  IMAD.MOV.U32 R27, RZ, RZ, R25 ;  /* 0x000000ffff1b7224 */ /* 0x000fce00078e0019 */
[----:B------:R-:W-:Y:S05]  /*06a0*/  WARPSYNC.COLLECTIVE R21, `(.L_x_349) ;  /* 0x0000000015087348 */ /* 0x000fea0003c00000 */
[----:B------:R0:W1:Y:S02]  /*06b0*/  SHFL.UP P0, R25, R24, R23, R22 ;  /* 0x0400001718197389 */ /* 0x0000640000000016 */
[----:B01----:R-:W-:Y:S05]  /*06c0*/  ENDCOLLECTIVE ;  /* 0x000000000000791b */ /* 0x003fea0003800000 */
.L_x_349:
        /* <DEDUP_REMOVED lines=9> */
.L_x_350:
[----:B------:R-:W-:Y:S02]  /*0760*/  IMAD.MOV.U32 R24, RZ, RZ, R26 ;  /* 0x000000ffff187224 */ /* 0x000fe400078e001a */
[----:B------:R-:W-:-:S07]  /*0770*/  IMAD.MOV.U32 R28, RZ, RZ, R25 ;  /* 0x000000ffff1c7224 */ /* 0x000fce00078e0019 */
[----:B------:R-:W-:Y:S05]  /*0780*/  WARPSYNC.COLLECTIVE R21, `(.L_x_351) ;  /* 0x0000000015087348 */ /* 0x000fea0003c00000 */
[----:B------:R0:W1:Y:S02]  /*0790*/  SHFL.UP P0, R25, R24, R23, R22 ;  /* 0x0400001718197389 */ /* 0x0000640000000016 */
[----:B01----:R-:W-:Y:S05]  /*07a0*/  ENDCOLLECTIVE ;  /* 0x000000000000791b */ /* 0x003fea0003800000 */
.L_x_351:
        /* <DEDUP_REMOVED lines=9> */
.L_x_352:
[----:B------:R-:W-:Y:S02]  /*0840*/  IMAD.MOV.U32 R24, RZ, RZ, R29 ;  /* 0x000000ffff187224 */ /* 0x000fe400078e001d */
[----:B------:R-:W-:-:S07]  /*0850*/  IMAD.MOV.U32 R27, RZ, RZ, R25 ;  /* 0x000000ffff1b7224 */ /* 0x000fce00078e0019 */
[----:B------:R-:W-:Y:S05]  /*0860*/  WARPSYNC.COLLECTIVE R21, `(.L_x_353) ;  /* 0x0000000015087348 */ /* 0x000fea0003c00000 */
[----:B------:R0:W1:Y:S02]  /*0870*/  SHFL.UP P0, R25, R24, R23, R22 ;  /* 0x0400001718197389 */ /* 0x0000640000000016 */
[----:B01----:R-:W-:Y:S05]  /*0880*/  ENDCOLLECTIVE ;  /* 0x000000000000791b */ /* 0x003fea0003800000 */
.L_x_353:
        /* <DEDUP_REMOVED lines=9> */
.L_x_354:
[----:B------:R-:W-:Y:S02]  /*0920*/  IMAD.MOV.U32 R24, RZ, RZ, R29 ;  /* 0x000000ffff187224 */ /* 0x000fe400078e001d */
[----:B------:R-:W-:-:S07]  /*0930*/  IMAD.MOV.U32 R27, RZ, RZ, R25 ;  /* 0x000000ffff1b7224 */ /* 0x000fce00078e0019 */
[----:B------:R-:W-:Y:S05]  /*0940*/  WARPSYNC.COLLECTIVE R21, `(.L_x_355) ;  /* 0x0000000015087348 */ /* 0x000fea0003c00000 */
[----:B------:R0:W1:Y:S02]  /*0950*/  SHFL.UP P0, R25, R24, R23, R22 ;  /* 0x0400001718197389 */ /* 0x0000640000000016 */
[----:B01----:R-:W-:Y:S05]  /*0960*/  ENDCOLLECTIVE ;  /* 0x000000000000791b */ /* 0x003fea0003800000 */
.L_x_355:
        /* <DEDUP_REMOVED lines=9> */
.L_x_356:
[----:B------:R-:W-:Y:S02]  /*0a00*/  IMAD.MOV.U32 R24, RZ, RZ, R26 ;  /* 0x000000ffff187224 */ /* 0x000fe400078e001a */
[----:B------:R-:W-:-:S07]  /*0a10*/  IMAD.MOV.U32 R28, RZ, RZ, R25 ;  /* 0x000000ffff1c7224 */ /* 0x000fce00078e0019 */
[----:B------:R-:W-:Y:S05]  /*0a20*/  WARPSYNC.COLLECTIVE R21, `(.L_x_357) ;  /* 0x0000000015087348 */ /* 0x000fea0003c00000 */
[----:B------:R0:W1:Y:S02]  /*0a30*/  SHFL.UP P0, R25, R24, R23, R22 ;  /* 0x0400001718197389 */ /* 0x0000640000000016 */
[----:B01----:R-:W-:Y:S05]  /*0a40*/  ENDCOLLECTIVE ;  /* 0x000000000000791b */ /* 0x003fea0003800000 */
.L_x_357:
[----:B------:R-:W-:Y:S05]  /*0a50*/  BRA `(.L_x_358) ;  /* 0xfffffff800647947 */ /* 0x000fea000383ffff */
.L_x_359:
        /* <DEDUP_REMOVED lines=10> */
.L_x_1985:


//--------------------- .text._ZN3cub18CUB_300001_SM_10006detail10radix_sort30DeviceRadixSortHistogramKernelINS1_5radix10policy_hubIfiyE10Policy1000ELNS0_9SortOrderE0EfyNS1_21identity_decomposer_tEEEvPT2_PKT1_SA_iiT3_ --------------------------
	.section	.text._ZN3cub18CUB_300001_SM_10006detail10radix_sort30DeviceRadixSortHistogramKernelINS1_5radix10policy_hubIfiyE10Policy1000ELNS0_9SortOrderE0EfyNS1_21identity_decomposer_tEEEvPT2_PKT1_SA_iiT3_,"ax",@progbits
	.align	128
        .global         _ZN3cub18CUB_300001_SM_10006detail10radix_sort30DeviceRadixSortHistogramKernelINS1_5radix10policy_hubIfiyE10Policy1000ELNS0_9SortOrderE0EfyNS1_21identity_decomposer_tEEEvPT2_PKT1_SA_iiT3_
        .type           _ZN3cub18CUB_300001_SM_10006detail10radix_sort30DeviceRadixSortHistogramKernelINS1_5radix10policy_hubIfiyE10Policy1000ELNS0_9SortOrderE0EfyNS1_21identity_decomposer_tEEEvPT2_PKT1_SA_iiT3_,@function
        .size           _ZN3cub18CUB_300001_SM_10006detail10radix_sort30DeviceRadixSortHistogramKernelINS1_5radix10policy_hubIfiyE10Policy1000ELNS0_9SortOrderE0EfyNS1_21identity_decomposer_tEEEvPT2_PKT1_SA_iiT3_,(.L_x_1986 - _ZN3cub18CUB_300001_SM_10006detail10radix_sort30DeviceRadixSortHistogramKernelINS1_5radix10policy_hubIfiyE10Policy1000ELNS0_9SortOrderE0EfyNS1_21identity_decomposer_tEEEvPT2_PKT1_SA_iiT3_)
        .other          _ZN3cub18CUB_300001_SM_10006detail10radix_sort30DeviceRadixSortHistogramKernelINS1_5radix10policy_hubIfiyE10Policy1000ELNS0_9SortOrderE0EfyNS1_21identity_decomposer_tEEEvPT2_PKT1_SA_iiT3_,@"STO_CUDA_ENTRY STV_DEFAULT"
_ZN3cub18CUB_300001_SM_10006detail10radix_sort30DeviceRadixSortHistogramKernelINS1_5radix10policy_hubIfiyE10Policy1000ELNS0_9SortOrderE0EfyNS1_21identity_decomposer_tEEEvPT2_PKT1_SA_iiT3_:
.text._ZN3cub18CUB_300001_SM_10006detail10radix_sort30DeviceRadixSortHistogramKernelINS1_5radix10policy_hubIfiyE10Policy1000ELNS0_9SortOrderE0EfyNS1_21identity_decomposer_tEEEvPT2_PKT1_SA_iiT3_:
        /* <DEDUP_REMOVED lines=38> */
.L_x_443:
        /* <DEDUP_REMOVED lines=13> */
.L_x_363:
        /* <DEDUP_REMOVED lines=21> */
.L_x_362:
        /* <DEDUP_REMOVED lines=19> */
.L_x_365:
        /* <DEDUP_REMOVED lines=18> */
.L_x_364:
[----:B------:R-:W-:-:S13]  /*06d0*/  ISETP.GT.U32.AND P2, PT, R0, 0x7f, PT ;  /* 0x0000007f0000780c */ /* 0x000fda0003f44070 */
[----:B------:R-:W-:Y:S05]  /*06e0*/  @P2 BRA `(.L_x_361) ;  /* 0x0000000000e02947 */ /* 0x000fea0003800000 */
[----:B--23--:R-:W-:Y:S01]  /*06f0*/  IMAD.MOV.U32 R2, RZ, RZ, RZ ;  /* 0x000000ffff027224 */ /* 0x00cfe200078e00ff */
[----:B------:R-:W-:Y:S06]  /*0700*/  @!P1 BRA `(.L_x_366) ;  /* 0x0000000000589947 */ /* 0x000fec0003800000 */
[----:B------:R-:W-:-:S07]  /*0710*/  IMAD.MOV.U32 R2, RZ, RZ, RZ ;  /* 0x000000ffff027224 */ /* 0x000fce00078e00ff */
.L_x_367:
        /* <DEDUP_REMOVED lines=21> */
.L_x_366:
        /* <DEDUP_REMOVED lines=14> */
.L_x_368:
        /* <DEDUP_REMOVED lines=18> */
.L_x_361:
[----:B------:R-:W-:Y:S05]  /*0a70*/  BSYNC.RECONVERGENT B0 ;  /* 0x0000000000007941 */ /* 0x000fea0003800200 */
.L_x_360:
        /* <DEDUP_REMOVED lines=16> */
.L_x_374:
        /* <DEDUP_REMOVED lines=36> */
.L_x_370:
        /* <DEDUP_REMOVED lines=67> */
.L_x_371:
        /* <DEDUP_REMOVED lines=89> */
.L_x_373:
        /* <DEDUP_REMOVED lines=72> */
.L_x_372:
[----:B------:R-:W-:Y:S05]  /*1c00*/  BRA.U !UP0, `(.L_x_374) ;  /* 0xffffffed08dc7547 */ /* 0x000fea000b83ffff */
.L_x_369:
        /* <DEDUP_REMOVED lines=13> */
.L_x_394:
        /* <DEDUP_REMOVED lines=16> */
.L_x_379:
[----:B------:R-:W-:Y:S05]  /*1de0*/  BSYNC.RECONVERGENT B1 ;  /* 0x0000000000017941 */ /* 0x000fea0003800200 */
.L_x_378:
        /* <DEDUP_REMOVED lines=15> */
.L_x_381:
[----:B------:R-:W-:Y:S05]  /*1ee0*/  BSYNC.RECONVERGENT B1 ;  /* 0x0000000000017941 */ /* 0x000fea0003800200 */
.L_x_380:
[----:B------:R-:W-:Y:S04]  /*1ef0*/  BSSY.RECONVERGENT B1, `(.L_x_382) ;  /* 0x0000007000017945 */ /* 0x000fe80003800200 */
[----:B------:R-:W-:Y:S05]  /*1f00*/  @!P0 BRA `(.L_x_383) ;  /* 0x0000000000148947 */ /* 0x000fea0003800000 */
[----:B01----:R-:W-:Y:S02]  /*1f10*/  IMAD R17, R3, 0x100, R0 ;  /* 0x0000010003117824 */ /* 0x003fe400078e0200 */
[----:B------:R-:W-:Y:S02]  /*1f20*/  IMAD.MOV.U32 R23, RZ, RZ, RZ ;  /* 0x000000ffff177224 */ /* 0x000fe400078e00ff */
[----:B------:R-:W-:-:S04]  /*1f30*/  VIADD R17, R17, 0x200 ;  /* 0x0000020011117836 */ /* 0x000fc80000000000 */
[----:B------:R-:W-:-:S05]  /*1f40*/  IMAD.WIDE.U32 R16, R17, 0x8, R4 ;  /* 0x0000000811107825 */ /* 0x000fca00078e0004 */
[----:B------:R2:W-:Y:S02]  /*1f50*/  REDG.E.ADD.64.STRONG.GPU desc[UR20][R16.64], R22 ;  /* 0x000000161000798e */ /* 0x0005e4000c12e514 */
.L_x_383:
[----:B------:R-:W-:Y:S05]  /*1f60*/  BSYNC.RECONVERGENT B1 ;  /* 0x0000000000017941 */ /* 0x000fea0003800200 */
.L_x_382:
[----:B------:R-:W-:Y:S04]  /*1f70*/  BSSY.RECONVERGENT B1, `(.L_x_384) ;  /* 0x0000007000017945 */ /* 0x000fe80003800200 */
[----:B------:R-:W-:Y:S05]  /*1f80*/  @!P1 BRA `(.L_x_385) ;  /* 0x0000000000149947 */ /* 0x000fea0003800000 */
[----:B012---:R-:W-:Y:S02]  /*1f90*/  IMAD R17, R3, 0x100, R0 ;  /* 0x0000010003117824 */ /* 0x007fe400078e0200 */
[----:B------:R-:W-:Y:S02]  /*1fa0*/  IMAD.MOV.U32 R15, RZ, RZ, RZ ;  /* 0x000000ffff0f7224 */ /* 0x000fe400078e00ff */
[----:B------:R-:W-:-:S04]  /*1fb0*/  VIADD R17, R17, 0x300 ;  /* 0x0000030011117836 */ /* 0x000fc80000000000 */
[----:B------:R-:W-:-:S05]  /*1fc0*/  IMAD.WIDE.U32 R16, R17, 0x8, R4 ;  /* 0x0000000811107825 */ /* 0x000fca00078e0004 */
[----:B------:R3:W-:Y:S02]  /*1fd0*/  REDG.E.ADD.64.STRONG.GPU desc[UR20][R16.64], R14 ;  /* 0x0000000e1000798e */ /* 0x0007e4000c12e514 */
.L_x_385:
[----:B------:R-:W-:Y:S05]  /*1fe0*/  BSYNC.RECONVERGENT B1 ;  /* 0x0000000000017941 */ /* 0x000fea0003800200 */
.L_x_384:
[----:B------:R-:W-:Y:S04]  /*1ff0*/  BSSY.RECONVERGENT B1, `(.L_x_386) ;  /* 0x0000007000017945 */ /* 0x000fe80003800200 */
[----:B------:R-:W-:Y:S05]  /*2000*/  @!P2 BRA `(.L_x_387) ;  /* 0x000000000014a947 */ /* 0x000fea0003800000 */
[----:B---3--:R-:W-:Y:S02]  /*2010*/  IMAD R15, R3, 0x100, R0 ;  /* 0x00000100030f7824 */ /* 0x008fe400078e0200 */
[----:B------:R-:W-:Y:S02]  /*2020*/  IMAD.MOV.U32 R13, RZ, RZ, RZ ;  /* 0x000000ffff0d7224 */ /* 0x000fe400078e00ff */
[----:B------:R-:W-:-:S04]  /*2030*/  VIADD R15, R15, 0x400 ;  /* 0x000004000f0f7836 */ /* 0x000fc80000000000 */
[----:B------:R-:W-:-:S05]  /*2040*/  IMAD.WIDE.U32 R14, R15, 0x8, R4 ;  /* 0x000000080f0e7825 */ /* 0x000fca00078e0004 */
[----:B------:R4:W-:Y:S02]  /*2050*/  REDG.E.ADD.64.STRONG.GPU desc[UR20][R14.64], R12 ;  /* 0x0000000c0e00798e */ /* 0x0009e4000c12e514 */
.L_x_387:
[----:B------:R-:W-:Y:S05]  /*2060*/  BSYNC.RECONVERGENT B1 ;  /* 0x0000000000017941 */ /* 0x000fea0003800200 */
.L_x_386:
[----:B------:R-:W-:Y:S04]  /*2070*/  BSSY.RECONVERGENT B1, `(.L_x_388) ;  /* 0x0000007000017945 */ /* 0x000fe80003800200 */
[----:B------:R-:W-:Y:S05]  /*2080*/  @!P3 BRA `(.L_x_389) ;  /* 0x000000000014b947 */ /* 0x000fea0003800000 */
[----:B----4-:R-:W-:Y:S02]  /*2090*/  IMAD R13, R3, 0x100, R0 ;  /* 0x00000100030d7824 */ /* 0x010fe400078e0200 */
[----:B------:R-:W-:Y:S02]  /*20a0*/  IMAD.MOV.U32 R7, RZ, RZ, RZ ;  /* 0x000000ffff077224 */ /* 0x000fe400078e00ff */
[----:B------:R-:W-:-:S04]  /*20b0*/  VIADD R13, R13, 0x500 ;  /* 0x000005000d0d7836 */ /* 0x000fc80000000000 */
[----:B------:R-:W-:-:S05]  /*20c0*/  IMAD.WIDE.U32 R12, R13, 0x8, R4 ;  /* 0x000000080d0c7825 */ /* 0x000fca00078e0004 */
[----:B------:R4:W-:Y:S02]  /*20d0*/  REDG.E.ADD.64.STRONG.GPU desc[UR20][R12.64], R6 ;  /* 0x000000060c00798e */ /* 0x0009e4000c12e514 */
.L_x_389:
[----:B------:R-:W-:Y:S05]  /*20e0*/  BSYNC.RECONVERGENT B1 ;  /* 0x0000000000017941 */ /* 0x000fea0003800200 */
.L_x_388:
[----:B------:R-:W-:Y:S04]  /*20f0*/  BSSY.RECONVERGENT B1, `(.L_x_390) ;  /* 0x0000007000017945 */ /* 0x000fe80003800200 */
[----:B------:R-:W-:Y:S05]  /*2100*/  @!P4 BRA `(.L_x_391) ;  /* 0x000000000014c947 */ /* 0x000fea0003800000 */
[----:B----4-:R-:W-:Y:S02]  /*2110*/  IMAD R7, R3, 0x100, R0 ;  /* 0x0000010003077824 */ /* 0x010fe400078e0200 */
[----:B------:R-:W-:Y:S02]  /*2120*/  IMAD.MOV.U32 R9, RZ, RZ, RZ ;  /* 0x000000ffff097224 */ /* 0x000fe400078e00ff */
[----:B------:R-:W-:-:S04]  /*2130*/  VIADD R7, R7, 0x600 ;  /* 0x0000060007077836 */ /* 0x000fc80000000000 */
[----:B------:R-:W-:-:S05]  /*2140*/  IMAD.WIDE.U32 R6, R7, 0x8, R4 ;  /* 0x0000000807067825 */ /* 0x000fca00078e0004 */
[----:B------:R4:W-:Y:S02]  /*2150*/  REDG.E.ADD.64.STRONG.GPU desc[UR20][R6.64], R8 ;  /* 0x000000080600798e */ /* 0x0009e4000c12e514 */
.L_x_391:
[----:B------:R-:W-:Y:S05]  /*2160*/  BSYNC.RECONVERGENT B1 ;  /* 0x0000000000017941 */ /* 0x000fea0003800200 */
.L_x_390:
[----:B------:R-:W-:Y:S04]  /*2170*/  BSSY.RECONVERGENT B1, `(.L_x_392) ;  /* 0x0000007000017945 */ /* 0x000fe80003800200 */
[----:B------:R-:W-:Y:S05]  /*2180*/  @!P5 BRA `(.L_x_393) ;  /* 0x000000000014d947 */ /* 0x000fea0003800000 */
[----:B----4-:R-:W-:Y:S02]  /*2190*/  IMAD R7, R3, 0x100, R0 ;  /* 0x0000010003077824 */ /* 0x010fe400078e0200 */
[----:B------:R-:W-:Y:S02]  /*21a0*/  IMAD.MOV.U32 R11, RZ, RZ, RZ ;  /* 0x000000ffff0b7224 */ /* 0x000fe400078e00ff */
[----:B------:R-:W-:-:S04]  /*21b0*/  VIADD R7, R7, 0x700 ;  /* 0x0000070007077836 */ /* 0x000fc80000000000 */
[----:B------:R-:W-:-:S05]  /*21c0*/  IMAD.WIDE.U32 R6, R7, 0x8, R4 ;  /* 0x0000000807067825 */ /* 0x000fca00078e0004 */
[----:B------:R4:W-:Y:S02]  /*21d0*/  REDG.E.ADD.64.STRONG.GPU desc[UR20][R6.64], R10 ;  /* 0x0000000a0600798e */ /* 0x0009e4000c12e514 */
.L_x_393:
[----:B------:R-:W-:Y:S05]  /*21e0*/  BSYNC.RECONVERGENT B1 ;  /* 0x0000000000017941 */ /* 0x000fea0003800200 */
.L_x_392:
[----:B------:R-:W-:-:S05]  /*21f0*/  VIADD R3, R3, 0x8 ;  /* 0x0000000803037836 */ /* 0x000fca0000000000 */
[----:B------:R-:W-:-:S13]  /*2200*/  ISETP.NE.AND P0, PT, R3, UR27, PT ;  /* 0x0000001b03007c0c */ /* 0x000fda000bf05270 */
[----:B------:R-:W-:Y:S05]  /*2210*/  @P0 BRA `(.L_x_394) ;  /* 0xfffffff800b00947 */ /* 0x000fea000383ffff */
[----:B------:R-:W-:-:S07]  /*2220*/  IMAD.U32 R5, RZ, RZ, UR27 ;  /* 0x0000001bff057e24 */ /* 0x000fce000f8e00ff */
.L_x_377:
        /* <DEDUP_REMOVED lines=24> */
.L_x_398:
[----:B------:R-:W-:Y:S05]  /*23b0*/  BSYNC.RECONVERGENT B1 ;  /* 0x0000000000017941 */ /* 0x000fea0003800200 */
.L_x_397:
        /* <DEDUP_REMOVED lines=9> */
.L_x_400:
[----:B------:R-:W-:Y:S05]  /*2450*/  BSYNC.RECONVERGENT B1 ;  /* 0x0000000000017941 */ /* 0x000fea0003800200 */
.L_x_399:
        /* <DEDUP_REMOVED lines=8> */
.L_x_402:
[----:B------:R-:W-:Y:S05]  /*24e0*/  BSYNC.RECONVERGENT B1 ;  /* 0x0000000000017941 */ /* 0x000fea0003800200 */
.L_x_401:
        /* <DEDUP_REMOVED lines=9> */
.L_x_404:
[----:B------:R-:W-:Y:S05]  /*2580*/  BSYNC.RECONVERGENT B1 ;  /* 0x0000000000017941 */ /* 0x000fea0003800200 */
.L_x_403:
[----:B------:R-:W-:-:S07]  /*2590*/  VIADD R5, R5, 0x4 ;  /* 0x0000000405057836 */ /* 0x000fce0000000000 */
.L_x_396:
        /* <DEDUP_REMOVED lines=18> */
.L_x_408:
[----:B------:R-:W-:Y:S05]  /*26c0*/  BSYNC.RECONVERGENT B2 ;  /* 0x0000000000027941 */ /* 0x000fea0003800200 */
.L_x_407:
        /* <DEDUP_REMOVED lines=9> */
.L_x_410:
[----:B------:R-:W-:Y:S05]  /*2760*/  BSYNC.RECONVERGENT B2 ;  /* 0x0000000000027941 */ /* 0x000fea0003800200 */
.L_x_409:
[----:B------:R-:W-:-:S07]  /*2770*/  VIADD R5, R5, 0x2 ;  /* 0x0000000205057836 */ /* 0x000fce0000000000 */
.L_x_406:
        /* <DEDUP_REMOVED lines=12> */
.L_x_405:
[----:B------:R-:W-:Y:S05]  /*2840*/  BSYNC.RECONVERGENT B1 ;  /* 0x0000000000017941 */ /* 0x000fea0003800200 */
.L_x_395:
[----:B------:R-:W-:-:S13]  /*2850*/  ISETP.GT.U32.AND P0, PT, R0, 0x7f, PT ;  /* 0x0000007f0000780c */ /* 0x000fda0003f04070 */
[----:B------:R-:W-:Y:S05]  /*2860*/  @P0 BRA `(.L_x_376) ;  /* 0x00000008008c0947 */ /* 0x000fea0003800000 */
[----:B------:R-:W-:Y:S01]  /*2870*/  UISETP.GE.U32.AND UP0, UPT, UR22, 0x7, UPT ;  /* 0x000000071600788c */ /* 0x000fe2000bf06070 */
[----:B0-----:R-:W-:-:S08]  /*2880*/  IMAD.MOV.U32 R5, RZ, RZ, RZ ;  /* 0x000000ffff057224 */ /* 0x001fd000078e00ff */
[----:B------:R-:W-:Y:S05]  /*2890*/  BRA.U !UP0, `(.L_x_411) ;  /* 0x0000000508147547 */ /* 0x000fea000b800000 */
[----:B-1----:R-:W0:Y:S01]  /*28a0*/  LDC.64 R4, c[0x0][0x380] ;  /* 0x0000e000ff047b82 */ /* 0x002e220000000a00 */
[----:B------:R-:W-:-:S07]  /*28b0*/  IMAD.MOV.U32 R9, RZ, RZ, RZ ;  /* 0x000000ffff097224 */ /* 0x000fce00078e00ff */
.L_x_428:
        /* <DEDUP_REMOVED lines=18> */
.L_x_413:
[----:B------:R-:W-:Y:S05]  /*29e0*/  BSYNC.RECONVERGENT B1 ;  /* 0x0000000000017941 */ /* 0x000fea0003800200 */
.L_x_412:
[----:B------:R-:W-:Y:S04]  /*29f0*/  BSSY.RECONVERGENT B1, `(.L_x_414) ;  /* 0x0000005000017945 */ /* 0x000fe80003800200 */
[----:B------:R-:W-:Y:S05]  /*2a00*/  @!P1 BRA `(.L_x_415) ;  /* 0x00000000000c9947 */ /* 0x000fea0003800000 */
[----:B0-----:R-:W-:Y:S02]  /*2a10*/  IMAD.MOV.U32 R14, RZ, RZ, R13 ;  /* 0x000000ffff0e7224 */ /* 0x001fe400078e000d */
[----:B------:R-:W-:-:S05]  /*2a20*/  IMAD.MOV.U32 R15, RZ, RZ, RZ ;  /* 0x000000ffff0f7224 */ /* 0x000fca00078e00ff */
[----:B------:R1:W-:Y:S02]  /*2a30*/  REDG.E.ADD.64.STRONG.GPU desc[UR20][R6.64+0xc00], R14 ;  /* 0x000c000e0600798e */ /* 0x0003e4000c12e514 */
.L_x_415:
[----:B------:R-:W-:Y:S05]  /*2a40*/  BSYNC.RECONVERGENT B1 ;  /* 0x0000000000017941 */ /* 0x000fea0003800200 */
.L_x_414:
        /* <DEDUP_REMOVED lines=12> */
.L_x_417:
[----:B------:R-:W-:Y:S05]  /*2b10*/  BSYNC.RECONVERGENT B1 ;  /* 0x0000000000017941 */ /* 0x000fea0003800200 */
.L_x_416:
[----:B------:R-:W-:Y:S04]  /*2b20*/  BSSY.RECONVERGENT B1, `(.L_x_418) ;  /* 0x0000005000017945 */ /* 0x000fe80003800200 */
[----:B------:R-:W-:Y:S05]  /*2b30*/  @!P1 BRA `(.L_x_419) ;  /* 0x00000000000c9947 */ /* 0x000fea0003800000 */
[----:B012---:R-:W-:Y:S02]  /*2b40*/  IMAD.MOV.U32 R14, RZ, RZ, R18 ;  /* 0x000000ffff0e7224 */ /* 0x007fe400078e0012 */
[----:B------:R-:W-:-:S05]  /*2b50*/  IMAD.MOV.U32 R15, RZ, RZ, RZ ;  /* 0x000000ffff0f7224 */ /* 0x000fca00078e00ff */
[----:B------:R3:W-:Y:S02]  /*2b60*/  REDG.E.ADD.64.STRONG.GPU desc[UR20][R6.64+0x1c00], R14 ;  /* 0x001c000e0600798e */ /* 0x0007e4000c12e514 */
.L_x_419:
[----:B------:R-:W-:Y:S05]  /*2b70*/  BSYNC.RECONVERGENT B1 ;  /* 0x0000000000017941 */ /* 0x000fea0003800200 */
.L_x_418:
[----:B------:R-:W-:Y:S04]  /*2b80*/  BSSY.RECONVERGENT B1, `(.L_x_420) ;  /* 0x0000005000017945 */ /* 0x000fe80003800200 */
[----:B------:R-:W-:Y:S05]  /*2b90*/  @!P2 BRA `(.L_x_421) ;  /* 0x00000000000ca947 */ /* 0x000fea0003800000 */
[----:B0123--:R-:W-:Y:S02]  /*2ba0*/  IMAD.MOV.U32 R14, RZ, RZ, R19 ;  /* 0x000000ffff0e7224 */ /* 0x00ffe400078e0013 */
[----:B------:R-:W-:-:S05]  /*2bb0*/  IMAD.MOV.U32 R15, RZ, RZ, RZ ;  /* 0x000000ffff0f7224 */ /* 0x000fca00078e00ff */
[----:B------:R4:W-:Y:S02]  /*2bc0*/  REDG.E.ADD.64.STRONG.GPU desc[UR20][R6.64+0x2400], R14 ;  /* 0x0024000e0600798e */ /* 0x0009e4000c12e514 */
.L_x_421:
[----:B------:R-:W-:Y:S05]  /*2bd0*/  BSYNC.RECONVERGENT B1 ;  /* 0x0000000000017941 */ /* 0x000fea0003800200 */
.L_x_420:
[----:B------:R-:W-:Y:S04]  /*2be0*/  BSSY.RECONVERGENT B1, `(.L_x_422) ;  /* 0x0000004000017945 */ /* 0x000fe80003800200 */
[----:B------:R-:W-:Y:S05]  /*2bf0*/  @!P3 BRA `(.L_x_423) ;  /* 0x000000000008b947 */ /* 0x000fea0003800000 */
[----:B------:R-:W-:-:S05]  /*2c00*/  IMAD.MOV.U32 R17, RZ, RZ, RZ ;  /* 0x000000ffff117224 */ /* 0x000fca00078e00ff */
[----:B------:R0:W-:Y:S02]  /*2c10*/  REDG.E.ADD.64.STRONG.GPU desc[UR20][R6.64+0x2c00], R16 ;  /* 0x002c00100600798e */ /* 0x0001e4000c12e514 */
.L_x_423:
[----:B------:R-:W-:Y:S05]  /*2c20*/  BSYNC.RECONVERGENT B1 ;  /* 0x0000000000017941 */ /* 0x000fea0003800200 */
.L_x_422:
[----:B------:R-:W-:Y:S04]  /*2c30*/  BSSY.RECONVERGENT B1, `(.L_x_424) ;  /* 0x0000004000017945 */ /* 0x000fe80003800200 */
[----:B------:R-:W-:Y:S05]  /*2c40*/  @!P4 BRA `(.L_x_425) ;  /* 0x000000000008c947 */ /* 0x000fea0003800000 */
[----:B------:R-:W-:-:S05]  /*2c50*/  IMAD.MOV.U32 R13, RZ, RZ, RZ ;  /* 0x000000ffff0d7224 */ /* 0x000fca00078e00ff */
[----:B------:R0:W-:Y:S02]  /*2c60*/  REDG.E.ADD.64.STRONG.GPU desc[UR20][R6.64+0x3400], R12 ;  /* 0x0034000c0600798e */ /* 0x0001e4000c12e514 */
.L_x_425:
[----:B------:R-:W-:Y:S05]  /*2c70*/  BSYNC.RECONVERGENT B1 ;  /* 0x0000000000017941 */ /* 0x000fea0003800200 */
.L_x_424:
[----:B------:R-:W-:Y:S04]  /*2c80*/  BSSY.RECONVERGENT B1, `(.L_x_426) ;  /* 0x0000004000017945 */ /* 0x000fe80003800200 */
[----:B------:R-:W-:Y:S05]  /*2c90*/  @!P5 BRA `(.L_x_427) ;  /* 0x000000000008d947 */ /* 0x000fea0003800000 */
[----:B------:R-:W-:-:S05]  /*2ca0*/  IMAD.MOV.U32 R11, RZ, RZ, RZ ;  /* 0x000000ffff0b7224 */ /* 0x000fca00078e00ff */
[----:B------:R0:W-:Y:S02]  /*2cb0*/  REDG.E.ADD.64.STRONG.GPU desc[UR20][R6.64+0x3c00], R10 ;  /* 0x003c000a0600798e */ /* 0x0001e4000c12e514 */
.L_x_427:
[----:B------:R-:W-:Y:S05]  /*2cc0*/  BSYNC.RECONVERGENT B1 ;  /* 0x0000000000017941 */ /* 0x000fea0003800200 */
.L_x_426:
[----:B------:R-:W-:Y:S05]  /*2cd0*/  @P0 BRA `(.L_x_428) ;  /* 0xfffffff800f80947 */ /* 0x000fea000383ffff */
[----:B------:R-:W-:-:S07]  /*2ce0*/  IMAD.U32 R5, RZ, RZ, UR27 ;  /* 0x0000001bff057e24 */ /* 0x000fce000f8e00ff */
.L_x_411:
        /* <DEDUP_REMOVED lines=20> */
.L_x_431:
[----:B------:R-:W-:Y:S05]  /*2e30*/  BSYNC.RECONVERGENT B1 ;  /* 0x0000000000017941 */ /* 0x000fea0003800200 */
.L_x_430:
        /* <DEDUP_REMOVED lines=9> */
.L_x_433:
[----:B------:R-:W-:Y:S05]  /*2ed0*/  BSYNC.RECONVERGENT B1 ;  /* 0x0000000000017941 */ /* 0x000fea0003800200 */
.L_x_432:
        /* <DEDUP_REMOVED lines=8> */
.L_x_435:
[----:B------:R-:W-:Y:S05]  /*2f60*/  BSYNC.RECONVERGENT B1 ;  /* 0x0000000000017941 */ /* 0x000fea0003800200 */
.L_x_434:
        /* <DEDUP_REMOVED lines=9> */
.L_x_437:
[----:B------:R-:W-:Y:S05]  /*3000*/  BSYNC.RECONVERGENT B1 ;  /* 0x0000000000017941 */ /* 0x000fea0003800200 */
.L_x_436:
[----:B------:R-:W-:-:S07]  /*3010*/  VIADD R5, R5, 0x4 ;  /* 0x0000000405057836 */ /* 0x000fce0000000000 */
.L_x_429:
        /* <DEDUP_REMOVED lines=17> */
.L_x_440:
[----:B------:R-:W-:Y:S05]  /*3130*/  BSYNC.RECONVERGENT B1 ;  /* 0x0000000000017941 */ /* 0x000fea0003800200 */
.L_x_439:
        /* <DEDUP_REMOVED lines=9> */
.L_x_442:
[----:B------:R-:W-:Y:S05]  /*31d0*/  BSYNC.RECONVERGENT B1 ;  /* 0x0000000000017941 */ /* 0x000fea0003800200 */
.L_x_441:
[----:B------:R-:W-:-:S07]  /*31e0*/  VIADD R5, R5, 0x2 ;  /* 0x0000000205057836 */ /* 0x000fce0000000000 */
.L_x_438:
        /* <DEDUP_REMOVED lines=11> */
.L_x_376:
[----:B------:R-:W-:Y:S05]  /*32a0*/  BSYNC.RECONVERGENT B0 ;  /* 0x0000000000007941 */ /* 0x000fea0003800200 */
.L_x_375:
[----:B------:R-:W-:Y:S01]  /*32b0*/  BAR.SYNC.DEFER_BLOCKING 0x0 ;  /* 0x0000000000007b1d */ /* 0x000fe20000010000 */
[----:B------:R-:W-:-:S04]  /*32c0*/  UIADD3 UR6, UP0, UPT, UR6, 0x1, URZ ;  /* 0x0000000106067890 */ /* 0x000fc8000ff1e0ff */
[----:B------:R-:W-:Y:S02]  /*32d0*/  UIADD3.X UR7, UPT, UPT, URZ, UR7, URZ, UP0, !UPT ;  /* 0x00000007ff077290 */ /* 0x000fe400087fe4ff */
[----:B------:R-:W-:-:S04]  /*32e0*/  UISETP.NE.U32.AND UP0, UPT, UR6, UR11, UPT ;  /* 0x0000000b0600728c */ /* 0x000fc8000bf05070 */
[----:B------:R-:W-:-:S09]  /*32f0*/  UISETP.NE.AND.EX UP0, UPT, UR7, UR12, UPT, UP0 ;  /* 0x0000000c0700728c */ /* 0x000fd2000bf05300 */
[----:B------:R-:W-:Y:S05]  /*3300*/  BRA.U UP0, `(.L_x_443) ;  /* 0xffffffcd00d47547 */ /* 0x000fea000b83ffff */
[----:B------:R-:W-:Y:S05]  /*3310*/  EXIT ;  /* 0x000000000000794d */ /* 0x000fea0003800000 */
.L_x_444:
        /* <DEDUP_REMOVED lines=14> */
.L_x_1986:


//--------------------- .text._ZN3cub18CUB_300001_SM_10006detail10radix_sort31DeviceRadixSortSingleTileKernelINS1_5radix10policy_hubIfiyE10Policy1000ELNS0_9SortOrderE0EfiyNS1_21identity_decomposer_tEEEvPKT1_PSA_PKT2_PSE_T3_iiT4_ --------------------------
	.section	.text._ZN3cub18CUB_300001_SM_10006detail10radix_sort31DeviceRadixSortSingleTileKernelINS1_5radix10policy_hubIfiyE10Policy1000ELNS0_9SortOrderE0EfiyNS1_21identity_decomposer_tEEEvPKT1_PSA_PKT2_PSE_T3_iiT4_,"ax",@progbits
	.align	128
        .global         _ZN3cub18CUB_300001_SM_10006detail10radix_sort31DeviceRadixSortSingleTileKernelINS1_5radix10policy_hubIfiyE10Policy1000ELNS0_9SortOrderE0EfiyNS1_21identity_decomposer_tEEEvPKT1_PSA_PKT2_PSE_T3_iiT4_
        .type           _ZN3cub18CUB_300001_SM_10006detail10radix_sort31DeviceRadixSortSingleTileKernelINS1_5radix10policy_hubIfiyE10Policy1000ELNS0_9SortOrderE0EfiyNS1_21identity_decomposer_tEEEvPKT1_PSA_PKT2_PSE_T3_iiT4_,@function
        .size           _ZN3cub18CUB_300001_SM_10006detail10radix_sort31DeviceRadixSortSingleTileKernelINS1_5radix10policy_hubIfiyE10Policy1000ELNS0_9SortOrderE0EfiyNS1_21identity_decomposer_tEEEvPKT1_PSA_PKT2_PSE_T3_iiT4_,(.L_x_1987 - _ZN3cub18CUB_300001_SM_10006detail10radix_sort31DeviceRadixSortSingleTileKernelINS1_5radix10policy_hubIfiyE10Policy1000ELNS0_9SortOrderE0EfiyNS1_21identity_decomposer_tEEEvPKT1_PSA_PKT2_PSE_T3_iiT4_)
        .other          _ZN3cub18CUB_300001_SM_10006detail10radix_sort31DeviceRadixSortSingleTileKernelINS1_5radix10policy_hubIfiyE10Policy1000ELNS0_9SortOrderE0EfiyNS1_21identity_decomposer_tEEEvPKT1_PSA_PKT2_PSE_T3_iiT4_,@"STO_CUDA_ENTRY STV_DEFAULT"
_ZN3cub18CUB_300001_SM_10006detail10radix_sort31DeviceRadixSortSingleTileKernelINS1_5radix10policy_hubIfiyE10Policy1000ELNS0_9SortOrderE0EfiyNS1_21identity_decomposer_tEEEvPKT1_PSA_PKT2_PSE_T3_iiT4_:
.text._ZN3cub18CUB_300001_SM_10006detail10radix_sort31DeviceRadixSortSingleTileKernelINS1_5radix10policy_hubIfiyE10Policy1000ELNS0_9SortOrderE0EfiyNS1_21identity_decomposer_tEEEvPKT1_PSA_PKT2_PSE_T3_iiT4_:
        /* <DEDUP_REMOVED lines=222> */
.L_x_446:
        /* <DEDUP_REMOVED lines=593> */
.L_x_445:
        /* <DEDUP_REMOVED lines=288> */
.L_x_447:
        /* <DEDUP_REMOVED lines=9> */
.L_x_1987:


//--------------------- .text._ZN3cub18CUB_300001_SM_10006detail6select23DeviceSelectSweepKernelINS2_10policy_hubIfiiLb0ELNS0_10SelectImplE0EE10Policy1000EN6thrust24THRUST_300001_SM_1000_NS6detail15normal_iteratorINS9_10device_ptrIfEEEENSB_INSC_IiEEEESE_PlNS0_13ScanTileStateIiLb1EEE9is_targetNS0_8NullTypeEiNS2_19streaming_context_tIlLb1EEELS5_0EEEvT0_T1_T2_T3_T4_T5_T6_T7_iT8_NS1_7vsmem_tE --------------------------
	.section	.text._ZN3cub18CUB_300001_SM_10006detail6select23DeviceSelectSweepKernelINS2_10policy_hubIfiiLb0ELNS0_10SelectImplE0EE10Policy1000EN6thrust24THRUST_300001_SM_1000_NS6detail15normal_iteratorINS9_10device_ptrIfEEEENSB_INSC_IiEEEESE_PlNS0_13ScanTileStateIiLb1EEE9is_targetNS0_8NullTypeEiNS2_19streaming_context_tIlLb1EEELS5_0EEEvT0_T1_T2_T3_T4_T5_T6_T7_iT8_NS1_7vsmem_tE,"ax",@progbits
	.align	128
        .global         _ZN3cub18CUB_300001_SM_10006detail6select23DeviceSelectSweepKernelINS2_10policy_hubIfiiLb0ELNS0_10SelectImplE0EE10Policy1000EN6thrust24THRUST_300001_SM_1000_NS6detail15normal_iteratorINS9_10device_ptrIfEEEENSB_INSC_IiEEEESE_PlNS0_13ScanTileStateIiLb1EEE9is_targetNS0_8NullTypeEiNS2_19streaming_context_tIlLb1EEELS5_0EEEvT0_T1_T2_T3_T4_T5_T6_T7_iT8_NS1_7vsmem_tE
        .type           _ZN3cub18CUB_300001_SM_10006detail6select23DeviceSelectSweepKernelINS2_10policy_hubIfiiLb0ELNS0_10SelectImplE0EE10Policy1000EN6thrust24THRUST_300001_SM_1000_NS6detail15normal_iteratorINS9_10device_ptrIfEEEENSB_INSC_IiEEEESE_PlNS0_13ScanTileStateIiLb1EEE9is_targetNS0_8NullTypeEiNS2_19streaming_context_tIlLb1EEELS5_0EEEvT0_T1_T2_T3_T4_T5_T6_T7_iT8_NS1_7vsmem_tE,@function
        .size           _ZN3cub18CUB_300001_SM_10006detail6select23DeviceSelectSweepKernelINS2_10policy_hubIfiiLb0ELNS0_10SelectImplE0EE10Policy1000EN6thrust24THRUST_300001_SM_1000_NS6detail15normal_iteratorINS9_10device_ptrIfEEEENSB_INSC_IiEEEESE_PlNS0_13ScanTileStateIiLb1EEE9is_targetNS0_8NullTypeEiNS2_19streaming_context_tIlLb1EEELS5_0EEEvT0_T1_T2_T3_T4_T5_T6_T7_iT8_NS1_7vsmem_tE,(.L_x_1988 - _ZN3cub18CUB_300001_SM_10006detail6select23DeviceSelectSweepKernelINS2_10policy_hubIfiiLb0ELNS0_10SelectImplE0EE10Policy1000EN6thrust24THRUST_300001_SM_1000_NS6detail15normal_iteratorINS9_10device_ptrIfEEEENSB_INSC_IiEEEESE_PlNS0_13ScanTileStateIiLb1EEE9is_targetNS0_8NullTypeEiNS2_19streaming_context_tIlLb1EEELS5_0EEEvT0_T1_T2_T3_T4_T5_T6_T7_iT8_NS1_7vsmem_tE)
        .other          _ZN3cub18CUB_300001_SM_10006detail6select23DeviceSelectSweepKernelINS2_10policy_hubIfiiLb0ELNS0_10SelectImplE0EE10Policy1000EN6thrust24THRUST_300001_SM_1000_NS6detail15normal_iteratorINS9_10device_ptrIfEEEENSB_INSC_IiEEEESE_PlNS0_13ScanTileStateIiLb1EEE9is_targetNS0_8NullTypeEiNS2_19streaming_context_tIlLb1EEELS5_0EEEvT0_T1_T2_T3_T4_T5_T6_T7_iT8_NS1_7vsmem_tE,@"STO_CUDA_ENTRY STV_DEFAULT"
_ZN3cub18CUB_300001_SM_10006detail6select23DeviceSelectSweepKernelINS2_10policy_hubIfiiLb0ELNS0_10SelectImplE0EE10Policy1000EN6thrust24THRUST_300001_SM_1000_NS6detail15normal_iteratorINS9_10device_ptrIfEEEENSB_INSC_IiEEEESE_PlNS0_13ScanTileStateIiLb1EEE9is_targetNS0_8NullTypeEiNS2_19streaming_context_tIlLb1EEELS5_0EEEvT0_T1_T2_T3_T4_T5_T6_T7_iT8_NS1_7vsmem_tE:
.text._ZN3cub18CUB_300001_SM_10006detail6select23DeviceSelectSweepKernelINS2_10policy_hubIfiiLb0ELNS0_10SelectImplE0EE10Policy1000EN6thrust24THRUST_300001_SM_1000_NS6detail15normal_iteratorINS9_10device_ptrIfEEEENSB_INSC_IiEEEESE_PlNS0_13ScanTileStateIiLb1EEE9is_targetNS0_8NullTypeEiNS2_19streaming_context_tIlLb1EEELS5_0EEEvT0_T1_T2_T3_T4_T5_T6_T7_iT8_NS1_7vsmem_tE:
[----:B------:R-:W0:Y:S08]  /*0000*/  LDC R1, c[0x0][0x37c] ;  /* 0x0000df00ff017b82 */ /* 0x000e300000000800 */
[----:B------:R-:W-:Y:S01]  /*0010*/  S2UR UR4, SR_CTAID.X ;  /* 0x00000000000479c3 */ /* 0x000fe20000002500 */
[----:B------:R-:W1:Y:S01]  /*0020*/  LDCU UR5, c[0x0][0x374] ;  /* 0x00006e80ff0577ac */ /* 0x000e620008000800 */
[----:B0-----:R-:W-:Y:S01]  /*0030*/  VIADD R1, R1, 0xfffffff8 ;  /* 0xfffffff801017836 */ /* 0x001fe20000000000 */
[----:B------:R-:W0:Y:S05]  /*0040*/  LDCU UR7, c[0x0][0x3b4] ;  /* 0x00007680ff0777ac */ /* 0x000e2a0008000800 */
[----:B------:R-:W1:Y:S01]  /*0050*/  S2UR UR6, SR_CTAID.Y ;  /* 0x00000000000679c3 */ /* 0x000e620000002600 */
[----:B------:R-:W2:Y:S01]  /*0060*/  LDCU.64 UR8, c[0x0][0x358] ;  /* 0x00006b00ff0877ac */ /* 0x000ea20008000a00 */
[----:B-1----:R-:W-:-:S02]  /*0070*/  UIMAD UR4, UR4, UR5, UR6 ;  /* 0x00000005040472a4 */ /* 0x002fc4000f8e0206 */
[----:B0-----:R-:W-:Y:S02]  /*0080*/  UIADD3 UR5, UPT, UPT, UR7, -0x1, URZ ;  /* 0xffffffff07057890 */ /* 0x001fe4000fffe0ff */
[----:B------:R-:W-:Y:S02]  /*0090*/  UIMAD UR7, UR4, 0x1c00, URZ ;  /* 0x00001c00040778a4 */ /* 0x000fe4000f8e02ff */
[----:B------:R-:W-:Y:S02]  /*00a0*/  UISETP.GE.AND UP0, UPT, UR4, UR5, UPT ;  /* 0x000000050400728c */ /* 0x000fe4000bf06270 */
[----:B------:R-:W-:-:S07]  /*00b0*/  IMAD.U32 R38, RZ, RZ, UR4 ;  /* 0x00000004ff267e24 */ /* 0x000fce000f8e00ff */
[----:B--2---:R-:W-:Y:S05]  /*00c0*/  BRA.U UP0, `(.L_x_448) ;  /* 0x0000005100787547 */ /* 0x004fea000b800000 */
[----:B------:R-:W-:-:S13]  /*00d0*/  ISETP.NE.AND P0, PT, R38, RZ, PT ;  /* 0x000000ff2600720c */ /* 0x000fda0003f05270 */
[----:B------:R-:W-:Y:S05]  /*00e0*/  @P0 BRA `(.L_x_449) ;  /* 0x0000002000ec0947 */ /* 0x000fea0003800000 */
[----:B------:R-:W0:Y:S01]  /*00f0*/  S2R R60, SR_TID.X ;  /* 0x00000000003c7919 */ /* 0x000e220000002100 */
[----:B------:R-:W1:Y:S01]  /*0100*/  LDC.64 R4, c[0x0][0x3c8] ;  /* 0x0000f200ff047b82 */ /* 0x000e620000000a00 */
[----:B------:R-:W2:Y:S01]  /*0110*/  LDCU.U8 UR6, c[0x0][0x3b8] ;  /* 0x00007700ff0677ac */ /* 0x000ea20008000000 */
[----:B------:R-:W3:Y:S01]  /*0120*/  LDCU.64 UR4, c[0x0][0x380] ;  /* 0x00007000ff0477ac */ /* 0x000ee20008000a00 */
[----:B------:R-:W4:Y:S01]  /*0130*/  LDCU.64 UR10, c[0x0][0x388] ;  /* 0x00007100ff0a77ac */ /* 0x000f220008000a00 */
[----:B--2---:R-:W-:-:S04]  /*0140*/  ISETP.NE.AND P0, PT, RZ, UR6, PT ;  /* 0x00000006ff007c0c */ /* 0x004fc8000bf05270 */
[----:B-1----:R-:W-:Y:S01]  /*0150*/  SEL R3, R4, RZ, !P0 ;  /* 0x000000ff04037207 */ /* 0x002fe20004000000 */
[----:B0-----:R-:W-:-:S05]  /*0160*/  IMAD R0, R60, 0xe, RZ ;  /* 0x0000000e3c007824 */ /* 0x001fca00078e02ff */
[----:B------:R-:W-:Y:S01]  /*0170*/  IADD3 R0, P1, P2, R0, UR7, R3 ;  /* 0x0000000700007c10 */ /* 0x000fe2000fa3e003 */
[----:B------:R-:W0:Y:S01]  /*0180*/  LDCU UR7, c[0x0][0x3a8] ;  /* 0x00007500ff0777ac */ /* 0x000e220008000800 */
[----:B------:R-:W-:-:S03]  /*0190*/  SEL R3, R5, RZ, !P0 ;  /* 0x000000ff05037207 */ /* 0x000fc60004000000 */
[----:B------:R-:W-:Y:S01]  /*01a0*/  IMAD.SHL.U32 R12, R0, 0x4, RZ ;  /* 0x00000004000c7824 */ /* 0x000fe200078e00ff */
[----:B------:R-:W-:-:S04]  /*01b0*/  IADD3.X R3, PT, PT, RZ, R3, RZ, P1, P2 ;  /* 0x00000003ff037210 */ /* 0x000fc80000fe44ff */
[----:B------:R-:W-:Y:S02]  /*01c0*/  SHF.L.U64.HI R0, R0, 0x2, R3 ;  /* 0x0000000200007819 */ /* 0x000fe40000010203 */
[C---:B---3--:R-:W-:Y:S02]  /*01d0*/  IADD3 R14, P0, PT, R12.reuse, UR4, RZ ;  /* 0x000000040c0e7c10 */ /* 0x048fe4000ff1e0ff */
[----:B----4-:R-:W-:Y:S02]  /*01e0*/  IADD3 R12, P1, PT, R12, UR10, RZ ;  /* 0x0000000a0c0c7c10 */ /* 0x010fe4000ff3e0ff */
[C---:B------:R-:W-:Y:S02]  /*01f0*/  IADD3.X R15, PT, PT, R0.reuse, UR5, RZ, P0, !PT ;  /* 0x00000005000f7c10 */ /* 0x040fe400087fe4ff */
[----:B------:R-:W-:-:S03]  /*0200*/  IADD3.X R13, PT, PT, R0, UR11, RZ, P1, !PT ;  /* 0x0000000b000d7c10 */ /* 0x000fc60008ffe4ff */
[----:B------:R-:W5:Y:S04]  /*0210*/  LDG.E R55, desc[UR8][R14.64] ;  /* 0x000000080e377981 */ /* 0x000f68000c1e1900 */
        /* <DEDUP_REMOVED lines=12> */
[----:B------:R1:W5:Y:S01]  /*02e0*/  LDG.E R9, desc[UR8][R14.64+0x34] ;  /* 0x000034080e097981 */ /* 0x000362000c1e1900 */
[----:B------:R-:W-:Y:S06]  /*02f0*/  BAR.SYNC.DEFER_BLOCKING 0x0 ;  /* 0x0000000000007b1d */ /* 0x000fec0000010000 */
[----:B------:R-:W0:Y:S04]  /*0300*/  LDG.E R58, desc[UR8][R12.64] ;  /* 0x000000080c3a7981 */ /* 0x000e28000c1e1900 */
[----:B------:R-:W2:Y:S04]  /*0310*/  LDG.E R56, desc[UR8][R12.64+0x4] ;  /* 0x000004080c387981 */ /* 0x000ea8000c1e1900 */
[----:B------:R-:W3:Y:S04]  /*0320*/  LDG.E R52, desc[UR8][R12.64+0x8] ;  /* 0x000008080c347981 */ /* 0x000ee8000c1e1900 */
[----:B------:R-:W4:Y:S04]  /*0330*/  LDG.E R49, desc[UR8][R12.64+0xc] ;  /* 0x00000c080c317981 */ /* 0x000f28000c1e1900 */
[----:B------:R-:W4:Y:S04]  /*0340*/  LDG.E R10, desc[UR8][R12.64+0x10] ;  /* 0x000010080c0a7981 */ /* 0x000f28000c1e1900 */
[----:B------:R-:W4:Y:S04]  /*0350*/  LDG.E R11, desc[UR8][R12.64+0x14] ;  /* 0x000014080c0b7981 */ /* 0x000f28000c1e1900 */
[----:B------:R-:W4:Y:S04]  /*0360*/  LDG.E R28, desc[UR8][R12.64+0x18] ;  /* 0x000018080c1c7981 */ /* 0x000f28000c1e1900 */
[----:B------:R-:W4:Y:S04]  /*0370*/  LDG.E R29, desc[UR8][R12.64+0x1c] ;  /* 0x00001c080c1d7981 */ /* 0x000f28000c1e1900 */
[----:B------:R-:W4:Y:S04]  /*0380*/  LDG.E R30, desc[UR8][R12.64+0x20] ;  /* 0x000020080c1e7981 */ /* 0x000f28000c1e1900 */
[----:B------:R-:W4:Y:S04]  /*0390*/  LDG.E R31, desc[UR8][R12.64+0x24] ;  /* 0x000024080c1f7981 */ /* 0x000f28000c1e1900 */
[----:B------:R-:W4:Y:S01]  /*03a0*/  LDG.E R32, desc[UR8][R12.64+0x28] ;  /* 0x000028080c207981 */ /* 0x000f22000c1e1900 */
[----:B-1----:R-:W-:-:S03]  /*03b0*/  IMAD.MOV.U32 R14, RZ, RZ, 0x2 ;  /* 0x00000002ff0e7424 */ /* 0x002fc600078e00ff */
[----:B------:R-:W4:Y:S04]  /*03c0*/  LDG.E R33, desc[UR8][R12.64+0x2c] ;  /* 0x00002c080c217981 */ /* 0x000f28000c1e1900 */
[----:B------:R-:W4:Y:S04]  /*03d0*/  LDG.E R34, desc[UR8][R12.64+0x30] ;  /* 0x000030080c227981 */ /* 0x000f28000c1e1900 */
[----:B------:R-:W4:Y:S01]  /*03e0*/  LDG.E R35, desc[UR8][R12.64+0x34] ;  /* 0x000034080c237981 */ /* 0x000f22000c1e1900 */
[----:B------:R-:W1:Y:S01]  /*03f0*/  S2R R19, SR_LANEID ;  /* 0x0000000000137919 */ /* 0x000e620000000000 */
[----:B------:R-:W1:Y:S01]  /*0400*/  S2UR UR5, SR_CgaCtaId ;  /* 0x00000000000579c3 */ /* 0x000e620000008800 */
[----:B------:R-:W-:Y:S01]  /*0410*/  UMOV UR4, 0x400 ;  /* 0x0000040000047882 */ /* 0x000fe20000000000 */
[----:B------:R-:W-:-:S02]  /*0420*/  SHF.R.U32.HI R36, RZ, 0x5, R60 ;  /* 0x00000005ff247819 */ /* 0x000fc4000001163c */
[----:B0-----:R-:W-:Y:S02]  /*0430*/  ISETP.NE.AND P0, PT, R58, UR7, PT ;  /* 0x000000073a007c0c */ /* 0x001fe4000bf05270 */
[----:B--2---:R-:W-:Y:S02]  /*0440*/  ISETP.NE.AND P4, PT, R56, UR7, PT ;  /* 0x0000000738007c0c */ /* 0x004fe4000bf85270 */
[----:B------:R-:W-:Y:S02]  /*0450*/  SEL R54, RZ, 0x1, P0 ;  /* 0x00000001ff367807 */ /* 0x000fe40000000000 */
[----:B---3--:R-:W-:Y:S02]  /*0460*/  ISETP.NE.AND P3, PT, R52, UR7, PT ;  /* 0x0000000734007c0c */ /* 0x008fe4000bf65270 */
[----:B------:R-:W-:Y:S01]  /*0470*/  P2R R38, PR, RZ, 0x1 ;  /* 0x00000001ff267803 */ /* 0x000fe20000000000 */
[----:B------:R-:W-:Y:S01]  /*0480*/  BAR.SYNC.DEFER_BLOCKING 0x0 ;  /* 0x0000000000007b1d */ /* 0x000fe20000010000 */
[----:B----4-:R-:W-:-:S03]  /*0490*/  ISETP.NE.AND P1, PT, R49, UR7, PT ;  /* 0x0000000731007c0c */ /* 0x010fc6000bf25270 */
[----:B------:R-:W-:Y:S01]  /*04a0*/  @P0 IMAD.MOV R14, RZ, RZ, 0x1 ;  /* 0x00000001ff0e0424 */ /* 0x000fe200078e02ff */
[----:B------:R-:W-:Y:S01]  /*04b0*/  ISETP.NE.AND P0, PT, R10, UR7, PT ;  /* 0x000000070a007c0c */ /* 0x000fe2000bf05270 */
[----:B------:R-:W-:Y:S01]  /*04c0*/  @P4 IMAD.MOV R14, RZ, RZ, R54 ;  /* 0x000000ffff0e4224 */ /* 0x000fe200078e0236 */
[----:B------:R-:W-:-:S03]  /*04d0*/  ISETP.NE.AND P2, PT, R11, UR7, PT ;  /* 0x000000070b007c0c */ /* 0x000fc6000bf45270 */
[----:B------:R-:W-:Y:S01]  /*04e0*/  VIADD R15, R14, 0x1 ;  /* 0x000000010e0f7836 */ /* 0x000fe20000000000 */
[----:B------:R-:W-:Y:S01]  /*04f0*/  ISETP.NE.AND P5, PT, R29, UR7, PT ;  /* 0x000000071d007c0c */ /* 0x000fe2000bfa5270 */
[----:B------:R-:W-:Y:S01]  /*0500*/  @P3 IMAD.MOV R15, RZ, RZ, R14 ;  /* 0x000000ffff0f3224 */ /* 0x000fe200078e020e */
[----:B------:R-:W-:-:S03]  /*0510*/  ISETP.NE.AND P6, PT, R35, UR7, PT ;  /* 0x0000000723007c0c */ /* 0x000fc6000bfc5270 */
[----:B------:R-:W-:Y:S01]  /*0520*/  VIADD R14, R15, 0x1 ;  /* 0x000000010f0e7836 */ /* 0x000fe20000000000 */
[----:B------:R-:W-:Y:S01]  /*0530*/  ISETP.NE.AND P4, PT, R30, UR7, PT ;  /* 0x000000071e007c0c */ /* 0x000fe2000bf85270 */
[----:B------:R-:W-:Y:S01]  /*0540*/  @P1 IMAD.MOV R14, RZ, RZ, R15 ;  /* 0x000000ffff0e1224 */ /* 0x000fe200078e020f */
[----:B------:R-:W-:Y:S01]  /*0550*/  ISETP.NE.AND P1, PT, R28, UR7, PT ;  /* 0x000000071c007c0c */ /* 0x000fe2000bf25270 */
[----:B-1----:R-:W-:Y:S01]  /*0560*/  ULEA UR4, UR5, UR4, 0x18 ;  /* 0x0000000405047291 */ /* 0x002fe2000f8ec0ff */
[----:B------:R-:W-:Y:S01]  /*0570*/  P2R R37, PR, RZ, 0x1 ;  /* 0x00000001ff257803 */ /* 0x000fe20000000000 */
[----:B------:R-:W-:Y:S02]  /*0580*/  VIADD R15, R14, 0x1 ;  /* 0x000000010e0f7836 */ /* 0x000fe40000000000 */
[----:B------:R-:W-:-:S04]  /*0590*/  @P0 IMAD.MOV R15, RZ, RZ, R14 ;  /* 0x000000ffff0f0224 */ /* 0x000fc800078e020e */
[----:B------:R-:W-:Y:S02]  /*05a0*/  VIADD R14, R15, 0x1 ;  /* 0x000000010f0e7836 */ /* 0x000fe40000000000 */
[----:B------:R-:W-:Y:S01]  /*05b0*/  @P2 IMAD.MOV R14, RZ, RZ, R15 ;  /* 0x000000ffff0e2224 */ /* 0x000fe200078e020f */
[----:B------:R-:W-:-:S03]  /*05c0*/  ISETP.NE.AND P2, PT, R32, UR7, PT ;  /* 0x0000000720007c0c */ /* 0x000fc6000bf45270 */
[----:B------:R-:W-:Y:S02]  /*05d0*/  VIADD R15, R14, 0x1 ;  /* 0x000000010e0f7836 */ /* 0x000fe40000000000 */
[----:B------:R-:W-:Y:S01]  /*05e0*/  @P1 IMAD.MOV R15, RZ, RZ, R14 ;  /* 0x000000ffff0f1224 */ /* 0x000fe200078e020e */
[----:B------:R-:W-:-:S03]  /*05f0*/  ISETP.NE.AND P1, PT, R31, UR7, PT ;  /* 0x000000071f007c0c */ /* 0x000fc6000bf25270 */
[----:B------:R-:W-:Y:S02]  /*0600*/  VIADD R14, R15, 0x1 ;  /* 0x000000010f0e7836 */ /* 0x000fe40000000000 */
[----:B------:R-:W-:-:S04]  /*0610*/  @P5 IMAD.MOV R14, RZ, RZ, R15 ;  /* 0x000000ffff0e5224 */ /* 0x000fc800078e020f */
        /* <DEDUP_REMOVED lines=10> */
[----:B------:R-:W-:-:S04]  /*06c0*/  VIADD R15, R14, 0x1 ;  /* 0x000000010e0f7836 */ /* 0x000fc80000000000 */
[----:B------:R-:W-:-:S04]  /*06d0*/  @P2 IMAD.MOV R15, RZ, RZ, R14 ;  /* 0x000000ffff0f2224 */ /* 0x000fc800078e020e */
[----:B------:R-:W-:Y:S02]  /*06e0*/  VIADD R14, R15, 0x1 ;  /* 0x000000010f0e7836 */ /* 0x000fe40000000000 */
[----:B------:R-:W-:-:S05]  /*06f0*/  @P6 IMAD.MOV R14, RZ, RZ, R15 ;  /* 0x000000ffff0e6224 */ /* 0x000fca00078e020f */
        /* <DEDUP_REMOVED lines=10> */
[----:B------:R-:W-:-:S13]  /*07a0*/  ISETP.NE.AND P6, PT, R19, 0x1f, PT ;  /* 0x0000001f1300780c */ /* 0x000fda0003fc5270 */
[----:B------:R-:W-:-:S05]  /*07b0*/  @!P6 LEA R18, R36, UR4, 0x2 ;  /* 0x000000042412ec11 */ /* 0x000fca000f8e10ff */
[----:B------:R-:W-:Y:S01]  /*07c0*/  @!P6 STS [R18], R17 ;  /* 0x000000111200e388 */ /* 0x000fe20000000800 */
[----:B------:R-:W-:Y:S01]  /*07d0*/  IMAD.IADD R57, R17, 0x1, -R14 ;  /* 0x0000000111397824 */ /* 0x000fe200078e0a0e */
[----:B------:R-:W-:Y:S06]  /*07e0*/  BAR.SYNC.DEFER_BLOCKING 0x0 ;  /* 0x0000000000007b1d */ /* 0x000fec0000010000 */
[----:B------:R-:W0:Y:S01]  /*07f0*/  LDS.128 R12, [UR4] ;  /* 0x00000004ff0c7984 */ /* 0x000e220008000c00 */
[----:B------:R-:W-:-:S04]  /*0800*/  ISETP.NE.AND P6, PT, R19, RZ, PT ;  /* 0x000000ff1300720c */ /* 0x000fc80003fc5270 */
[----:B------:R-:W-:Y:S02]  /*0810*/  SEL R57, R57, RZ, P6 ;  /* 0x000000ff39397207 */ /* 0x000fe40003000000 */
[----:B------:R-:W-:Y:S01]  /*0820*/  ISETP.NE.AND P6, PT, R36, 0x2, PT ;  /* 0x000000022400780c */ /* 0x000fe20003fc5270 */
[----:B0-----:R-:W-:-:S05]  /*0830*/  IMAD.IADD R19, R12, 0x1, R13 ;  /* 0x000000010c137824 */ /* 0x001fca00078e020d */
[----:B------:R-:W-:Y:S01]  /*0840*/  SEL R16, R19, R12, !P6 ;  /* 0x0000000c13107207 */ /* 0x000fe20007000000 */
[----:B------:R-:W-:Y:S01]  /*0850*/  IMAD.IADD R19, R14, 0x1, R19 ;  /* 0x000000010e137824 */ /* 0x000fe200078e0213 */
[----:B------:R-:W-:-:S03]  /*0860*/  ISETP.NE.AND P6, PT, R36, 0x3, PT ;  /* 0x000000032400780c */ /* 0x000fc60003fc5270 */
[----:B------:R-:W-:Y:S01]  /*0870*/  IMAD.IADD R21, R15, 0x1, R19 ;  /* 0x000000010f157824 */ /* 0x000fe200078e0213 */
[----:B------:R-:W-:Y:S02]  /*0880*/  SEL R16, R19, R16, !P6 ;  /* 0x0000001013107207 */ /* 0x000fe40007000000 */
[----:B------:R-:W-:-:S04]  /*0890*/  ISETP.NE.AND P6, PT, R36, 0x4, PT ;  /* 0x000000042400780c */ /* 0x000fc80003fc5270 */
[C---:B------:R-:W-:Y:S02]  /*08a0*/  SEL R20, R21.reuse, R16, !P6 ;  /* 0x0000001015147207 */ /* 0x040fe40007000000 */
[----:B------:R-:W0:Y:S01]  /*08b0*/  LDS.128 R16, [UR4+0x10] ;  /* 0x00001004ff107984 */ /* 0x000e220008000c00 */
[----:B------:R-:W-:Y:S01]  /*08c0*/  ISETP.NE.AND P6, PT, R36, 0x5, PT ;  /* 0x000000052400780c */ /* 0x000fe20003fc5270 */
[----:B0-----:R-:W-:-:S05]  /*08d0*/  IMAD.IADD R21, R21, 0x1, R16 ;  /* 0x0000000115157824 */ /* 0x001fca00078e0210 */
[----:B------:R-:W-:Y:S01]  /*08e0*/  SEL R20, R21, R20, !P6 ;  /* 0x0000001415147207 */ /* 0x000fe20007000000 */
[----:B------:R-:W-:Y:S01]  /*08f0*/  IMAD.IADD R21, R17, 0x1, R21 ;  /* 0x0000000111157824 */ /* 0x000fe200078e0215 */
[----:B------:R-:W-:-:S04]  /*0900*/  ISETP.NE.AND P6, PT, R36, 0x6, PT ;  /* 0x000000062400780c */ /* 0x000fc80003fc5270 */
        /* <DEDUP_REMOVED lines=21> */
[----:B------:R-:W-:Y:S02]  /*0a60*/  ISETP.NE.AND P6, PT, R36, 0xd, PT ;  /* 0x0000000d2400780c */ /* 0x000fe40003fc5270 */
[----:B------:R-:W-:Y:S01]  /*0a70*/  ISETP.NE.AND P0, PT, R56, UR7, PT ;  /* 0x0000000738007c0c */ /* 0x000fe2000bf05270 */
[----:B0-----:R-:W-:-:S05]  /*0a80*/  IMAD.IADD R39, R39, 0x1, R24 ;  /* 0x0000000127277824 */ /* 0x001fca00078e0218 */
[----:B------:R-:W-:Y:S01]  /*0a90*/  SEL R40, R39, R40, !P6 ;  /* 0x0000002827287207 */ /* 0x000fe20007000000 */
[----:B------:R-:W-:Y:S01]  /*0aa0*/  IMAD.IADD R39, R25, 0x1, R39 ;  /* 0x0000000119277824 */ /* 0x000fe200078e0227 */
[----:B------:R-:W-:-:S04]  /*0ab0*/  ISETP.NE.AND P6, PT, R36, 0xe, PT ;  /* 0x0000000e2400780c */ /* 0x000fc80003fc5270 */
[----:B------:R-:W-:Y:S02]  /*0ac0*/  SEL R40, R39, R40, !P6 ;  /* 0x0000002827287207 */ /* 0x000fe40007000000 */
[----:B------:R-:W-:Y:S01]  /*0ad0*/  ISETP.NE.AND P6, PT, R36, 0xf, PT ;  /* 0x0000000f2400780c */ /* 0x000fe20003fc5270 */
[----:B------:R-:W-:Y:S02]  /*0ae0*/  VIADD R36, R54, 0x1 ;  /* 0x0000000136247836 */ /* 0x000fe40000000000 */
[----:B------:R-:W-:Y:S01]  /*0af0*/  @P0 IMAD.MOV R36, RZ, RZ, R54 ;  /* 0x000000ffff240224 */ /* 0x000fe200078e0236 */
[----:B------:R-:W-:-:S09]  /*0b00*/  ISETP.NE.AND P0, PT, R52, UR7, PT ;  /* 0x0000000734007c0c */ /* 0x000fd2000bf05270 */
[----:B------:R-:W-:Y:S01]  /*0b10*/  @!P6 IMAD.IADD R40, R26, 0x1, R39 ;  /* 0x000000011a28e824 */ /* 0x000fe200078e0227 */
[----:B------:R-:W-:-:S04]  /*0b20*/  ISETP.GE.U32.AND P6, PT, R60, 0x20, PT ;  /* 0x000000203c00780c */ /* 0x000fc80003fc6070 */
[----:B------:R-:W-:Y:S02]  /*0b30*/  SEL R40, R40, RZ, P6 ;  /* 0x000000ff28287207 */ /* 0x000fe40003000000 */
[----:B------:R-:W-:-:S03]  /*0b40*/  ISETP.NE.AND P6, PT, R49, UR7, PT ;  /* 0x0000000731007c0c */ /* 0x000fc6000bfc5270 */
[----:B------:R-:W-:-:S04]  /*0b50*/  IMAD.IADD R57, R40, 0x1, R57 ;  /* 0x0000000128397824 */ /* 0x000fc800078e0239 */
[----:B------:R-:W-:-:S04]  /*0b60*/  IMAD.IADD R51, R57, 0x1, R36 ;  /* 0x0000000139337824 */ /* 0x000fc800078e0224 */
[----:B------:R-:W-:Y:S02]  /*0b70*/  VIADD R47, R51, 0x1 ;  /* 0x00000001332f7836 */ /* 0x000fe40000000000 */
[----:B------:R-:W-:Y:S01]  /*0b80*/  @P0 IMAD.MOV R47, RZ, RZ, R51 ;  /* 0x000000ffff2f0224 */ /* 0x000fe200078e0233 */
[----:B------:R-:W-:-:S03]  /*0b90*/  ISETP.NE.AND P0, PT, R37, RZ, PT ;  /* 0x000000ff2500720c */ /* 0x000fc60003f05270 */
[----:B------:R-:W-:Y:S02]  /*0ba0*/  VIADD R36, R47, 0x1 ;  /* 0x000000012f247836 */ /* 0x000fe40000000000 */
[----:B------:R-:W-:Y:S01]  /*0bb0*/  @P6 IMAD.MOV R36, RZ, RZ, R47 ;  /* 0x000000ffff246224 */ /* 0x000fe200078e022f */
[----:B------:R-:W-:-:S03]  /*0bc0*/  ISETP.NE.AND P6, PT, R11, UR7, PT ;  /* 0x000000070b007c0c */ /* 0x000fc6000bfc5270 */
[----:B------:R-:W-:-:S04]  /*0bd0*/  VIADD R37, R36, 0x1 ;  /* 0x0000000124257836 */ /* 0x000fc80000000000 */
[----:B------:R-:W-:Y:S01]  /*0be0*/  @P0 IMAD.MOV R37, RZ, RZ, R36 ;  /* 0x000000ffff250224 */ /* 0x000fe200078e0224 */
[----:B------:R-:W-:-:S03]  /*0bf0*/  ISETP.NE.AND P0, PT, R38, RZ, PT ;  /* 0x000000ff2600720c */ /* 0x000fc60003f05270 */
[----:B------:R-:W-:Y:S01]  /*0c00*/  VIADD R38, R37, 0x1 ;  /* 0x0000000125267836 */ /* 0x000fe20000000000 */
[----:B------:R-:W-:Y:S01]  /*0c10*/  IADD3 R39, PT, PT, R14, R13, R12 ;  /* 0x0000000d0e277210 */ /* 0x000fe20007ffe00c */
[----:B------:R-:W-:Y:S01]  /*0c20*/  @P6 IMAD.MOV R38, RZ, RZ, R37 ;  /* 0x000000ffff266224 */ /* 0x000fe200078e0225 */
[----:B------:R-:W-:Y:S02]  /*0c30*/  ISETP.NE.AND P6, PT, R28, UR7, PT ;  /* 0x000000071c007c0c */ /* 0x000fe4000bfc5270 */
[----:B------:R-:W-:-:S04]  /*0c40*/  IADD3 R39, PT, PT, R16, R39, R15 ;  /* 0x0000002710277210 */ /* 0x000fc80007ffe00f */
[----:B------:R-:W-:Y:S01]  /*0c50*/  IADD3 R40, PT, PT, R18, R39, R17 ;  /* 0x0000002712287210 */ /* 0x000fe20007ffe011 */
[----:B------:R-:W-:-:S03]  /*0c60*/  VIADD R39, R38, 0x1 ;  /* 0x0000000126277836 */ /* 0x000fc60000000000 */
[----:B------:R-:W-:-:S03]  /*0c70*/  IADD3 R40, PT, PT, R20, R40, R19 ;  /* 0x0000002814287210 */ /* 0x000fc60007ffe013 */
[----:B------:R-:W-:Y:S01]  /*0c80*/  @P6 IMAD.MOV R39, RZ, RZ, R38 ;  /* 0x000000ffff276224 */ /* 0x000fe200078e0226 */
[----:B------:R-:W-:-:S03]  /*0c90*/  IADD3 R41, PT, PT, R22, R40, R21 ;  /* 0x0000002816297210 */ /* 0x000fc60007ffe015 */
[----:B------:R-:W-:Y:S02]  /*0ca0*/  VIADD R40, R39, 0x1 ;  /* 0x0000000127287836 */ /* 0x000fe40000000000 */
[----:B------:R-:W-:Y:S01]  /*0cb0*/  @P5 IMAD.MOV R40, RZ, RZ, R39 ;  /* 0x000000ffff285224 */ /* 0x000fe200078e0227 */
[----:B------:R-:W-:Y:S02]  /*0cc0*/  ISETP.NE.AND P5, PT, R60, RZ, PT ;  /* 0x000000ff3c00720c */ /* 0x000fe40003fa5270 */
[----:B------:R-:W-:Y:S01]  /*0cd0*/  IADD3 R43, PT, PT, R24, R41, R23 ;  /* 0x00000029182b7210 */ /* 0x000fe20007ffe017 */
[----:B------:R-:W-:Y:S01]  /*0ce0*/  IMAD.IADD R41, R42, 0x1, R57 ;  /* 0x000000012a297824 */ /* 0x000fe200078e0239 */
[----:B------:R-:W-:Y:S02]  /*0cf0*/  BSSY.RECONVERGENT B0, `(.L_x_450) ;  /* 0x0000015000007945 */ /* 0x000fe40003800200 */
[----:B------:R-:W-:Y:S01]  /*0d00*/  IADD3 R44, PT, PT, R26, R43, R25 ;  /* 0x0000002b1a2c7210 */ /* 0x000fe20007ffe019 */
[----:B------:R-:W-:-:S02]  /*0d10*/  VIADD R42, R41, 0x1 ;  /* 0x00000001292a7836 */ /* 0x000fc40000000000 */
[----:B------:R-:W-:Y:S02]  /*0d20*/  VIADD R43, R40, 0x1 ;  /* 0x00000001282b7836 */ /* 0x000fe40000000000 */
[----:B------:R-:W-:Y:S02]  /*0d30*/  IMAD.IADD R59, R27, 0x1, R44 ;  /* 0x000000011b3b7824 */ /* 0x000fe400078e022c */
[----:B------:R-:W-:Y:S02]  /*0d40*/  @P3 IMAD.MOV R42, RZ, RZ, R41 ;  /* 0x000000ffff2a3224 */ /* 0x000fe400078e0229 */
[----:B------:R-:W-:Y:S01]  /*0d50*/  @P4 IMAD.MOV R43, RZ, RZ, R40 ;  /* 0x000000ffff2b4224 */ /* 0x000fe200078e0228 */
[----:B------:R-:W-:Y:S06]  /*0d60*/  @P5 BRA `(.L_x_451) ;  /* 0x0000000000345947 */ /* 0x000fec0003800000 */
[----:B------:R-:W-:Y:S01]  /*0d70*/  IADD3 R44, PT, PT, R14, R13, R12 ;  /* 0x0000000d0e2c7210 */ /* 0x000fe20007ffe00c */
[----:B-----5:R0:W-:Y:S03]  /*0d80*/  STL.64 [R1], R2 ;  /* 0x0000000201007387 */ /* 0x0201e60000100a00 */
[----:B------:R-:W-:-:S04]  /*0d90*/  IADD3 R44, PT, PT, R16, R44, R15 ;  /* 0x0000002c102c7210 */ /* 0x000fc80007ffe00f */
[----:B------:R-:W-:-:S04]  /*0da0*/  IADD3 R44, PT, PT, R18, R44, R17 ;  /* 0x0000002c122c7210 */ /* 0x000fc80007ffe011 */
[----:B------:R-:W-:Y:S01]  /*0db0*/  IADD3 R44, PT, PT, R20, R44, R19 ;  /* 0x0000002c142c7210 */ /* 0x000fe20007ffe013 */
[----:B0-----:R-:W0:Y:S03]  /*0dc0*/  LDC.64 R2, c[0x0][0x3a0] ;  /* 0x0000e800ff027b82 */ /* 0x001e260000000a00 */
[----:B------:R-:W-:-:S04]  /*0dd0*/  IADD3 R44, PT, PT, R22, R44, R21 ;  /* 0x0000002c162c7210 */ /* 0x000fc80007ffe015 */
[----:B------:R-:W-:-:S04]  /*0de0*/  IADD3 R44, PT, PT, R24, R44, R23 ;  /* 0x0000002c182c7210 */ /* 0x000fc80007ffe017 */
[----:B------:R-:W-:-:S05]  /*0df0*/  IADD3 R44, PT, PT, R26, R44, R25 ;  /* 0x0000002c1a2c7210 */ /* 0x000fca0007ffe019 */
[----:B------:R-:W-:Y:S02]  /*0e00*/  IMAD.IADD R45, R27, 0x1, R44 ;  /* 0x000000011b2d7824 */ /* 0x000fe400078e022c */
[----:B------:R-:W-:-:S05]  /*0e10*/  IMAD.MOV.U32 R44, RZ, RZ, 0x65 ;  /* 0x00000065ff2c7424 */ /* 0x000fca00078e00ff */
[----:B0-----:R0:W-:Y:S04]  /*0e20*/  ST.E.64.STRONG.GPU desc[UR8][R2.64+0x100], R44 ;  /* 0x0001002c02007985 */ /* 0x0011e8000c10fb08 */
[----:B0-----:R0:W5:Y:S02]  /*0e30*/  LDL.LU.64 R2, [R1] ;  /* 0x0000000001027983 */ /* 0x0011640000300a00 */
.L_x_451:
[----:B------:R-:W-:Y:S05]  /*0e40*/  BSYNC.RECONVERGENT B0 ;  /* 0x0000000000007941 */ /* 0x000fea0003800200 */
.L_x_450:
[----:B------:R-:W-:Y:S01]  /*0e50*/  ISETP.GT.AND P3, PT, R59, 0x200, PT ;  /* 0x000002003b00780c */ /* 0x000fe20003f64270 */
[----:B------:R-:W-:Y:S02]  /*0e60*/  VIADD R44, R42, 0x1 ;  /* 0x000000012a2c7836 */ /* 0x000fe40000000000 */
[----:B------:R-:W-:Y:S02]  /*0e70*/  VIADD R45, R43, 0x1 ;  /* 0x000000012b2d7836 */ /* 0x000fe40000000000 */
[----:B------:R-:W-:Y:S02]  /*0e80*/  IMAD.IADD R54, R54, 0x1, R57 ;  /* 0x0000000136367824 */ /* 0x000fe400078e0239 */
[----:B------:R-:W-:Y:S02]  /*0e90*/  @P2 IMAD.MOV R44, RZ, RZ, R42 ;  /* 0x000000ffff2c2224 */ /* 0x000fe400078e022a */
[----:B------:R-:W-:-:S04]  /*0ea0*/  @P1 IMAD.MOV R45, RZ, RZ, R43 ;  /* 0x000000ffff2d1224 */ /* 0x000fc800078e022b */
[----:B------:R-:W-:Y:S05]  /*0eb0*/  @P3 BRA `(.L_x_452) ;  /* 0x0000000c00403947 */ /* 0x000fea0003800000 */
[----:B------:R-:W-:Y:S04]  /*0ec0*/  BSSY.RECONVERGENT B0, `(.L_x_453) ;  /* 0x000000d000007945 */ /* 0x000fe80003800200 */
[----:B------:R-:W-:Y:S05]  /*0ed0*/  @P0 BRA `(.L_x_454) ;  /* 0x00000000002c0947 */ /* 0x000fea0003800000 */
[----:B------:R-:W-:Y:S01]  /*0ee0*/  UISETP.NE.AND UP0, UPT, UR6, URZ, UPT ;  /* 0x000000ff0600728c */ /* 0x000fe2000bf05270 */
[----:B------:R-:W-:Y:S01]  /*0ef0*/  CS2R R12, SRZ ;  /* 0x00000000000c7805 */ /* 0x000fe2000001ff00 */
[----:B------:R-:W1:Y:S07]  /*0f00*/  LDCU.64 UR4, c[0x0][0x390] ;  /* 0x00007200ff0477ac */ /* 0x000e6e0008000a00 */
[----:B------:R-:W-:Y:S05]  /*0f10*/  BRA.U UP0, `(.L_x_455) ;  /* 0x0000000100087547 */ /* 0x000fea000b800000 */
[----:B------:R-:W2:Y:S02]  /*0f20*/  LDC.64 R12, c[0x0][0x3d0] ;  /* 0x0000f400ff0c7b82 */ /* 0x000ea40000000a00 */
[----:B--2---:R-:W5:Y:S02]  /*0f30*/  LDG.E.64 R12, desc[UR8][R12.64] ;  /* 0x000000080c0c7981 */ /* 0x004f64000c1e1b00 */
.L_x_455:
[----:B-----5:R-:W-:-:S04]  /*0f40*/  IADD3 R14, P0, PT, R57, R12, RZ ;  /* 0x0000000c390e7210 */ /* 0x020fc80007f1e0ff */
[----:B------:R-:W-:Y:S02]  /*0f50*/  LEA.HI.X.SX32 R13, R57, R13, 0x1, P0 ;  /* 0x0000000d390d7211 */ /* 0x000fe400000f0eff */
[----:B-1----:R-:W-:-:S04]  /*0f60*/  LEA R12, P0, R14, UR4, 0x2 ;  /* 0x000000040e0c7c11 */ /* 0x002fc8000f8010ff */
[----:B------:R-:W-:-:S05]  /*0f70*/  LEA.HI.X R13, R14, UR5, R13, 0x2, P0 ;  /* 0x000000050e0d7c11 */ /* 0x000fca00080f140d */
[----:B------:R1:W-:Y:S04]  /*0f80*/  STG.E desc[UR8][R12.64], R55 ;  /* 0x000000370c007986 */ /* 0x0003e8000c101908 */
.L_x_454:
[----:B------:R-:W-:Y:S05]  /*0f90*/  BSYNC.RECONVERGENT B0 ;  /* 0x0000000000007941 */ /* 0x000fea0003800200 */
.L_x_453:
[----:B------:R-:W-:Y:S01]  /*0fa0*/  ISETP.NE.AND P0, PT, R56, UR7, PT ;  /* 0x0000000738007c0c */ /* 0x000fe2000bf05270 */
[----:B------:R-:W-:-:S12]  /*0fb0*/  BSSY.RECONVERGENT B0, `(.L_x_456) ;  /* 0x000000d000007945 */ /* 0x000fd80003800200 */
[----:B------:R-:W-:Y:S05]  /*0fc0*/  @P0 BRA `(.L_x_457) ;  /* 0x00000000002c0947 */ /* 0x000fea0003800000 */
[----:B------:R-:W-:Y:S01]  /*0fd0*/  UISETP.NE.AND UP0, UPT, UR6, URZ, UPT ;  /* 0x000000ff0600728c */ /* 0x000fe2000bf05270 */
[----:B-1----:R-:W-:Y:S01]  /*0fe0*/  CS2R R12, SRZ ;  /* 0x00000000000c7805 */ /* 0x002fe2000001ff00 */
[----:B------:R-:W1:Y:S07]  /*0ff0*/  LDCU.64 UR4, c[0x0][0x390] ;  /* 0x00007200ff0477ac */ /* 0x000e6e0008000a00 */
[----:B------:R-:W-:Y:S05]  /*1000*/  BRA.U UP0, `(.L_x_458) ;  /* 0x0000000100087547 */ /* 0x000fea000b800000 */
[----:B------:R-:W2:Y:S02]  /*1010*/  LDC.64 R12, c[0x0][0x3d0] ;  /* 0x0000f400ff0c7b82 */ /* 0x000ea40000000a00 */
[----:B--2---:R-:W5:Y:S02]  /*1020*/  LDG.E.64 R12, desc[UR8][R12.64] ;  /* 0x000000080c0c7981 */ /* 0x004f64000c1e1b00 */
.L_x_458:
[----:B-----5:R-:W-:-:S04]  /*1030*/  IADD3 R14, P0, PT, R54, R12, RZ ;  /* 0x0000000c360e7210 */ /* 0x020fc80007f1e0ff */
[----:B------:R-:W-:Y:S02]  /*1040*/  LEA.HI.X.SX32 R13, R54, R13, 0x1, P0 ;  /* 0x0000000d360d7211 */ /* 0x000fe400000f0eff */
[----:B-1----:R-:W-:-:S04]  /*1050*/  LEA R12, P0, R14, UR4, 0x2 ;  /* 0x000000040e0c7c11 */ /* 0x002fc8000f8010ff */
[----:B------:R-:W-:-:S05]  /*1060*/  LEA.HI.X R13, R14, UR5, R13, 0x2, P0 ;  /* 0x000000050e0d7c11 */ /* 0x000fca00080f140d */
[----:B------:R2:W-:Y:S04]  /*1070*/  STG.E desc[UR8][R12.64], R53 ;  /* 0x000000350c007986 */ /* 0x0005e8000c101908 */
.L_x_457:
[----:B------:R-:W-:Y:S05]  /*1080*/  BSYNC.RECONVERGENT B0 ;  /* 0x0000000000007941 */ /* 0x000fea0003800200 */
.L_x_456:
[----:B------:R-:W-:Y:S01]  /*1090*/  ISETP.NE.AND P0, PT, R52, UR7, PT ;  /* 0x0000000734007c0c */ /* 0x000fe2000bf05270 */
[----:B------:R-:W-:-:S12]  /*10a0*/  BSSY.RECONVERGENT B0, `(.L_x_459) ;  /* 0x000000d000007945 */ /* 0x000fd80003800200 */
[----:B------:R-:W-:Y:S05]  /*10b0*/  @P0 BRA `(.L_x_460) ;  /* 0x00000000002c0947 */ /* 0x000fea0003800000 */
[----:B------:R-:W-:Y:S01]  /*10c0*/  UISETP.NE.AND UP0, UPT, UR6, URZ, UPT ;  /* 0x000000ff0600728c */ /* 0x000fe2000bf05270 */
[----:B-12---:R-:W-:Y:S01]  /*10d0*/  CS2R R12, SRZ ;  /* 0x00000000000c7805 */ /* 0x006fe2000001ff00 */
[----:B------:R-:W1:Y:S07]  /*10e0*/  LDCU.64 UR4, c[0x0][0x390] ;  /* 0x00007200ff0477ac */ /* 0x000e6e0008000a00 */
[----:B------:R-:W-:Y:S05]  /*10f0*/  BRA.U UP0, `(.L_x_461) ;  /* 0x0000000100087547 */ /* 0x000fea000b800000 */
[----:B------:R-:W2:Y:S02]  /*1100*/  LDC.64 R12, c[0x0][0x3d0] ;  /* 0x0000f400ff0c7b82 */ /* 0x000ea40000000a00 */
[----:B--2---:R-:W5:Y:S02]  /*1110*/  LDG.E.64 R12, desc[UR8][R12.64] ;  /* 0x000000080c0c7981 */ /* 0x004f64000c1e1b00 */
.L_x_461:
[----:B-----5:R-:W-:-:S04]  /*1120*/  IADD3 R14, P0, PT, R51, R12, RZ ;  /* 0x0000000c330e7210 */ /* 0x020fc80007f1e0ff */
[----:B------:R-:W-:Y:S02]  /*1130*/  LEA.HI.X.SX32 R13, R51, R13, 0x1, P0 ;  /* 0x0000000d330d7211 */ /* 0x000fe400000f0eff */
[----:B-1----:R-:W-:-:S04]  /*1140*/  LEA R12, P0, R14, UR4, 0x2 ;  /* 0x000000040e0c7c11 */ /* 0x002fc8000f8010ff */
[----:B------:R-:W-:-:S05]  /*1150*/  LEA.HI.X R13, R14, UR5, R13, 0x2, P0 ;  /* 0x000000050e0d7c11 */ /* 0x000fca00080f140d */
[----:B------:R3:W-:Y:S04]  /*1160*/  STG.E desc[UR8][R12.64], R48 ;  /* 0x000000300c007986 */ /* 0x0007e8000c101908 */
.L_x_460:
[----:B------:R-:W-:Y:S05]  /*1170*/  BSYNC.RECONVERGENT B0 ;  /* 0x0000000000007941 */ /* 0x000fea0003800200 */
.L_x_459:
[----:B------:R-:W-:Y:S01]  /*1180*/  ISETP.NE.AND P0, PT, R49, UR7, PT ;  /* 0x0000000731007c0c */ /* 0x000fe2000bf05270 */
[----:B------:R-:W-:-:S12]  /*1190*/  BSSY.RECONVERGENT B0, `(.L_x_462) ;  /* 0x000000d000007945 */ /* 0x000fd80003800200 */
[----:B------:R-:W-:Y:S05]  /*11a0*/  @P0 BRA `(.L_x_463) ;  /* 0x00000000002c0947 */ /* 0x000fea0003800000 */
[----:B------:R-:W-:Y:S01]  /*11b0*/  UISETP.NE.AND UP0, UPT, UR6, URZ, UPT ;  /* 0x000000ff0600728c */ /* 0x000fe2000bf05270 */
[----:B-123--:R-:W-:Y:S01]  /*11c0*/  CS2R R12, SRZ ;  /* 0x00000000000c7805 */ /* 0x00efe2000001ff00 */
[----:B------:R-:W1:Y:S07]  /*11d0*/  LDCU.64 UR4, c[0x0][0x390] ;  /* 0x00007200ff0477ac */ /* 0x000e6e0008000a00 */
[----:B------:R-:W-:Y:S05]  /*11e0*/  BRA.U UP0, `(.L_x_464) ;  /* 0x0000000100087547 */ /* 0x000fea000b800000 */
[----:B------:R-:W2:Y:S02]  /*11f0*/  LDC.64 R12, c[0x0][0x3d0] ;  /* 0x0000f400ff0c7b82 */ /* 0x000ea40000000a00 */
[----:B--2---:R-:W5:Y:S02]  /*1200*/  LDG.E.64 R12, desc[UR8][R12.64] ;  /* 0x000000080c0c7981 */ /* 0x004f64000c1e1b00 */
.L_x_464:
[----:B-----5:R-:W-:-:S04]  /*1210*/  IADD3 R14, P0, PT, R47, R12, RZ ;  /* 0x0000000c2f0e7210 */ /* 0x020fc80007f1e0ff */
[----:B------:R-:W-:Y:S02]  /*1220*/  LEA.HI.X.SX32 R13, R47, R13, 0x1, P0 ;  /* 0x0000000d2f0d7211 */ /* 0x000fe400000f0eff */
[----:B-1----:R-:W-:-:S04]  /*1230*/  LEA R12, P0, R14, UR4, 0x2 ;  /* 0x000000040e0c7c11 */ /* 0x002fc8000f8010ff */
[----:B------:R-:W-:-:S05]  /*1240*/  LEA.HI.X R13, R14, UR5, R13, 0x2, P0 ;  /* 0x000000050e0d7c11 */ /* 0x000fca00080f140d */
[----:B------:R4:W-:Y:S04]  /*1250*/  STG.E desc[UR8][R12.64], R50 ;  /* 0x000000320c007986 */ /* 0x0009e8000c101908 */
.L_x_463:
[----:B------:R-:W-:Y:S05]  /*1260*/  BSYNC.RECONVERGENT B0 ;  /* 0x0000000000007941 */ /* 0x000fea0003800200 */
.L_x_462:
[----:B------:R-:W-:Y:S01]  /*1270*/  ISETP.NE.AND P0, PT, R10, UR7, PT ;  /* 0x000000070a007c0c */ /* 0x000fe2000bf05270 */
[----:B------:R-:W-:-:S12]  /*1280*/  BSSY.RECONVERGENT B0, `(.L_x_465) ;  /* 0x000000d000007945 */ /* 0x000fd80003800200 */
[----:B------:R-:W-:Y:S05]  /*1290*/  @P0 BRA `(.L_x_466) ;  /* 0x00000000002c0947 */ /* 0x000fea0003800000 */
[----:B------:R-:W-:Y:S01]  /*12a0*/  UISETP.NE.AND UP0, UPT, UR6, URZ, UPT ;  /* 0x000000ff0600728c */ /* 0x000fe2000bf05270 */
[----:B-1234-:R-:W-:Y:S01]  /*12b0*/  CS2R R12, SRZ ;  /* 0x00000000000c7805 */ /* 0x01efe2000001ff00 */
[----:B------:R-:W1:Y:S07]  /*12c0*/  LDCU.64 UR4, c[0x0][0x390] ;  /* 0x00007200ff0477ac */ /* 0x000e6e0008000a00 */
[----:B------:R-:W-:Y:S05]  /*12d0*/  BRA.U UP0, `(.L_x_467) ;  /* 0x0000000100087547 */ /* 0x000fea000b800000 */
[----:B------:R-:W2:Y:S02]  /*12e0*/  LDC.64 R12, c[0x0][0x3d0] ;  /* 0x0000f400ff0c7b82 */ /* 0x000ea40000000a00 */
[----:B--2---:R-:W5:Y:S02]  /*12f0*/  LDG.E.64 R12, desc[UR8][R12.64] ;  /* 0x000000080c0c7981 */ /* 0x004f64000c1e1b00 */
.L_x_467:
[----:B-----5:R-:W-:-:S04]  /*1300*/  IADD3 R10, P0, PT, R36, R12, RZ ;  /* 0x0000000c240a7210 */ /* 0x020fc80007f1e0ff */
[----:B------:R-:W-:Y:S02]  /*1310*/  LEA.HI.X.SX32 R13, R36, R13, 0x1, P0 ;  /* 0x0000000d240d7211 */ /* 0x000fe400000f0eff */
[----:B-1----:R-:W-:-:S04]  /*1320*/  LEA R12, P0, R10, UR4, 0x2 ;  /* 0x000000040a0c7c11 */ /* 0x002fc8000f8010ff */
[----:B------:R-:W-:-:S05]  /*1330*/  LEA.HI.X R13, R10, UR5, R13, 0x2, P0 ;  /* 0x000000050a0d7c11 */ /* 0x000fca00080f140d */
[----:B------:R1:W-:Y:S04]  /*1340*/  STG.E desc[UR8][R12.64], R46 ;  /* 0x0000002e0c007986 */ /* 0x0003e8000c101908 */
.L_x_466:
[----:B------:R-:W-:Y:S05]  /*1350*/  BSYNC.RECONVERGENT B0 ;  /* 0x0000000000007941 */ /* 0x000fea0003800200 */
.L_x_465:
[----:B------:R-:W-:Y:S01]  /*1360*/  ISETP.NE.AND P0, PT, R11, UR7, PT ;  /* 0x000000070b007c0c */ /* 0x000fe2000bf05270 */
[----:B------:R-:W-:-:S12]  /*1370*/  BSSY.RECONVERGENT B0, `(.L_x_468) ;  /* 0x000000d000007945 */ /* 0x000fd80003800200 */
[----:B------:R-:W-:Y:S05]  /*1380*/  @P0 BRA `(.L_x_469) ;  /* 0x00000000002c0947 */ /* 0x000fea0003800000 */
[----:B------:R-:W-:Y:S01]  /*1390*/  UISETP.NE.AND UP0, UPT, UR6, URZ, UPT ;  /* 0x000000ff0600728c */ /* 0x000fe2000bf05270 */
[----:B------:R-:W-:Y:S01]  /*13a0*/  CS2R R10, SRZ ;  /* 0x00000000000a7805 */ /* 0x000fe2000001ff00 */
[----:B------:R-:W0:Y:S07]  /*13b0*/  LDCU.64 UR4, c[0x0][0x390] ;  /* 0x00007200ff0477ac */ /* 0x000e2e0008000a00 */
[----:B------:R-:W-:Y:S05]  /*13c0*/  BRA.U UP0, `(.L_x_470) ;  /* 0x0000000100087547 */ /* 0x000fea000b800000 */
[----:B------:R-:W1:Y:S02]  /*13d0*/  LDC.64 R10, c[0x0][0x3d0] ;  /* 0x0000f400ff0a7b82 */ /* 0x000e640000000a00 */
[----:B-1----:R-:W5:Y:S02]  /*13e0*/  LDG.E.64 R10, desc[UR8][R10.64] ;  /* 0x000000080a0a7981 */ /* 0x002f64000c1e1b00 */
.L_x_470:
[----:B-12345:R-:W-:-:S04]  /*13f0*/  IADD3 R12, P0, PT, R37, R10, RZ ;  /* 0x0000000a250c7210 */ /* 0x03efc80007f1e0ff */
[----:B------:R-:W-:Y:S02]  /*1400*/  LEA.HI.X.SX32 R11, R37, R11, 0x1, P0 ;  /* 0x0000000b250b7211 */ /* 0x000fe400000f0eff */
[----:B0-----:R-:W-:-:S04]  /*1410*/  LEA R10, P0, R12, UR4, 0x2 ;  /* 0x000000040c0a7c11 */ /* 0x001fc8000f8010ff */
[----:B------:R-:W-:-:S05]  /*1420*/  LEA.HI.X R11, R12, UR5, R11, 0x2, P0 ;  /* 0x000000050c0b7c11 */ /* 0x000fca00080f140b */
[----:B------:R0:W-:Y:S04]  /*1430*/  STG.E desc[UR8][R10.64], R0 ;  /* 0x000000000a007986 */ /* 0x0001e8000c101908 */
.L_x_469:
[----:B------:R-:W-:Y:S05]  /*1440*/  BSYNC.RECONVERGENT B0 ;  /* 0x0000000000007941 */ /* 0x000fea0003800200 */
.L_x_468:
[----:B------:R-:W-:Y:S01]  /*1450*/  ISETP.NE.AND P0, PT, R28, UR7, PT ;  /* 0x000000071c007c0c */ /* 0x000fe2000bf05270 */
[----:B------:R-:W-:-:S12]  /*1460*/  BSSY.RECONVERGENT B0, `(.L_x_471) ;  /* 0x000000d000007945 */ /* 0x000fd80003800200 */
[----:B------:R-:W-:Y:S05]  /*1470*/  @P0 BRA `(.L_x_472) ;  /* 0x00000000002c0947 */ /* 0x000fea0003800000 */
[----:B------:R-:W-:Y:S01]  /*1480*/  UISETP.NE.AND UP0, UPT, UR6, URZ, UPT ;  /* 0x000000ff0600728c */ /* 0x000fe2000bf05270 */
[----:B0-----:R-:W-:Y:S01]  /*1490*/  CS2R R10, SRZ ;  /* 0x00000000000a7805 */ /* 0x001fe2000001ff00 */
[----:B------:R-:W0:Y:S07]  /*14a0*/  LDCU.64 UR4, c[0x0][0x390] ;  /* 0x00007200ff0477ac */ /* 0x000e2e0008000a00 */
[----:B------:R-:W-:Y:S05]  /*14b0*/  BRA.U UP0, `(.L_x_473) ;  /* 0x0000000100087547 */ /* 0x000fea000b800000 */
[----:B------:R-:W1:Y:S02]  /*14c0*/  LDC.64 R10, c[0x0][0x3d0] ;  /* 0x0000f400ff0a7b82 */ /* 0x000e640000000a00 */
[----:B-1----:R-:W5:Y:S02]  /*14d0*/  LDG.E.64 R10, desc[UR8][R10.64] ;  /* 0x000000080a0a7981 */ /* 0x002f64000c1e1b00 */
.L_x_473:
[----:B-----5:R-:W-:-:S04]  /*14e0*/  IADD3 R0, P0, PT, R38, R10, RZ ;  /* 0x0000000a26007210 */ /* 0x020fc80007f1e0ff */
[----:B------:R-:W-:Y:S02]  /*14f0*/  LEA.HI.X.SX32 R11, R38, R11, 0x1, P0 ;  /* 0x0000000b260b7211 */ /* 0x000fe400000f0eff */
[----:B0-----:R-:W-:-:S04]  /*1500*/  LEA R10, P0, R0, UR4, 0x2 ;  /* 0x00000004000a7c11 */ /* 0x001fc8000f8010ff */
[----:B------:R-:W-:-:S05]  /*1510*/  LEA.HI.X R11, R0, UR5, R11, 0x2, P0 ;  /* 0x00000005000b7c11 */ /* 0x000fca00080f140b */
[----:B------:R0:W-:Y:S04]  /*1520*/  STG.E desc[UR8][R10.64], R2 ;  /* 0x000000020a007986 */ /* 0x0001e8000c101908 */
.L_x_472:
[----:B------:R-:W-:Y:S05]  /*1530*/  BSYNC.RECONVERGENT B0 ;  /* 0x0000000000007941 */ /* 0x000fea0003800200 */
.L_x_471:
        /* <DEDUP_REMOVED lines=9> */
.L_x_476:
[----:B-----5:R-:W-:-:S04]  /*15d0*/  IADD3 R0, P0, PT, R39, R10, RZ ;  /* 0x0000000a27007210 */ /* 0x020fc80007f1e0ff */
[----:B------:R-:W-:Y:S02]  /*15e0*/  LEA.HI.X.SX32 R11, R39, R11, 0x1, P0 ;  /* 0x0000000b270b7211 */ /* 0x000fe400000f0eff */
[----:B0-----:R-:W-:-:S04]  /*15f0*/  LEA R10, P0, R0, UR4, 0x2 ;  /* 0x00000004000a7c11 */ /* 0x001fc8000f8010ff */
[----:B------:R-:W-:-:S05]  /*1600*/  LEA.HI.X R11, R0, UR5, R11, 0x2, P0 ;  /* 0x00000005000b7c11 */ /* 0x000fca00080f140b */
[----:B------:R0:W-:Y:S04]  /*1610*/  STG.E desc[UR8][R10.64], R3 ;  /* 0x000000030a007986 */ /* 0x0001e8000c101908 */
.L_x_475:
[----:B------:R-:W-:Y:S05]  /*1620*/  BSYNC.RECONVERGENT B0 ;  /* 0x0000000000007941 */ /* 0x000fea0003800200 */
.L_x_474:
[----:B------:R-:W-:Y:S01]  /*1630*/  ISETP.NE.AND P0, PT, R30, UR7, PT ;  /* 0x000000071e007c0c */ /* 0x000fe2000bf05270 */
[----:B------:R-:W-:-:S12]  /*1640*/  BSSY.RECONVERGENT B0, `(.L_x_477) ;  /* 0x000000d000007945 */ /* 0x000fd80003800200 */
[----:B------:R-:W-:Y:S05]  /*1650*/  @P0 BRA `(.L_x_478) ;  /* 0x00000000002c0947 */ /* 0x000fea0003800000 */
[----:B------:R-:W-:Y:S01]  /*1660*/  UISETP.NE.AND UP0, UPT, UR6, URZ, UPT ;  /* 0x000000ff0600728c */ /* 0x000fe2000bf05270 */
[----:B0----5:R-:W-:Y:S01]  /*1670*/  CS2R R2, SRZ ;  /* 0x0000000000027805 */ /* 0x021fe2000001ff00 */
[----:B------:R-:W0:Y:S07]  /*1680*/  LDCU.64 UR4, c[0x0][0x390] ;  /* 0x00007200ff0477ac */ /* 0x000e2e0008000a00 */
[----:B------:R-:W-:Y:S05]  /*1690*/  BRA.U UP0, `(.L_x_479) ;  /* 0x0000000100087547 */ /* 0x000fea000b800000 */
[----:B------:R-:W1:Y:S02]  /*16a0*/  LDC.64 R2, c[0x0][0x3d0] ;  /* 0x0000f400ff027b82 */ /* 0x000e640000000a00 */
[----:B-1----:R-:W5:Y:S02]  /*16b0*/  LDG.E.64 R2, desc[UR8][R2.64] ;  /* 0x0000000802027981 */ /* 0x002f64000c1e1b00 */
.L_x_479:
[----:B-----5:R-:W-:-:S04]  /*16c0*/  IADD3 R0, P0, PT, R40, R2, RZ ;  /* 0x0000000228007210 */ /* 0x020fc80007f1e0ff */
[----:B------:R-:W-:Y:S02]  /*16d0*/  LEA.HI.X.SX32 R3, R40, R3, 0x1, P0 ;  /* 0x0000000328037211 */ /* 0x000fe400000f0eff */
[----:B0-----:R-:W-:-:S04]  /*16e0*/  LEA R2, P0, R0, UR4, 0x2 ;  /* 0x0000000400027c11 */ /* 0x001fc8000f8010ff */
[----:B------:R-:W-:-:S05]  /*16f0*/  LEA.HI.X R3, R0, UR5, R3, 0x2, P0 ;  /* 0x0000000500037c11 */ /* 0x000fca00080f1403 */
[----:B------:R0:W-:Y:S04]  /*1700*/  STG.E desc[UR8][R2.64], R4 ;  /* 0x0000000402007986 */ /* 0x0001e8000c101908 */
.L_x_478:
[----:B------:R-:W-:Y:S05]  /*1710*/  BSYNC.RECONVERGENT B0 ;  /* 0x0000000000007941 */ /* 0x000fea0003800200 */
.L_x_477:
        /* <DEDUP_REMOVED lines=9> */
.L_x_482:
[----:B-----5:R-:W-:-:S04]  /*17b0*/  IADD3 R0, P0, PT, R43, R2, RZ ;  /* 0x000000022b007210 */ /* 0x020fc80007f1e0ff */
[----:B------:R-:W-:Y:S02]  /*17c0*/  LEA.HI.X.SX32 R3, R43, R3, 0x1, P0 ;  /* 0x000000032b037211 */ /* 0x000fe400000f0eff */
[----:B0-----:R-:W-:-:S04]  /*17d0*/  LEA R2, P0, R0, UR4, 0x2 ;  /* 0x0000000400027c11 */ /* 0x001fc8000f8010ff */
[----:B------:R-:W-:-:S05]  /*17e0*/  LEA.HI.X R3, R0, UR5, R3, 0x2, P0 ;  /* 0x0000000500037c11 */ /* 0x000fca00080f1403 */
[----:B------:R0:W-:Y:S04]  /*17f0*/  STG.E desc[UR8][R2.64], R5 ;  /* 0x0000000502007986 */ /* 0x0001e8000c101908 */
.L_x_481:
[----:B------:R-:W-:Y:S05]  /*1800*/  BSYNC.RECONVERGENT B0 ;  /* 0x0000000000007941 */ /* 0x000fea0003800200 */
.L_x_480:
        /* <DEDUP_REMOVED lines=9> */
.L_x_485:
[----:B-----5:R-:W-:-:S04]  /*18a0*/  IADD3 R0, P0, PT, R45, R2, RZ ;  /* 0x000000022d007210 */ /* 0x020fc80007f1e0ff */
[----:B------:R-:W-:Y:S02]  /*18b0*/  LEA.HI.X.SX32 R3, R45, R3, 0x1, P0 ;  /* 0x000000032d037211 */ /* 0x000fe400000f0eff */
[----:B0-----:R-:W-:-:S04]  /*18c0*/  LEA R2, P0, R0, UR4, 0x2 ;  /* 0x0000000400027c11 */ /* 0x001fc8000f8010ff */
[----:B------:R-:W-:-:S05]  /*18d0*/  LEA.HI.X R3, R0, UR5, R3, 0x2, P0 ;  /* 0x0000000500037c11 */ /* 0x000fca00080f1403 */
[----:B------:R0:W-:Y:S04]  /*18e0*/  STG.E desc[UR8][R2.64], R6 ;  /* 0x0000000602007986 */ /* 0x0001e8000c101908 */
.L_x_484:
[----:B------:R-:W-:Y:S05]  /*18f0*/  BSYNC.RECONVERGENT B0 ;  /* 0x0000000000007941 */ /* 0x000fea0003800200 */
.L_x_483:
        /* <DEDUP_REMOVED lines=9> */
.L_x_488:
[----:B-----5:R-:W-:-:S04]  /*1990*/  IADD3 R0, P0, PT, R41, R2, RZ ;  /* 0x0000000229007210 */ /* 0x020fc80007f1e0ff */
[----:B------:R-:W-:Y:S02]  /*19a0*/  LEA.HI.X.SX32 R3, R41, R3, 0x1, P0 ;  /* 0x0000000329037211 */ /* 0x000fe400000f0eff */
[----:B0-----:R-:W-:-:S04]  /*19b0*/  LEA R2, P0, R0, UR4, 0x2 ;  /* 0x0000000400027c11 */ /* 0x001fc8000f8010ff */
[----:B------:R-:W-:-:S05]  /*19c0*/  LEA.HI.X R3, R0, UR5, R3, 0x2, P0 ;  /* 0x0000000500037c11 */ /* 0x000fca00080f1403 */
[----:B------:R0:W-:Y:S04]  /*19d0*/  STG.E desc[UR8][R2.64], R7 ;  /* 0x0000000702007986 */ /* 0x0001e8000c101908 */
.L_x_487:
[----:B------:R-:W-:Y:S05]  /*19e0*/  BSYNC.RECONVERGENT B0 ;  /* 0x0000000000007941 */ /* 0x000fea0003800200 */
.L_x_486:
        /* <DEDUP_REMOVED lines=9> */
.L_x_491:
[----:B-----5:R-:W-:-:S04]  /*1a80*/  IADD3 R0, P0, PT, R42, R2, RZ ;  /* 0x000000022a007210 */ /* 0x020fc80007f1e0ff */
[----:B------:R-:W-:Y:S02]  /*1a90*/  LEA.HI.X.SX32 R3, R42, R3, 0x1, P0 ;  /* 0x000000032a037211 */ /* 0x000fe400000f0eff */
[----:B0-----:R-:W-:-:S04]  /*1aa0*/  LEA R2, P0, R0, UR4, 0x2 ;  /* 0x0000000400027c11 */ /* 0x001fc8000f8010ff */
[----:B------:R-:W-:-:S05]  /*1ab0*/  LEA.HI.X R3, R0, UR5, R3, 0x2, P0 ;  /* 0x0000000500037c11 */ /* 0x000fca00080f1403 */
[----:B------:R0:W-:Y:S04]  /*1ac0*/  STG.E desc[UR8][R2.64], R8 ;  /* 0x0000000802007986 */ /* 0x0001e8000c101908 */
.L_x_490:
[----:B------:R-:W-:Y:S05]  /*1ad0*/  BSYNC.RECONVERGENT B0 ;  /* 0x0000000000007941 */ /* 0x000fea0003800200 */
.L_x_489:
[----:B------:R-:W-:-:S13]  /*1ae0*/  ISETP.NE.AND P0, PT, R35, UR7, PT ;  /* 0x0000000723007c0c */ /* 0x000fda000bf05270 */
[----:B------:R-:W-:Y:S05]  /*1af0*/  @P0 EXIT ;  /* 0x000000000000094d */ /* 0x000fea0003800000 */
[----:B------:R-:W-:Y:S01]  /*1b00*/  UISETP.NE.AND UP0, UPT, UR6, URZ, UPT ;  /* 0x000000ff0600728c */ /* 0x000fe2000bf05270 */
[----:B0----5:R-:W-:-:S08]  /*1b10*/  CS2R R2, SRZ ;  /* 0x0000000000027805 */ /* 0x021fd0000001ff00 */
[----:B------:R-:W-:Y:S05]  /*1b20*/  BRA.U UP0, `(.L_x_492) ;  /* 0x0000000100087547 */ /* 0x000fea000b800000 */
[----:B------:R-:W0:Y:S02]  /*1b30*/  LDC.64 R2, c[0x0][0x3d0] ;  /* 0x0000f400ff027b82 */ /* 0x000e240000000a00 */
[----:B0-----:R-:W5:Y:S02]  /*1b40*/  LDG.E.64 R2, desc[UR8][R2.64] ;  /* 0x0000000802027981 */ /* 0x001f64000c1e1b00 */
.L_x_492:
[----:B------:R-:W0:Y:S01]  /*1b50*/  LDCU.64 UR4, c[0x0][0x390] ;  /* 0x00007200ff0477ac */ /* 0x000e220008000a00 */
[----:B-----5:R-:W-:-:S04]  /*1b60*/  IADD3 R0, P0, PT, R44, R2, RZ ;  /* 0x000000022c007210 */ /* 0x020fc80007f1e0ff */
[----:B------:R-:W-:Y:S02]  /*1b70*/  LEA.HI.X.SX32 R3, R44, R3, 0x1, P0 ;  /* 0x000000032c037211 */ /* 0x000fe400000f0eff */
[----:B0-----:R-:W-:-:S04]  /*1b80*/  LEA R2, P0, R0, UR4, 0x2 ;  /* 0x0000000400027c11 */ /* 0x001fc8000f8010ff */
[----:B------:R-:W-:-:S05]  /*1b90*/  LEA.HI.X R3, R0, UR5, R3, 0x2, P0 ;  /* 0x0000000500037c11 */ /* 0x000fca00080f1403 */
[----:B------:R-:W-:Y:S01]  /*1ba0*/  STG.E desc[UR8][R2.64], R9 ;  /* 0x0000000902007986 */ /* 0x000fe2000c101908 */
[----:B------:R-:W-:Y:S05]  /*1bb0*/  EXIT ;  /* 0x000000000000794d */ /* 0x000fea0003800000 */
.L_x_452:
[----:B------:R-:W-:Y:S01]  /*1bc0*/  BAR.SYNC.DEFER_BLOCKING 0x0 ;  /* 0x0000000000007b1d */ /* 0x000fe20000010000 */
[----:B------:R-:W-:Y:S02]  /*1bd0*/  ISETP.NE.AND P3, PT, R58, UR7, PT ;  /* 0x000000073a007c0c */ /* 0x000fe4000bf65270 */
[----:B------:R-:W-:Y:S02]  /*1be0*/  ISETP.NE.AND P4, PT, R56, UR7, PT ;  /* 0x0000000738007c0c */ /* 0x000fe4000bf85270 */
[----:B------:R-:W-:Y:S02]  /*1bf0*/  ISETP.NE.AND P5, PT, R52, UR7, PT ;  /* 0x0000000734007c0c */ /* 0x000fe4000bfa5270 */
[----:B------:R-:W-:Y:S02]  /*1c00*/  ISETP.NE.AND P6, PT, R49, UR7, PT ;  /* 0x0000000731007c0c */ /* 0x000fe4000bfc5270 */
[----:B------:R-:W-:Y:S02]  /*1c10*/  ISETP.NE.AND P0, PT, R10, UR7, PT ;  /* 0x000000070a007c0c */ /* 0x000fe4000bf05270 */
[----:B------:R-:W-:-:S02]  /*1c20*/  ISETP.NE.AND P1, PT, R11, UR7, PT ;  /* 0x000000070b007c0c */ /* 0x000fc4000bf25270 */
[----:B------:R-:W-:Y:S02]  /*1c30*/  ISETP.NE.AND P2, PT, R28, UR7, PT ;  /* 0x000000071c007c0c */ /* 0x000fe4000bf45270 */
[----:B------:R-:W-:Y:S02]  /*1c40*/  @!P3 LEA R10, R57, UR4, 0x2 ;  /* 0x00000004390abc11 */ /* 0x000fe4000f8e10ff */
[----:B------:R-:W-:Y:S02]  /*1c50*/  @!P4 LEA R54, R54, UR4, 0x2 ;  /* 0x000000043636cc11 */ /* 0x000fe4000f8e10ff */
[----:B------:R-:W-:Y:S02]  /*1c60*/  @!P5 LEA R51, R51, UR4, 0x2 ;  /* 0x000000043333dc11 */ /* 0x000fe4000f8e10ff */
[----:B------:R-:W-:Y:S02]  /*1c70*/  @!P6 LEA R47, R47, UR4, 0x2 ;  /* 0x000000042f2fec11 */ /* 0x000fe4000f8e10ff */
[----:B------:R-:W-:Y:S01]  /*1c80*/  @!P0 LEA R11, R36, UR4, 0x2 ;  /* 0x00000004240b8c11 */ /* 0x000fe2000f8e10ff */
[----:B-----5:R1:W-:Y:S01]  /*1c90*/  @!P3 STS [R10], R55 ;  /* 0x000000370a00b388 */ /* 0x0203e20000000800 */
[----:B------:R-:W-:-:S02]  /*1ca0*/  ISETP.NE.AND P3, PT, R29, UR7, PT ;  /* 0x000000071d007c0c */ /* 0x000fc4000bf65270 */
[----:B------:R-:W-:Y:S01]  /*1cb0*/  @!P1 LEA R37, R37, UR4, 0x2 ;  /* 0x0000000425259c11 */ /* 0x000fe2000f8e10ff */
[----:B------:R-:W-:Y:S01]  /*1cc0*/  @!P4 STS [R54], R53 ;  /* 0x000000353600c388 */ /* 0x000fe20000000800 */
[----:B------:R-:W-:Y:S02]  /*1cd0*/  @!P2 LEA R29, R38, UR4, 0x2 ;  /* 0x00000004261dac11 */ /* 0x000fe4000f8e10ff */
[----:B------:R-:W-:Y:S01]  /*1ce0*/  ISETP.NE.AND P4, PT, R30, UR7, PT ;  /* 0x000000071e007c0c */ /* 0x000fe2000bf85270 */
[----:B------:R-:W-:Y:S01]  /*1cf0*/  @!P5 STS [R51], R48 ;  /* 0x000000303300d388 */ /* 0x000fe20000000800 */
[----:B------:R-:W-:-:S03]  /*1d00*/  ISETP.NE.AND P5, PT, R31, UR7, PT ;  /* 0x000000071f007c0c */ /* 0x000fc6000bfa5270 */
[----:B------:R-:W-:Y:S01]  /*1d10*/  @!P6 STS [R47], R50 ;  /* 0x000000322f00e388 */ /* 0x000fe20000000800 */
[----:B------:R-:W-:Y:S02]  /*1d20*/  ISETP.NE.AND P6, PT, R32, UR7, PT ;  /* 0x0000000720007c0c */ /* 0x000fe4000bfc5270 */
[----:B-1----:R-:W-:Y:S01]  /*1d30*/  @!P3 LEA R10, R39, UR4, 0x2 ;  /* 0x00000004270abc11 */ /* 0x002fe2000f8e10ff */
[----:B------:R-:W-:Y:S01]  /*1d40*/  @!P0 STS [R11], R46 ;  /* 0x0000002e0b008388 */ /* 0x000fe20000000800 */
[----:B------:R-:W-:-:S03]  /*1d50*/  ISETP.NE.AND P0, PT, R33, UR7, PT ;  /* 0x0000000721007c0c */ /* 0x000fc6000bf05270 */
[----:B------:R1:W-:Y:S01]  /*1d60*/  @!P1 STS [R37], R0 ;  /* 0x0000000025009388 */ /* 0x0003e20000000800 */
[----:B------:R-:W-:Y:S02]  /*1d70*/  ISETP.NE.AND P1, PT, R34, UR7, PT ;  /* 0x0000000722007c0c */ /* 0x000fe4000bf25270 */
[----:B------:R-:W-:Y:S01]  /*1d80*/  @!P4 LEA R31, R40, UR4, 0x2 ;  /* 0x00000004281fcc11 */ /* 0x000fe2000f8e10ff */
[----:B------:R2:W-:Y:S01]  /*1d90*/  @!P2 STS [R29], R2 ;  /* 0x000000021d00a388 */ /* 0x0005e20000000800 */
[----:B------:R-:W-:Y:S02]  /*1da0*/  ISETP.NE.AND P2, PT, R35, UR7, PT ;  /* 0x0000000723007c0c */ /* 0x000fe4000bf45270 */
[----:B------:R-:W-:Y:S01]  /*1db0*/  @!P5 LEA R28, R43, UR4, 0x2 ;  /* 0x000000042b1cdc11 */ /* 0x000fe2000f8e10ff */
[----:B------:R2:W-:Y:S01]  /*1dc0*/  @!P3 STS [R10], R3 ;  /* 0x000000030a00b388 */ /* 0x0005e20000000800 */
[----:B------:R-:W-:Y:S02]  /*1dd0*/  @!P6 LEA R45, R45, UR4, 0x2 ;  /* 0x000000042d2dec11 */ /* 0x000fe4000f8e10ff */
[----:B-1----:R-:W-:Y:S01]  /*1de0*/  @!P0 LEA R0, R41, UR4, 0x2 ;  /* 0x0000000429008c11 */ /* 0x002fe2000f8e10ff */
[----:B------:R2:W-:Y:S01]  /*1df0*/  @!P4 STS [R31], R4 ;  /* 0x000000041f00c388 */ /* 0x0005e20000000800 */
[----:B------:R-:W-:-:S02]  /*1e00*/  ISETP.GE.U32.AND P3, PT, R60, R59, PT ;  /* 0x0000003b3c00720c */ /* 0x000fc40003f66070 */
[----:B------:R-:W-:Y:S01]  /*1e10*/  @!P1 LEA R11, R42, UR4, 0x2 ;  /* 0x000000042a0b9c11 */ /* 0x000fe2000f8e10ff */
[----:B------:R2:W-:Y:S02]  /*1e20*/  @!P5 STS [R28], R5 ;  /* 0x000000051c00d388 */ /* 0x0005e40000000800 */
[----:B------:R-:W-:Y:S02]  /*1e30*/  @!P2 LEA R44, R44, UR4, 0x2 ;  /* 0x000000042c2cac11 */ /* 0x000fe4000f8e10ff */
[----:B------:R2:W-:Y:S04]  /*1e40*/  @!P6 STS [R45], R6 ;  /* 0x000000062d00e388 */ /* 0x0005e80000000800 */
[----:B------:R2:W-:Y:S04]  /*1e50*/  @!P0 STS [R0], R7 ;  /* 0x0000000700008388 */ /* 0x0005e80000000800 */
[----:B------:R2:W-:Y:S04]  /*1e60*/  @!P1 STS [R11], R8 ;  /* 0x000000080b009388 */ /* 0x0005e80000000800 */
[----:B------:R2:W-:Y:S01]  /*1e70*/  @!P2 STS [R44], R9 ;  /* 0x000000092c00a388 */ /* 0x0005e20000000800 */
[----:B------:R-:W-:Y:S06]  /*1e80*/  BAR.SYNC.DEFER_BLOCKING 0x0 ;  /* 0x0000000000007b1d */ /* 0x000fec0000010000 */
[----:B------:R-:W-:Y:S05]  /*1e90*/  @P3 EXIT ;  /* 0x000000000000394d */ /* 0x000fea0003800000 */
[----:B------:R-:W-:Y:S01]  /*1ea0*/  IADD3 R13, PT, PT, R15, R13, R14 ;  /* 0x0000000d0f0d7210 */ /* 0x000fe20007ffe00e */
[----:B------:R-:W1:Y:S01]  /*1eb0*/  LDCU.64 UR10, c[0x0][0x390] ;  /* 0x00007200ff0a77ac */ /* 0x000e620008000a00 */
[----:B--2---:R-:W-:Y:S01]  /*1ec0*/  LOP3.LUT R0, RZ, R60, RZ, 0x33, !PT ;  /* 0x0000003cff007212 */ /* 0x004fe200078e33ff */
[----:B------:R-:W-:Y:S01]  /*1ed0*/  BSSY.RECONVERGENT B0, `(.L_x_493) ;  /* 0x0000022000007945 */ /* 0x000fe20003800200 */
[----:B------:R-:W-:-:S04]  /*1ee0*/  IADD3 R13, PT, PT, R17, R13, R16 ;  /* 0x0000000d110d7210 */ /* 0x000fc80007ffe010 */
[----:B------:R-:W-:-:S04]  /*1ef0*/  IADD3 R13, PT, PT, R19, R13, R18 ;  /* 0x0000000d130d7210 */ /* 0x000fc80007ffe012 */
[----:B------:R-:W-:-:S04]  /*1f00*/  IADD3 R13, PT, PT, R21, R13, R20 ;  /* 0x0000000d150d7210 */ /* 0x000fc80007ffe014 */
[----:B------:R-:W-:-:S04]  /*1f10*/  IADD3 R13, PT, PT, R23, R13, R22 ;  /* 0x0000000d170d7210 */ /* 0x000fc80007ffe016 */
[----:B------:R-:W-:-:S04]  /*1f20*/  IADD3 R13, PT, PT, R25, R13, R24 ;  /* 0x0000000d190d7210 */ /* 0x000fc80007ffe018 */
[----:B------:R-:W-:-:S04]  /*1f30*/  IADD3 R13, PT, PT, R27, R13, R26 ;  /* 0x0000000d1b0d7210 */ /* 0x000fc80007ffe01a */
[----:B------:R-:W-:-:S04]  /*1f40*/  IADD3 R13, PT, PT, R0, R13, R12 ;  /* 0x0000000d000d7210 */ /* 0x000fc80007ffe00c */
[----:B------:R-:W-:-:S04]  /*1f50*/  LOP3.LUT R0, R13, 0x600, RZ, 0xc0, !PT ;  /* 0x000006000d007812 */ /* 0x000fc800078ec0ff */
[----:B------:R-:W-:-:S13]  /*1f60*/  ISETP.NE.AND P0, PT, R0, 0x600, PT ;  /* 0x000006000000780c */ /* 0x000fda0003f05270 */
[----:B-1----:R-:W-:Y:S05]  /*1f70*/  @!P0 BRA `(.L_x_494) ;  /* 0x00000000005c8947 */ /* 0x002fea0003800000 */
[----:B------:R-:W-:Y:S01]  /*1f80*/  LEA.HI R0, R13, 0x1, RZ, 0x17 ;  /* 0x000000010d007811 */ /* 0x000fe200078fb8ff */
[----:B------:R-:W-:Y:S01]  /*1f90*/  BSSY.RECONVERGENT B1, `(.L_x_494) ;  /* 0x0000015000017945 */ /* 0x000fe20003800200 */
[----:B------:R-:W-:Y:S01]  /*1fa0*/  ISETP.NE.AND P2, PT, RZ, UR6, PT ;  /* 0x00000006ff007c0c */ /* 0x000fe2000bf45270 */
[----:B------:R-:W-:Y:S01]  /*1fb0*/  IMAD.MOV.U32 R9, RZ, RZ, RZ ;  /* 0x000000ffff097224 */ /* 0x000fe200078e00ff */
[----:B------:R-:W-:Y:S02]  /*1fc0*/  LOP3.LUT R0, R0, 0x3, RZ, 0xc0, !PT ;  /* 0x0000000300007812 */ /* 0x000fe400078ec0ff */
[----:B------:R-:W-:-:S03]  /*1fd0*/  LEA R6, R60, UR4, 0x2 ;  /* 0x000000043c067c11 */ /* 0x000fc6000f8e10ff */
[----:B------:R-:W-:-:S07]  /*1fe0*/  IMAD.MOV R0, RZ, RZ, -R0 ;  /* 0x000000ffff007224 */ /* 0x000fce00078e0a00 */
.L_x_495:
[----:B-1----:R-:W1:Y:S01]  /*1ff0*/  @!P2 LDC.64 R4, c[0x0][0x3d0] ;  /* 0x0000f400ff04ab82 */ /* 0x002e620000000a00 */
[----:B------:R-:W-:Y:S01]  /*2000*/  CS2R R2, SRZ ;  /* 0x0000000000027805 */ /* 0x000fe2000001ff00 */
[----:B------:R2:W3:Y:S05]  /*2010*/  LDS R7, [R6] ;  /* 0x0000000006077984 */ /* 0x0004ea0000000800 */
[----:B-1----:R-:W4:Y:S01]  /*2020*/  @!P2 LDG.E.64 R2, desc[UR8][R4.64] ;  /* 0x000000080402a981 */ /* 0x002f22000c1e1b00 */
[----:B------:R-:W-:Y:S02]  /*2030*/  VIADD R0, R0, 0x1 ;  /* 0x0000000100007836 */ /* 0x000fe40000000000 */
[----:B--2---:R-:W-:Y:S01]  /*2040*/  VIADD R6, R6, 0x800 ;  /* 0x0000080006067836 */ /* 0x004fe20000000000 */
[----:B----4-:R-:W-:-:S02]  /*2050*/  IADD3 R8, P0, PT, R60, R2, RZ ;  /* 0x000000023c087210 */ /* 0x010fc40007f1e0ff */
[----:B------:R-:W-:-:S03]  /*2060*/  IADD3 R60, P1, PT, R60, 0x200, RZ ;  /* 0x000002003c3c7810 */ /* 0x000fc60007f3e0ff */
[----:B------:R-:W-:Y:S01]  /*2070*/  IMAD.X R3, R9, 0x1, R3, P0 ;  /* 0x0000000109037824 */ /* 0x000fe200000e0603 */
[----:B------:R-:W-:Y:S01]  /*2080*/  LEA R2, P0, R8, UR10, 0x2 ;  /* 0x0000000a08027c11 */ /* 0x000fe2000f8010ff */
[----:B------:R-:W-:-:S03]  /*2090*/  IMAD.X R9, RZ, RZ, R9, P1 ;  /* 0x000000ffff097224 */ /* 0x000fc600008e0609 */
[----:B------:R-:W-:Y:S02]  /*20a0*/  LEA.HI.X R3, R8, UR11, R3, 0x2, P0 ;  /* 0x0000000b08037c11 */ /* 0x000fe400080f1403 */
[----:B------:R-:W-:-:S03]  /*20b0*/  ISETP.NE.AND P0, PT, R0, RZ, PT ;  /* 0x000000ff0000720c */ /* 0x000fc60003f05270 */
[----:B---3--:R1:W-:Y:S10]  /*20c0*/  STG.E desc[UR8][R2.64], R7 ;  /* 0x0000000702007986 */ /* 0x0083f4000c101908 */
[----:B------:R-:W-:Y:S05]  /*20d0*/  @P0 BRA `(.L_x_495) ;  /* 0xfffffffc00c40947 */ /* 0x000fea000383ffff */
[----:B------:R-:W-:Y:S05]  /*20e0*/  BSYNC.RECONVERGENT B1 ;  /* 0x0000000000017941 */ /* 0x000fea0003800200 */
.L_x_494:
[----:B------:R-:W-:Y:S05]  /*20f0*/  BSYNC.RECONVERGENT B0 ;  /* 0x0000000000007941 */ /* 0x000fea0003800200 */
.L_x_493:
[----:B------:R-:W-:-:S13]  /*2100*/  ISETP.GE.U32.AND P0, PT, R13, 0x600, PT ;  /* 0x000006000d00780c */ /* 0x000fda0003f06070 */
[----:B------:R-:W-:Y:S05]  /*2110*/  @!P0 EXIT ;  /* 0x000000000000894d */ /* 0x000fea0003800000 */
[----:B------:R-:W2:Y:S01]  /*2120*/  S2UR UR5, SR_CgaCtaId ;  /* 0x00000000000579c3 */ /* 0x000ea20000008800 */
[----:B------:R-:W-:Y:S01]  /*2130*/  UMOV UR4, 0x400 ;  /* 0x0000040000047882 */ /* 0x000fe20000000000 */
[----:B------:R-:W-:Y:S01]  /*2140*/  UISETP.NE.AND UP0, UPT, UR6, URZ, UPT ;  /* 0x000000ff0600728c */ /* 0x000fe2000bf05270 */
[----:B------:R-:W-:Y:S02]  /*2150*/  IMAD.MOV.U32 R19, RZ, RZ, RZ ;  /* 0x000000ffff137224 */ /* 0x000fe400078e00ff */
[----:B------:R-:W-:-:S03]  /*2160*/  IMAD.MOV.U32 R21, RZ, RZ, RZ ;  /* 0x000000ffff157224 */ /* 0x000fc600078e00ff */
[----:B-1----:R-:W1:Y:S01]  /*2170*/  LDC.64 R2, c[0x0][0x390] ;  /* 0x0000e400ff027b82 */ /* 0x002e620000000a00 */
[----:B------:R-:W-:Y:S01]  /*2180*/  PLOP3.LUT P0, PT, PT, PT, UP0, 0x80, 0x8 ;  /* 0x000000000008781c */ /* 0x000fe20003f0f008 */
[----:B------:R-:W-:Y:S02]  /*2190*/  UISETP.NE.AND UP0, UPT, UR6, URZ, UPT ;  /* 0x000000ff0600728c */ /* 0x000fe4000bf05270 */
[----:B--2---:R-:W-:-:S06]  /*21a0*/  ULEA UR4, UR5, UR4, 0x18 ;  /* 0x0000000405047291 */ /* 0x004fcc000f8ec0ff */
[C---:B------:R-:W-:Y:S01]  /*21b0*/  LEA R0, R60.reuse, UR4, 0x2 ;  /* 0x000000043c007c11 */ /* 0x040fe2000f8e10ff */
[----:B-1----:R-:W-:-:S04]  /*21c0*/  IMAD.WIDE.U32 R2, R60, 0x4, R2 ;  /* 0x000000043c027825 */ /* 0x002fc800078e0002 */
[----:B------:R-:W-:-:S07]  /*21d0*/  VIADD R0, R0, 0x1000 ;  /* 0x0000100000007836 */ /* 0x000fce0000000000 */
.L_x_496:
[----:B--2---:R-:W1:Y:S01]  /*21e0*/  @!P0 LDC.64 R8, c[0x0][0x3d0] ;  /* 0x0000f400ff088b82 */ /* 0x004e620000000a00 */
[----:B------:R-:W-:Y:S01]  /*21f0*/  CS2R R4, SRZ ;  /* 0x0000000000047805 */ /* 0x000fe2000001ff00 */
[----:B------:R-:W2:Y:S04]  /*2200*/  LDS R15, [R0+-0x1000] ;  /* 0xfff00000000f7984 */ /* 0x000ea80000000800 */
[----:B------:R-:W3:Y:S04]  /*2210*/  LDS R17, [R0+-0x800] ;  /* 0xfff8000000117984 */ /* 0x000ee80000000800 */
[----:B-1----:R-:W4:Y:S01]  /*2220*/  @!P0 LDG.E.64 R4, desc[UR8][R8.64] ;  /* 0x0000000808048981 */ /* 0x002f22000c1e1b00 */
[----:B------:R-:W-:-:S13]  /*2230*/  PLOP3.LUT P0, PT, PT, PT, UP0, 0x80, 0x8 ;  /* 0x000000000008781c */ /* 0x000fda0003f0f008 */
[----:B------:R-:W1:Y:S01]  /*2240*/  @!P0 LDC.64 R10, c[0x0][0x3d0] ;  /* 0x0000f400ff0a8b82 */ /* 0x000e620000000a00 */
[----:B----4-:R-:W-:-:S04]  /*2250*/  LEA R7, P1, R4, R19, 0x2 ;  /* 0x0000001304077211 */ /* 0x010fc800078210ff */
[----:B------:R-:W-:Y:S02]  /*2260*/  LEA.HI.X R5, R4, R21, R5, 0x2, P1 ;  /* 0x0000001504057211 */ /* 0x000fe400008f1405 */
[----:B------:R-:W-:-:S05]  /*2270*/  IADD3 R6, P1, PT, R2, R7, RZ ;  /* 0x0000000702067210 */ /* 0x000fca0007f3e0ff */
[----:B------:R-:W-:Y:S01]  /*2280*/  IMAD.X R7, R3, 0x1, R5, P1 ;  /* 0x0000000103077824 */ /* 0x000fe200008e0605 */
[----:B------:R-:W-:-:S04]  /*2290*/  CS2R R4, SRZ ;  /* 0x0000000000047805 */ /* 0x000fc8000001ff00 */
[----:B--2---:R2:W-:Y:S04]  /*22a0*/  STG.E desc[UR8][R6.64], R15 ;  /* 0x0000000f06007986 */ /* 0x0045e8000c101908 */
[----:B-1----:R-:W4:Y:S01]  /*22b0*/  @!P0 LDG.E.64 R4, desc[UR8][R10.64] ;  /* 0x000000080a048981 */ /* 0x002f22000c1e1b00 */
[----:B------:R-:W1:Y:S03]  /*22c0*/  @!P0 LDC.64 R12, c[0x0][0x3d0] ;  /* 0x0000f400ff0c8b82 */ /* 0x000e660000000a00 */
[----:B------:R-:W5:Y:S01]  /*22d0*/  LDS R15, [R0] ;  /* 0x00000000000f7984 */ /* 0x000f620000000800 */
[----:B----4-:R-:W-:-:S04]  /*22e0*/  LEA R9, P1, R4, R19, 0x2 ;  /* 0x0000001304097211 */ /* 0x010fc800078210ff */
[----:B------:R-:W-:Y:S02]  /*22f0*/  LEA.HI.X R5, R4, R21, R5, 0x2, P1 ;  /* 0x0000001504057211 */ /* 0x000fe400008f1405 */
[----:B------:R-:W-:-:S05]  /*2300*/  IADD3 R8, P1, PT, R2, R9, RZ ;  /* 0x0000000902087210 */ /* 0x000fca0007f3e0ff */
[----:B------:R-:W-:Y:S01]  /*2310*/  IMAD.X R9, R3, 0x1, R5, P1 ;  /* 0x0000000103097824 */ /* 0x000fe200008e0605 */
[----:B------:R-:W-:-:S04]  /*2320*/  CS2R R4, SRZ ;  /* 0x0000000000047805 */ /* 0x000fc8000001ff00 */
[----:B---3--:R-:W-:Y:S04]  /*2330*/  STG.E desc[UR8][R8.64+0x800], R17 ;  /* 0x0008001108007986 */ /* 0x008fe8000c101908 */
[----:B-1----:R-:W2:Y:S01]  /*2340*/  @!P0 LDG.E.64 R4, desc[UR8][R12.64] ;  /* 0x000000080c048981 */ /* 0x002ea2000c1e1b00 */
[----:B------:R-:W1:Y:S03]  /*2350*/  @!P0 LDC.64 R10, c[0x0][0x3d0] ;  /* 0x0000f400ff0a8b82 */ /* 0x000e660000000a00 */
[----:B------:R3:W4:Y:S01]  /*2360*/  LDS R9, [R0+0x800] ;  /* 0x0008000000097984 */ /* 0x0007220000000800 */
[----:B--2---:R-:W-:-:S04]  /*2370*/  LEA R7, P1, R4, R19, 0x2 ;  /* 0x0000001304077211 */ /* 0x004fc800078210ff */
[----:B------:R-:W-:Y:S02]  /*2380*/  LEA.HI.X R5, R4, R21, R5, 0x2, P1 ;  /* 0x0000001504057211 */ /* 0x000fe400008f1405 */
[----:B------:R-:W-:-:S05]  /*2390*/  IADD3 R6, P1, PT, R2, R7, RZ ;  /* 0x0000000702067210 */ /* 0x000fca0007f3e0ff */
[----:B------:R-:W-:Y:S01]  /*23a0*/  IMAD.X R7, R3, 0x1, R5, P1 ;  /* 0x0000000103077824 */ /* 0x000fe200008e0605 */
[----:B------:R-:W-:-:S04]  /*23b0*/  CS2R R4, SRZ ;  /* 0x0000000000047805 */ /* 0x000fc8000001ff00 */
[----:B-----5:R2:W-:Y:S04]  /*23c0*/  STG.E desc[UR8][R6.64+0x1000], R15 ;  /* 0x0010000f06007986 */ /* 0x0205e8000c101908 */
[----:B-1----:R-:W5:Y:S01]  /*23d0*/  @!P0 LDG.E.64 R4, desc[UR8][R10.64] ;  /* 0x000000080a048981 */ /* 0x002f62000c1e1b00 */
[----:B------:R-:W-:Y:S02]  /*23e0*/  VIADD R60, R60, 0x800 ;  /* 0x000008003c3c7836 */ /* 0x000fe40000000000 */
[----:B---3--:R-:W-:Y:S01]  /*23f0*/  VIADD R0, R0, 0x2000 ;  /* 0x0000200000007836 */ /* 0x008fe20000000000 */
[----:B-----5:R-:W-:Y:S02]  /*2400*/  LEA R13, P1, R4, R19, 0x2 ;  /* 0x00000013040d7211 */ /* 0x020fe400078210ff */
[----:B------:R-:W-:-:S02]  /*2410*/  IADD3 R19, P2, PT, R19, 0x2000, RZ ;  /* 0x0000200013137810 */ /* 0x000fc40007f5e0ff */
[----:B------:R-:W-:Y:S02]  /*2420*/  LEA.HI.X R5, R4, R21, R5, 0x2, P1 ;  /* 0x0000001504057211 */ /* 0x000fe400008f1405 */
[----:B------:R-:W-:Y:S01]  /*2430*/  IADD3 R4, P1, PT, R2, R13, RZ ;  /* 0x0000000d02047210 */ /* 0x000fe20007f3e0ff */
[----:B------:R-:W-:-:S04]  /*2440*/  IMAD.X R21, RZ, RZ, R21, P2 ;  /* 0x000000ffff157224 */ /* 0x000fc800010e0615 */
[----:B------:R-:W-:Y:S01]  /*2450*/  IMAD.X R5, R3, 0x1, R5, P1 ;  /* 0x0000000103057824 */ /* 0x000fe200008e0605 */
[----:B------:R-:W-:-:S04]  /*2460*/  ISETP.GE.AND P1, PT, R60, R59, PT ;  /* 0x0000003b3c00720c */ /* 0x000fc80003f26270 */
[----:B----4-:R2:W-:Y:S09]  /*2470*/  STG.E desc[UR8][R4.64+0x1800], R9 ;  /* 0x0018000904007986 */ /* 0x0105f2000c101908 */
[----:B------:R-:W-:Y:S05]  /*2480*/  @!P1 BRA `(.L_x_496) ;  /* 0xfffffffc00549947 */ /* 0x000fea000383ffff */
[----:B------:R-:W-:Y:S05]  /*2490*/  EXIT ;  /* 0x000000000000794d */ /* 0x000fea0003800000 */
.L_x_449:
[----:B------:R-:W0:Y:S01]  /*24a0*/  S2R R40, SR_TID.X ;  /* 0x0000000000287919 */ /* 0x000e220000002100 */
[----:B------:R-:W1:Y:S01]  /*24b0*/  LDC.64 R2, c[0x0][0x3c8] ;  /* 0x0000f200ff027b82 */ /* 0x000e620000000a00 */
[----:B------:R-:W2:Y:S01]  /*24c0*/  LDCU.U8 UR4, c[0x0][0x3b8] ;  /* 0x00007700ff0477ac */ /* 0x000ea20008000000 */
[----:B------:R-:W3:Y:S01]  /*24d0*/  LDCU.64 UR10, c[0x0][0x380] ;  /* 0x00007000ff0a77ac */ /* 0x000ee20008000a00 */
[----:B------:R-:W4:Y:S01]  /*24e0*/  LDCU.64 UR12, c[0x0][0x388] ;  /* 0x00007100ff0c77ac */ /* 0x000f220008000a00 */
[----:B--2---:R-:W-:Y:S01]  /*24f0*/  ISETP.NE.AND P0, PT, RZ, UR4, PT ;  /* 0x00000004ff007c0c */ /* 0x004fe2000bf05270 */
[----:B------:R-:W-:-:S03]  /*2500*/  USHF.R.S32.HI UR4, URZ, 0x1f, UR7 ;  /* 0x0000001fff047899 */ /* 0x000fc60008011407 */
[----:B-1----:R-:W-:Y:S02]  /*2510*/  SEL R2, R2, RZ, !P0 ;  /* 0x000000ff02027207 */ /* 0x002fe40004000000 */
[----:B------:R-:W-:Y:S01]  /*2520*/  SEL R0, R3, RZ, !P0 ;  /* 0x000000ff03007207 */ /* 0x000fe20004000000 */
[----:B0-----:R-:W-:-:S05]  /*2530*/  IMAD R5, R40, 0xe, RZ ;  /* 0x0000000e28057824 */ /* 0x001fca00078e02ff */
[----:B------:R-:W-:-:S04]  /*2540*/  IADD3 R5, P1, P2, R5, UR7, R2 ;  /* 0x0000000705057c10 */ /* 0x000fc8000fa3e002 */
[----:B------:R-:W-:Y:S01]  /*2550*/  IADD3.X R0, PT, PT, RZ, UR4, R0, P1, P2 ;  /* 0x00000004ff007c10 */ /* 0x000fe20008fe4400 */
[C---:B------:R-:W-:Y:S01]  /*2560*/  IMAD.SHL.U32 R2, R5.reuse, 0x4, RZ ;  /* 0x0000000405027824 */ /* 0x040fe200078e00ff */
[----:B------:R-:W0:Y:S02]  /*2570*/  LDCU UR4, c[0x0][0x3a8] ;  /* 0x00007500ff0477ac */ /* 0x000e240008000800 */
[----:B------:R-:W-:Y:S02]  /*2580*/  SHF.L.U64.HI R0, R5, 0x2, R0 ;  /* 0x0000000205007819 */ /* 0x000fe40000010200 */
[C---:B---3--:R-:W-:Y:S02]  /*2590*/  IADD3 R4, P0, PT, R2.reuse, UR10, RZ ;  /* 0x0000000a02047c10 */ /* 0x048fe4000ff1e0ff */
[----:B----4-:R-:W-:Y:S02]  /*25a0*/  IADD3 R2, P1, PT, R2, UR12, RZ ;  /* 0x0000000c02027c10 */ /* 0x010fe4000ff3e0ff */
[----:B------:R-:W-:-:S02]  /*25b0*/  IADD3.X R5, PT, PT, R0, UR11, RZ, P0, !PT ;  /* 0x0000000b00057c10 */ /* 0x000fc400087fe4ff */
        /* <DEDUP_REMOVED lines=29> */
[----:B------:R4:W4:Y:S01]  /*2790*/  LDG.E R7, desc[UR8][R2.64+0x34] ;  /* 0x0000340802077981 */ /* 0x000922000c1e1900 */
[----:B-1----:R-:W-:Y:S01]  /*27a0*/  IMAD.MOV.U32 R4, RZ, RZ, 0x2 ;  /* 0x00000002ff047424 */ /* 0x002fe200078e00ff */
[----:B------:R-:W1:Y:S01]  /*27b0*/  S2UR UR5, SR_CgaCtaId ;  /* 0x00000000000579c3 */ /* 0x000e620000008800 */
[----:B------:R-:W-:Y:S01]  /*27c0*/  SHF.R.U32.HI R47, RZ, 0x5, R40 ;  /* 0x00000005ff2f7819 */ /* 0x000fe20000011628 */
[----:B------:R-:W1:Y:S06]  /*27d0*/  S2R R58, SR_LANEID ;  /* 0x00000000003a7919 */ /* 0x000e6c0000000000 */
[----:B------:R-:W-:Y:S01]  /*27e0*/  BAR.SYNC.DEFER_BLOCKING 0x0 ;  /* 0x0000000000007b1d */ /* 0x000fe20000010000 */
[----:B0-----:R-:W-:-:S02]  /*27f0*/  ISETP.NE.AND P0, PT, R32, UR4, PT ;  /* 0x0000000420007c0c */ /* 0x001fc4000bf05270 */
[----:B--2---:R-:W-:Y:S02]  /*2800*/  ISETP.NE.AND P1, PT, R31, UR4, PT ;  /* 0x000000041f007c0c */ /* 0x004fe4000bf25270 */
[----:B------:R-:W-:Y:S02]  /*2810*/  SEL R0, RZ, 0x1, P0 ;  /* 0x00000001ff007807 */ /* 0x000fe40000000000 */
[----:B---3--:R-:W-:-:S07]  /*2820*/  ISETP.NE.AND P2, PT, R30, UR4, PT ;  /* 0x000000041e007c0c */ /* 0x008fce000bf45270 */
[----:B------:R-:W-:Y:S01]  /*2830*/  @P0 IMAD.MOV R4, RZ, RZ, 0x1 ;  /* 0x00000001ff040424 */ /* 0x000fe200078e02ff */
[----:B----4-:R-:W-:Y:S01]  /*2840*/  ISETP.NE.AND P0, PT, R29, UR4, PT ;  /* 0x000000041d007c0c */ /* 0x010fe2000bf05270 */
[----:B------:R-:W-:Y:S01]  /*2850*/  @P1 IMAD.MOV R4, RZ, RZ, R0 ;  /* 0x000000ffff041224 */ /* 0x000fe200078e0200 */
[----:B------:R-:W-:-:S03]  /*2860*/  ISETP.NE.AND P1, PT, R28, UR4, PT ;  /* 0x000000041c007c0c */ /* 0x000fc6000bf25270 */
[----:B------:R-:W-:Y:S02]  /*2870*/  VIADD R0, R4, 0x1 ;  /* 0x0000000104007836 */ /* 0x000fe40000000000 */
[----:B------:R-:W-:Y:S01]  /*2880*/  @P2 IMAD.MOV R0, RZ, RZ, R4 ;  /* 0x000000ffff002224 */ /* 0x000fe200078e0204 */
[----:B-1----:R-:W-:-:S03]  /*2890*/  ISETP.NE.AND P2, PT, R58, RZ, PT ;  /* 0x000000ff3a00720c */ /* 0x002fc60003f45270 */
[----:B------:R-:W-:Y:S02]  /*28a0*/  VIADD R2, R0, 0x1 ;  /* 0x0000000100027836 */ /* 0x000fe40000000000 */
[----:B------:R-:W-:Y:S01]  /*28b0*/  @P0 IMAD.MOV R2, RZ, RZ, R0 ;  /* 0x000000ffff020224 */ /* 0x000fe200078e0200 */
[----:B------:R-:W-:-:S03]  /*28c0*/  ISETP.NE.AND P0, PT, R27, UR4, PT ;  /* 0x000000041b007c0c */ /* 0x000fc6000bf05270 */
[----:B------:R-:W-:Y:S02]  /*28d0*/  VIADD R0, R2, 0x1 ;  /* 0x0000000102007836 */ /* 0x000fe40000000000 */
[----:B------:R-:W-:Y:S01]  /*28e0*/  @P1 IMAD.MOV R0, RZ, RZ, R2 ;  /* 0x000000ffff001224 */ /* 0x000fe200078e0202 */
[----:B------:R-:W-:-:S03]  /*28f0*/  ISETP.NE.AND P1, PT, R26, UR4, PT ;  /* 0x000000041a007c0c */ /* 0x000fc6000bf25270 */
[----:B------:R-:W-:-:S04]  /*2900*/  VIADD R2, R0, 0x1 ;  /* 0x0000000100027836 */ /* 0x000fc80000000000 */
        /* <DEDUP_REMOVED lines=19> */
[----:B------:R-:W-:Y:S01]  /*2a40*/  ISETP.NE.AND P0, PT, R7, UR4, PT ;  /* 0x0000000407007c0c */ /* 0x000fe2000bf05270 */
[----:B------:R-:W-:Y:S02]  /*2a50*/  UMOV UR4, 0x400 ;  /* 0x0000040000047882 */ /* 0x000fe40000000000 */
[----:B------:R-:W-:Y:S01]  /*2a60*/  VIADD R0, R2, 0x1 ;  /* 0x0000000102007836 */ /* 0x000fe20000000000 */
[----:B------:R-:W-:Y:S01]  /*2a70*/  ULEA UR4, UR5, UR4, 0x18 ;  /* 0x0000000405047291 */ /* 0x000fe2000f8ec0ff */
[----:B------:R-:W-:Y:S01]  /*2a80*/  @P1 IMAD.MOV R0, RZ, RZ, R2 ;  /* 0x000000ffff001224 */ /* 0x000fe200078e0202 */
[----:B------:R-:W-:-:S03]  /*2a90*/  ISETP.NE.AND P1, PT, R58, 0x1f, PT ;  /* 0x0000001f3a00780c */ /* 0x000fc60003f25270 */
[----:B------:R-:W-:-:S04]  /*2aa0*/  VIADD R41, R0, 0x1 ;  /* 0x0000000100297836 */ /* 0x000fc80000000000 */
[----:B------:R-:W-:-:S05]  /*2ab0*/  @P0 IMAD.MOV R41, RZ, RZ, R0 ;  /* 0x000000ffff290224 */ /* 0x000fca00078e0200 */
[----:B------:R-:W0:Y:S01]  /*2ac0*/  SHFL.UP P0, R12, R41, 0x1, RZ ;  /* 0x04200000290c7989 */ /* 0x000e2200000000ff */
[----:B------:R-:W-:Y:S01]  /*2ad0*/  @!P1 LEA R49, R47, UR4, 0x2 ;  /* 0x000000042f319c11 */ /* 0x000fe2000f8e10ff */
        /* <DEDUP_REMOVED lines=11> */
[----:B------:R-:W-:Y:S01]  /*2b90*/  @!P1 STS [R49], R48 ;  /* 0x0000003031009388 */ /* 0x000fe20000000800 */
[----:B------:R-:W-:Y:S01]  /*2ba0*/  BAR.SYNC.DEFER_BLOCKING 0x0 ;  /* 0x0000000000007b1d */ /* 0x000fe20000010000 */
[----:B------:R-:W-:-:S05]  /*2bb0*/  ISETP.NE.AND P1, PT, R47, 0xd, PT ;  /* 0x0000000d2f00780c */ /* 0x000fca0003f25270 */
[----:B------:R-:W0:Y:S04]  /*2bc0*/  LDS.128 R20, [UR4] ;  /* 0x00000004ff147984 */ /* 0x000e280008000c00 */
[----:B------:R-:W1:Y:S04]  /*2bd0*/  LDS.128 R12, [UR4+0x10] ;  /* 0x00001004ff0c7984 */ /* 0x000e680008000c00 */
[----:B------:R-:W2:Y:S01]  /*2be0*/  LDS.128 R16, [UR4+0x20] ;  /* 0x00002004ff107984 */ /* 0x000ea20008000c00 */
[----:B0-----:R-:W-:-:S04]  /*2bf0*/  IMAD.IADD R21, R20, 0x1, R21 ;  /* 0x0000000114157824 */ /* 0x001fc800078e0215 */
[----:B------:R-:W-:Y:S01]  /*2c00*/  IMAD.IADD R22, R22, 0x1, R21 ;  /* 0x0000000116167824 */ /* 0x000fe200078e0215 */
[----:B------:R-:W-:Y:S02]  /*2c10*/  SEL R20, R21, R20, !P0 ;  /* 0x0000001415147207 */ /* 0x000fe40004000000 */
[----:B------:R-:W-:Y:S01]  /*2c20*/  ISETP.NE.AND P0, PT, R47, 0x3, PT ;  /* 0x000000032f00780c */ /* 0x000fe20003f05270 */
[----:B------:R-:W-:-:S03]  /*2c30*/  IMAD.IADD R23, R23, 0x1, R22 ;  /* 0x0000000117177824 */ /* 0x000fc600078e0216 */
[----:B------:R-:W-:Y:S01]  /*2c40*/  SEL R20, R22, R20, !P0 ;  /* 0x0000001416147207 */ /* 0x000fe20004000000 */
[----:B-1----:R-:W-:Y:S01]  /*2c50*/  IMAD.IADD R12, R23, 0x1, R12 ;  /* 0x00000001170c7824 */ /* 0x002fe200078e020c */
[----:B------:R-:W-:-:S03]  /*2c60*/  ISETP.NE.AND P0, PT, R47, 0x4, PT ;  /* 0x000000042f00780c */ /* 0x000fc60003f05270 */
[----:B------:R-:W-:Y:S01]  /*2c70*/  IMAD.IADD R13, R13, 0x1, R12 ;  /* 0x000000010d0d7824 */ /* 0x000fe200078e020c */
[----:B------:R-:W-:Y:S02]  /*2c80*/  SEL R20, R23, R20, !P0 ;  /* 0x0000001417147207 */ /* 0x000fe40004000000 */
[----:B------:R-:W-:Y:S01]  /*2c90*/  ISETP.NE.AND P0, PT, R47, 0x5, PT ;  /* 0x000000052f00780c */ /* 0x000fe20003f05270 */
[----:B------:R-:W-:-:S03]  /*2ca0*/  IMAD.IADD R14, R14, 0x1, R13 ;  /* 0x000000010e0e7824 */ /* 0x000fc600078e020d */
[----:B------:R-:W-:Y:S01]  /*2cb0*/  SEL R49, R12, R20, !P0 ;  /* 0x000000140c317207 */ /* 0x000fe20004000000 */
[----:B------:R-:W-:Y:S01]  /*2cc0*/  IMAD.IADD R15, R15, 0x1, R14 ;  /* 0x000000010f0f7824 */ /* 0x000fe200078e020e */
[----:B------:R-:W0:Y:S01]  /*2cd0*/  LDS.128 R20, [UR4+0x30] ;  /* 0x00003004ff147984 */ /* 0x000e220008000c00 */
[----:B------:R-:W-:Y:S02]  /*2ce0*/  ISETP.NE.AND P0, PT, R47, 0x6, PT ;  /* 0x000000062f00780c */ /* 0x000fe40003f05270 */
[----:B--2---:R-:W-:Y:S01]  /*2cf0*/  IMAD.IADD R16, R15, 0x1, R16 ;  /* 0x000000010f107824 */ /* 0x004fe200078e0210 */
[----:B------:R-:W-:Y:S02]  /*2d00*/  SEL R12, R41, RZ, P2 ;  /* 0x000000ff290c7207 */ /* 0x000fe40001000000 */
[----:B------:R-:W-:Y:S01]  /*2d10*/  SEL R49, R13, R49, !P0 ;  /* 0x000000310d317207 */ /* 0x000fe20004000000 */
[----:B------:R-:W-:Y:S01]  /*2d20*/  IMAD.IADD R17, R17, 0x1, R16 ;  /* 0x0000000111117824 */ /* 0x000fe200078e0210 */
[----:B------:R-:W-:-:S03]  /*2d30*/  ISETP.NE.AND P0, PT, R47, 0x7, PT ;  /* 0x000000072f00780c */ /* 0x000fc60003f05270 */
[----:B------:R-:W-:Y:S01]  /*2d40*/  IMAD.IADD R18, R18, 0x1, R17 ;  /* 0x0000000112127824 */ /* 0x000fe200078e0211 */
[----:B------:R-:W-:Y:S02]  /*2d50*/  SEL R49, R14, R49, !P0 ;  /* 0x000000310e317207 */ /* 0x000fe40004000000 */
[----:B------:R-:W-:Y:S01]  /*2d60*/  ISETP.NE.AND P0, PT, R47, 0x8, PT ;  /* 0x000000082f00780c */ /* 0x000fe20003f05270 */
[----:B------:R-:W-:-:S03]  /*2d70*/  IMAD.IADD R19, R19, 0x1, R18 ;  /* 0x0000000113137824 */ /* 0x000fc600078e0212 */
[----:B------:R-:W-:Y:S02]  /*2d80*/  SEL R49, R15, R49, !P0 ;  /* 0x000000310f317207 */ /* 0x000fe40004000000 */
[----:B------:R-:W-:-:S04]  /*2d90*/  ISETP.NE.AND P0, PT, R47, 0x9, PT ;  /* 0x000000092f00780c */ /* 0x000fc80003f05270 */
[----:B------:R-:W-:Y:S02]  /*2da0*/  SEL R49, R16, R49, !P0 ;  /* 0x0000003110317207 */ /* 0x000fe40004000000 */
[----:B------:R-:W-:-:S04]  /*2db0*/  ISETP.NE.AND P0, PT, R47, 0xa, PT ;  /* 0x0000000a2f00780c */ /* 0x000fc80003f05270 */
[----:B------:R-:W-:Y:S02]  /*2dc0*/  SEL R49, R17, R49, !P0 ;  /* 0x0000003111317207 */ /* 0x000fe40004000000 */
[----:B------:R-:W-:-:S04]  /*2dd0*/  ISETP.NE.AND P0, PT, R47, 0xb, PT ;  /* 0x0000000b2f00780c */ /* 0x000fc80003f05270 */
[----:B------:R-:W-:Y:S02]  /*2de0*/  SEL R49, R18, R49, !P0 ;  /* 0x0000003112317207 */ /* 0x000fe40004000000 */
[----:B------:R-:W-:Y:S01]  /*2df0*/  ISETP.NE.AND P0, PT, R47, 0xc, PT ;  /* 0x0000000c2f00780c */ /* 0x000fe20003f05270 */
[----:B0-----:R-:W-:-:S03]  /*2e00*/  IMAD.IADD R20, R19, 0x1, R20 ;  /* 0x0000000113147824 */ /* 0x001fc600078e0214 */
[----:B------:R-:W-:Y:S01]  /*2e10*/  SEL R49, R19, R49, !P0 ;  /* 0x0000003113317207 */ /* 0x000fe20004000000 */
[----:B------:R-:W-:Y:S01]  /*2e20*/  IMAD.IADD R21, R21, 0x1, R20 ;  /* 0x0000000115157824 */ /* 0x000fe200078e0214 */
[C---:B------:R-:W-:Y:S02]  /*2e30*/  ISETP.NE.AND P0, PT, R47.reuse, 0xe, PT ;  /* 0x0000000e2f00780c */ /* 0x040fe40003f05270 */
[----:B------:R-:W-:Y:S01]  /*2e40*/  SEL R49, R20, R49, !P1 ;  /* 0x0000003114317207 */ /* 0x000fe20004800000 */
[----:B------:R-:W-:Y:S01]  /*2e50*/  IMAD.IADD R22, R22, 0x1, R21 ;  /* 0x0000000116167824 */ /* 0x000fe200078e0215 */
[----:B------:R-:W-:Y:S02]  /*2e60*/  ISETP.NE.AND P1, PT, R47, 0xf, PT ;  /* 0x0000000f2f00780c */ /* 0x000fe40003f25270 */
[----:B------:R-:W-:Y:S01]  /*2e70*/  SEL R49, R21, R49, !P0 ;  /* 0x0000003115317207 */ /* 0x000fe20004000000 */
[----:B------:R-:W-:Y:S01]  /*2e80*/  IMAD.IADD R23, R23, 0x1, R22 ;  /* 0x0000000117177824 */ /* 0x000fe200078e0216 */
[----:B------:R-:W-:-:S02]  /*2e90*/  ISETP.GE.U32.AND P0, PT, R40, 0x20, PT ;  /* 0x000000202800780c */ /* 0x000fc40003f06070 */
[----:B------:R-:W-:Y:S02]  /*2ea0*/  SEL R49, R22, R49, !P1 ;  /* 0x0000003116317207 */ /* 0x000fe40004800000 */
[----:B------:R-:W-:-:S03]  /*2eb0*/  ISETP.GT.U32.AND P1, PT, R40, 0x1f, PT ;  /* 0x0000001f2800780c */ /* 0x000fc60003f24070 */
[----:B------:R-:W-:-:S05]  /*2ec0*/  IMAD.IADD R12, R49, 0x1, R12 ;  /* 0x00000001310c7824 */ /* 0x000fca00078e020c */
[----:B------:R-:W-:-:S05]  /*2ed0*/  SEL R57, R41, R12, !P0 ;  /* 0x0000000c29397207 */ /* 0x000fca0004000000 */
[----:B------:R-:W-:Y:S05]  /*2ee0*/  @P1 BRA `(.L_x_497) ;  /* 0x0000000800b41947 */ /* 0x000fea0003800000 */
[----:B------:R-:W0:Y:S01]  /*2ef0*/  LDC.64 R12, c[0x0][0x3a0] ;  /* 0x0000e800ff0c7b82 */ /* 0x000e220000000a00 */
[----:B------:R-:W-:Y:S02]  /*2f00*/  ISETP.NE.AND P0, PT, R40, RZ, PT ;  /* 0x000000ff2800720c */ /* 0x000fe40003f05270 */
[----:B------:R-:W-:-:S05]  /*2f10*/  LOP3.LUT R41, RZ, R40, RZ, 0x33, !PT ;  /* 0x00000028ff297212 */ /* 0x000fca00078e33ff */
[----:B------:R-:W-:-:S06]  /*2f20*/  IMAD.IADD R41, R38, 0x1, R41 ;  /* 0x0000000126297824 */ /* 0x000fcc00078e0229 */
[----:B------:R-:W-:Y:S01]  /*2f30*/  @!P0 IMAD.MOV.U32 R22, RZ, RZ, 0x64 ;  /* 0x00000064ff168424 */ /* 0x000fe200078e00ff */
[----:B------:R1:W-:Y:S01]  /*2f40*/  @!P0 STS [UR4+0x6c], R23 ;  /* 0x00006c17ff008988 */ /* 0x0003e20008000804 */
[----:B0-----:R-:W-:-:S04]  /*2f50*/  IMAD.WIDE R14, R38, 0x8, R12 ;  /* 0x00000008260e7825 */ /* 0x001fc800078e020c */
[----:B------:R-:W-:Y:S01]  /*2f60*/  IMAD.WIDE R12, R41, 0x8, R12 ;  /* 0x00000008290c7825 */ /* 0x000fe200078e020c */
[----:B------:R1:W-:Y:S01]  /*2f70*/  @!P0 ST.E.64.STRONG.GPU desc[UR8][R14.64+0x100], R22 ;  /* 0x000100160e008985 */ /* 0x0003e2000c10fb08 */
[----:B------:R-:W-:Y:S05]  /*2f80*/  NANOSLEEP 0x2a3 ;  /* 0x000002a30000795d */ /* 0x000fea0003800000 */
[----:B------:R-:W2:Y:S01]  /*2f90*/  LD.E.64.STRONG.GPU R16, desc[UR8][R12.64+0x100] ;  /* 0x000100080c107980 */ /* 0x000ea2000c10fb00 */
[----:B------:R-:W-:Y:S01]  /*2fa0*/  UMOV UR5, 0xffffffff ;  /* 0xffffffff00057882 */ /* 0x000fe20000000000 */
[----:B--2---:R-:W-:Y:S02]  /*2fb0*/  ISETP.NE.AND P6, PT, R16, 0x63, PT ;  /* 0x000000631000780c */ /* 0x004fe40003fc5270 */
[----:B-1----:R-:W-:Y:S11]  /*2fc0*/  BRA.DIV UR5, `(.L_x_498) ;  /* 0x0000007e05847947 */ /* 0x002ff6000b800000 */
[----:B------:R-:W-:-:S13]  /*2fd0*/  VOTE.ANY P6, !P6 ;  /* 0x0000000000ff7806 */ /* 0x000fda00070c0100 */
.L_x_669:
[----:B------:R-:W-:Y:S05]  /*2fe0*/  @!P6 BRA `(.L_x_499) ;  /* 0x000000000074e947 */ /* 0x000fea0003800000 */
[----:B------:R-:W-:-:S07]  /*2ff0*/  IMAD.MOV.U32 R19, RZ, RZ, 0x1a6 ;  /* 0x000001a6ff137424 */ /* 0x000fce00078e00ff */
.L_x_501:
[----:B------:R-:W-:Y:S02]  /*3000*/  VIADD R21, R19, 0x1 ;  /* 0x0000000113157836 */ /* 0x000fe40000000000 */
[----:B------:R-:W-:Y:S02]  /*3010*/  IMAD R38, R38, 0x41a7, RZ ;  /* 0x000041a726267824 */ /* 0x000fe400078e02ff */
[----:B------:R-:W0:Y:S01]  /*3020*/  I2F.U32.RP R18, R21 ;  /* 0x0000001500127306 */ /* 0x000e220000209000 */
[----:B------:R-:W-:Y:S01]  /*3030*/  IMAD.MOV R47, RZ, RZ, -R21 ;  /* 0x000000ffff2f7224 */ /* 0x000fe200078e0a15 */
[----:B------:R-:W-:Y:S02]  /*3040*/  ISETP.NE.U32.AND P1, PT, R21, RZ, PT ;  /* 0x000000ff1500720c */ /* 0x000fe40003f25070 */
[----:B------:R-:W-:-:S04]  /*3050*/  LOP3.LUT R38, R38, 0x7fffffff, RZ, 0xc0, !PT ;  /* 0x7fffffff26267812 */ /* 0x000fc800078ec0ff */
[----:B0-----:R-:W0:Y:S02]  /*3060*/  MUFU.RCP R18, R18 ;  /* 0x0000001200127308 */ /* 0x001e240000001000 */
[----:B0-----:R-:W-:-:S06]  /*3070*/  VIADD R16, R18, 0xffffffe ;  /* 0x0ffffffe12107836 */ /* 0x001fcc0000000000 */
[----:B------:R0:W1:Y:S02]  /*3080*/  F2I.FTZ.U32.TRUNC.NTZ R17, R16 ;  /* 0x0000001000117305 */ /* 0x000064000021f000 */
[----:B0-----:R-:W-:Y:S02]  /*3090*/  IMAD.MOV.U32 R16, RZ, RZ, RZ ;  /* 0x000000ffff107224 */ /* 0x001fe400078e00ff */
[----:B-1----:R-:W-:-:S04]  /*30a0*/  IMAD R47, R47, R17, RZ ;  /* 0x000000112f2f7224 */ /* 0x002fc800078e02ff */
[----:B------:R-:W-:-:S06]  /*30b0*/  IMAD.HI.U32 R17, R17, R47, R16 ;  /* 0x0000002f11117227 */ /* 0x000fcc00078e0010 */
[----:B------:R-:W-:-:S04]  /*30c0*/  IMAD.HI.U32 R17, R17, R38, RZ ;  /* 0x0000002611117227 */ /* 0x000fc800078e00ff */
[----:B------:R-:W-:-:S04]  /*30d0*/  IMAD.MOV R17, RZ, RZ, -R17 ;  /* 0x000000ffff117224 */ /* 0x000fc800078e0a11 */
[----:B------:R-:W-:-:S05]  /*30e0*/  IMAD R18, R21, R17, R38 ;  /* 0x0000001115127224 */ /* 0x000fca00078e0226 */
[----:B------:R-:W-:-:S13]  /*30f0*/  ISETP.GE.U32.AND P0, PT, R18, R21, PT ;  /* 0x000000151200720c */ /* 0x000fda0003f06070 */
[----:B------:R-:W-:-:S05]  /*3100*/  @P0 IMAD.IADD R18, R18, 0x1, -R21 ;  /* 0x0000000112120824 */ /* 0x000fca00078e0a15 */
[----:B------:R-:W-:-:S13]  /*3110*/  ISETP.GE.U32.AND P0, PT, R18, R21, PT ;  /* 0x000000151200720c */ /* 0x000fda0003f06070 */
[----:B------:R-:W-:Y:S01]  /*3120*/  @P0 IMAD.IADD R18, R18, 0x1, -R21 ;  /* 0x0000000112120824 */ /* 0x000fe200078e0a15 */
[----:B------:R-:W-:-:S04]  /*3130*/  @!P1 LOP3.LUT R18, RZ, R21, RZ, 0x33, !PT ;  /* 0x00000015ff129212 */ /* 0x000fc800078e33ff */
[----:B------:R-:W-:Y:S05]  /*3140*/  NANOSLEEP R18 ;  /* 0x000000120000735d */ /* 0x000fea0003800000 */
[----:B------:R-:W2:Y:S01]  /*3150*/  LD.E.64.STRONG.GPU R16, desc[UR8][R12.64+0x100] ;  /* 0x000100080c107980 */ /* 0x000ea2000c10fb00 */
[----:B------:R-:W-:Y:S01]  /*3160*/  UMOV UR5, 0xffffffff ;  /* 0xffffffff00057882 */ /* 0x000fe20000000000 */
[----:B------:R-:W-:Y:S02]  /*3170*/  SHF.R.U32.HI R19, RZ, 0x1, R19 ;  /* 0x00000001ff137819 */ /* 0x000fe40000011613 */
[----:B--2---:R-:W-:Y:S01]  /*3180*/  ISETP.NE.AND P6, PT, R16, 0x63, PT ;  /* 0x000000631000780c */ /* 0x004fe20003fc5270 */
[----:B------:R-:W-:-:S12]  /*3190*/  BRA.DIV UR5, `(.L_x_500) ;  /* 0x0000007e05307947 */ /* 0x000fd8000b800000 */
[----:B------:R-:W-:-:S13]  /*31a0*/  VOTE.ANY P6, !P6 ;  /* 0x0000000000ff7806 */ /* 0x000fda00070c0100 */
.L_x_672:
[----:B------:R-:W-:Y:S05]  /*31b0*/  @P6 BRA `(.L_x_501) ;  /* 0xfffffffc00906947 */ /* 0x000fea000383ffff */
.L_x_499:
[----:B------:R-:W-:Y:S01]  /*31c0*/  UMOV UR5, 0xffffffff ;  /* 0xffffffff00057882 */ /* 0x000fe20000000000 */
[----:B------:R-:W-:Y:S02]  /*31d0*/  ISETP.NE.AND P6, PT, R16, 0x65, PT ;  /* 0x000000651000780c */ /* 0x000fe40003fc5270 */
[----:B------:R-:W-:Y:S11]  /*31e0*/  BRA.DIV UR5, `(.L_x_502) ;  /* 0x0000007e053c7947 */ /* 0x000ff6000b800000 */
[----:B------:R-:W0:Y:S01]  /*31f0*/  S2R R59, SR_GEMASK ;  /* 0x00000000003b7919 */ /* 0x000e220000003c00 */
[----:B------:R-:W-:Y:S01]  /*3200*/  VOTE.ANY R18, PT, !P6 ;  /* 0x0000000000127806 */ /* 0x000fe200070e0100 */
[----:B------:R-:W-:Y:S01]  /*3210*/  VIADD R48, R58, 0x2 ;  /* 0x000000023a307836 */ /* 0x000fe20000000000 */
[----:B------:R-:W-:Y:S01]  /*3220*/  ISETP.NE.AND P6, PT, R16, 0x65, PT ;  /* 0x000000651000780c */ /* 0x000fe20003fc5270 */
[C---:B------:R-:W-:Y:S02]  /*3230*/  VIADD R47, R58.reuse, 0x4 ;  /* 0x000000043a2f7836 */ /* 0x040fe40000000000 */
[C---:B------:R-:W-:Y:S02]  /*3240*/  VIADD R22, R58.reuse, 0x8 ;  /* 0x000000083a167836 */ /* 0x040fe40000000000 */
[----:B------:R-:W-:-:S08]  /*3250*/  VIADD R49, R58, 0x10 ;  /* 0x000000103a317836 */ /* 0x000fd00000000000 */
[----:B------:R-:W-:Y:S02]  /*3260*/  VOTE.ALL P6, P6 ;  /* 0x0000000000ff7806 */ /* 0x000fe400030c0000 */
[----:B0-----:R-:W-:-:S05]  /*3270*/  LOP3.LUT R18, R18, 0x80000000, R59, 0xec, !PT ;  /* 0x8000000012127812 */ /* 0x001fca00078eec3b */
[----:B------:R-:W-:-:S05]  /*3280*/  VIADD R13, R18, 0xffffffff ;  /* 0xffffffff120d7836 */ /* 0x000fca0000000000 */
[----:B------:R-:W-:-:S04]  /*3290*/  LOP3.LUT R13, R18, R13, RZ, 0xc, !PT ;  /* 0x0000000d120d7212 */ /* 0x000fc800078e0cff */
[----:B------:R-:W0:Y:S02]  /*32a0*/  POPC R19, R13 ;  /* 0x0000000d00137309 */ /* 0x000e240000000000 */
[----:B0-----:R-:W0:Y:S01]  /*32b0*/  SHFL.DOWN PT, R21, R17, 0x1, R19 ;  /* 0x0820000011157989 */ /* 0x001e2200000e0013 */
[----:B------:R-:W-:-:S04]  /*32c0*/  ISETP.GE.AND P0, PT, R58, R19, PT ;  /* 0x000000133a00720c */ /* 0x000fc80003f06270 */
[----:B0-----:R-:W-:Y:S02]  /*32d0*/  SEL R12, R21, RZ, !P0 ;  /* 0x000000ff150c7207 */ /* 0x001fe40004000000 */
[----:B------:R-:W-:-:S03]  /*32e0*/  ISETP.GT.AND P0, PT, R48, R19, PT ;  /* 0x000000133000720c */ /* 0x000fc60003f04270 */
[----:B------:R-:W-:-:S05]  /*32f0*/  IMAD.IADD R12, R12, 0x1, R17 ;  /* 0x000000010c0c7824 */ /* 0x000fca00078e0211 */
[----:B------:R-:W0:Y:S02]  /*3300*/  SHFL.DOWN PT, R21, R12, 0x2, R19 ;  /* 0x084000000c157989 */ /* 0x000e2400000e0013 */
[----:B0-----:R-:W-:Y:S02]  /*3310*/  SEL R21, R21, RZ, !P0 ;  /* 0x000000ff15157207 */ /* 0x001fe40004000000 */
[----:B------:R-:W-:-:S03]  /*3320*/  ISETP.GT.AND P0, PT, R47, R19, PT ;  /* 0x000000132f00720c */ /* 0x000fc60003f04270 */
[----:B------:R-:W-:Y:S02]  /*3330*/  IMAD.IADD R50, R12, 0x1, R21 ;  /* 0x000000010c327824 */ /* 0x000fe400078e0215 */
[----:B------:R-:W0:Y:S03]  /*3340*/  LDC.64 R12, c[0x0][0x3a0] ;  /* 0x0000e800ff0c7b82 */ /* 0x000e260000000a00 */
[----:B------:R-:W1:Y:S01]  /*3350*/  SHFL.DOWN PT, R21, R50, 0x4, R19 ;  /* 0x0880000032157989 */ /* 0x000e6200000e0013 */
[----:B0-----:R-:W-:Y:S02]  /*3360*/  IADD3 R51, P1, PT, R12, 0x100, RZ ;  /* 0x000001000c337810 */ /* 0x001fe40007f3e0ff */
[----:B-1----:R-:W-:Y:S02]  /*3370*/  SEL R21, R21, RZ, !P0 ;  /* 0x000000ff15157207 */ /* 0x002fe40004000000 */
[----:B------:R-:W-:-:S03]  /*3380*/  ISETP.GT.AND P0, PT, R22, R19, PT ;  /* 0x000000131600720c */ /* 0x000fc60003f04270 */
[----:B------:R-:W-:-:S05]  /*3390*/  IMAD.IADD R52, R50, 0x1, R21 ;  /* 0x0000000132347824 */ /* 0x000fca00078e0215 */
[----:B------:R-:W0:Y:S02]  /*33a0*/  SHFL.DOWN PT, R21, R52, 0x8, R19 ;  /* 0x0900000034157989 */ /* 0x000e2400000e0013 */
[----:B0-----:R-:W-:Y:S02]  /*33b0*/  SEL R21, R21, RZ, !P0 ;  /* 0x000000ff15157207 */ /* 0x001fe40004000000 */
[----:B------:R-:W-:-:S03]  /*33c0*/  ISETP.GT.AND P0, PT, R49, R19, PT ;  /* 0x000000133100720c */ /* 0x000fc60003f04270 */
[----:B------:R-:W-:Y:S02]  /*33d0*/  IMAD.IADD R60, R52, 0x1, R21 ;  /* 0x00000001343c7824 */ /* 0x000fe400078e0215 */
[----:B------:R-:W-:-:S03]  /*33e0*/  IMAD.X R52, RZ, RZ, R13, P1 ;  /* 0x000000ffff347224 */ /* 0x000fc600008e060d */
[----:B------:R-:W0:Y:S02]  /*33f0*/  SHFL.DOWN PT, R21, R60, 0x10, R19 ;  /* 0x0a0000003c157989 */ /* 0x000e2400000e0013 */
[----:B0-----:R-:W-:-:S05]  /*3400*/  SEL R21, R21, RZ, !P0 ;  /* 0x000000ff15157207 */ /* 0x001fca0004000000 */
[----:B------:R-:W-:-:S07]  /*3410*/  IMAD.IADD R50, R60, 0x1, R21 ;  /* 0x000000013c327824 */ /* 0x000fce00078e0215 */
.L_x_681:
[----:B------:R-:W-:Y:S05]  /*3420*/  @!P6 BRA `(.L_x_503) ;  /* 0x000000040024e947 */ /* 0x000fea0003800000 */
[----:B------:R-:W-:-:S07]  /*3430*/  IMAD.MOV.U32 R53, RZ, RZ, 0x1a6 ;  /* 0x000001a6ff357424 */ /* 0x000fce00078e00ff */
.L_x_509:
[----:B------:R-:W-:Y:S02]  /*3440*/  IMAD.MOV.U32 R12, RZ, RZ, R51 ;  /* 0x000000ffff0c7224 */ /* 0x000fe400078e0033 */
[----:B------:R-:W-:Y:S02]  /*3450*/  IMAD.MOV.U32 R13, RZ, RZ, R52 ;  /* 0x000000ffff0d7224 */ /* 0x000fe400078e0034 */
[----:B------:R-:W-:-:S05]  /*3460*/  IMAD.WIDE R12, R41, 0x8, R12 ;  /* 0x00000008290c7825 */ /* 0x000fca00078e020c */
[----:B------:R-:W2:Y:S01]  /*3470*/  LD.E.64.STRONG.GPU R16, desc[UR8][R12.64+-0x100] ;  /* 0xffff00080c107980 */ /* 0x000ea2000c10fb00 */
[----:B------:R-:W-:Y:S05]  /*3480*/  YIELD ;  /* 0x0000000000007946 */ /* 0x000fea0003800000 */
[----:B------:R-:W-:Y:S01]  /*3490*/  UMOV UR5, 0xffffffff ;  /* 0xffffffff00057882 */ /* 0x000fe20000000000 */
[----:B------:R-:W-:Y:S02]  /*34a0*/  SHF.R.U32.HI R53, RZ, 0x1, R53 ;  /* 0x00000001ff357819 */ /* 0x000fe40000011635 */
[----:B--2---:R-:W-:Y:S01]  /*34b0*/  ISETP.NE.AND P6, PT, R16, 0x63, PT ;  /* 0x000000631000780c */ /* 0x004fe20003fc5270 */
[----:B------:R-:W-:-:S12]  /*34c0*/  BRA.DIV UR5, `(.L_x_504) ;  /* 0x0000007e05847947 */ /* 0x000fd8000b800000 */
[----:B------:R-:W-:-:S13]  /*34d0*/  VOTE.ANY P6, !P6 ;  /* 0x0000000000ff7806 */ /* 0x000fda00070c0100 */
.L_x_684:
[----:B------:R-:W-:Y:S05]  /*34e0*/  @!P6 BRA `(.L_x_505) ;  /* 0x000000000074e947 */ /* 0x000fea0003800000 */
[----:B------:R-:W-:-:S07]  /*34f0*/  IMAD.MOV.U32 R19, RZ, RZ, R53 ;  /* 0x000000ffff137224 */ /* 0x000fce00078e0035 */
.L_x_507:
        /* <DEDUP_REMOVED lines=27> */
.L_x_687:
[----:B------:R-:W-:Y:S05]  /*36b0*/  @P6 BRA `(.L_x_507) ;  /* 0xfffffffc00906947 */ /* 0x000fea000383ffff */
.L_x_505:
[----:B------:R-:W-:Y:S01]  /*36c0*/  UMOV UR5, 0xffffffff ;  /* 0xffffffff00057882 */ /* 0x000fe20000000000 */
[----:B------:R-:W-:Y:S02]  /*36d0*/  ISETP.NE.AND P6, PT, R16, 0x65, PT ;  /* 0x000000651000780c */ /* 0x000fe40003fc5270 */
[----:B------:R-:W-:Y:S11]  /*36e0*/  BRA.DIV UR5, `(.L_x_508) ;  /* 0x0000007e053c7947 */ /* 0x000ff6000b800000 */
[----:B------:R-:W-:Y:S01]  /*36f0*/  VOTE.ANY R18, PT, !P6 ;  /* 0x0000000000127806 */ /* 0x000fe200070e0100 */
[----:B------:R-:W-:Y:S01]  /*3700*/  VIADD R41, R41, 0xffffffe0 ;  /* 0xffffffe029297836 */ /* 0x000fe20000000000 */
[----:B------:R-:W-:Y:S02]  /*3710*/  ISETP.NE.AND P6, PT, R16, 0x65, PT ;  /* 0x000000651000780c */ /* 0x000fe40003fc5270 */
[----:B------:R-:W-:-:S05]  /*3720*/  LOP3.LUT R18, R18, 0x80000000, R59, 0xec, !PT ;  /* 0x8000000012127812 */ /* 0x000fca00078eec3b */
[----:B------:R-:W-:-:S05]  /*3730*/  VIADD R13, R18, 0xffffffff ;  /* 0xffffffff120d7836 */ /* 0x000fca0000000000 */
[----:B------:R-:W-:Y:S02]  /*3740*/  LOP3.LUT R13, R18, R13, RZ, 0xc, !PT ;  /* 0x0000000d120d7212 */ /* 0x000fe400078e0cff */
[----:B------:R-:W-:Y:S02]  /*3750*/  VOTE.ALL P6, P6 ;  /* 0x0000000000ff7806 */ /* 0x000fe400030c0000 */
        /* <DEDUP_REMOVED lines=19> */
[----:B0-----:R-:W-:-:S04]  /*3890*/  SEL R21, R21, RZ, !P0 ;  /* 0x000000ff15157207 */ /* 0x001fc80004000000 */
[----:B------:R-:W-:-:S07]  /*38a0*/  IADD3 R50, PT, PT, R61, R21, R50 ;  /* 0x000000153d327210 */ /* 0x000fce0007ffe032 */
.L_x_696:
[----:B------:R-:W-:Y:S05]  /*38b0*/  @P6 BRA `(.L_x_509) ;  /* 0xfffffff800e06947 */ /* 0x000fea000383ffff */
.L_x_503:
[----:B------:R-:W-:Y:S02]  /*38c0*/  ISETP.NE.AND P1, PT, R40, RZ, PT ;  /* 0x000000ff2800720c */ /* 0x000fe40003f25270 */
[----:B------:R-:W-:-:S11]  /*38d0*/  ISETP.NE.AND P0, PT, R58, RZ, PT ;  /* 0x000000ff3a00720c */ /* 0x000fd60003f05270 */
[----:B------:R-:W0:Y:S01]  /*38e0*/  @!P1 S2R R13, SR_CgaCtaId ;  /* 0x00000000000d9919 */ /* 0x000e220000008800 */
[----:B------:R-:W-:Y:S01]  /*38f0*/  @!P1 MOV R12, 0x400 ;  /* 0x00000400000c9802 */ /* 0x000fe20000000f00 */
[----:B------:R-:W-:Y:S01]  /*3900*/  @!P1 IMAD.IADD R23, R23, 0x1, R50 ;  /* 0x0000000117179824 */ /* 0x000fe200078e0232 */
[----:B------:R-:W-:Y:S01]  /*3910*/  @!P0 MOV R16, 0x400 ;  /* 0x0000040000108802 */ /* 0x000fe20000000f00 */
[----:B------:R-:W1:Y:S01]  /*3920*/  @!P0 S2R R17, SR_CgaCtaId ;  /* 0x0000000000118919 */ /* 0x000e620000008800 */
[----:B------:R-:W-:-:S05]  /*3930*/  @!P1 IMAD.MOV.U32 R22, RZ, RZ, 0x65 ;  /* 0x00000065ff169424 */ /* 0x000fca00078e00ff */
[----:B------:R2:W-:Y:S01]  /*3940*/  @!P1 ST.E.64.STRONG.GPU desc[UR8][R14.64+0x100], R22 ;  /* 0x000100160e009985 */ /* 0x0005e2000c10fb08 */
[----:B0-----:R-:W-:Y:S01]  /*3950*/  @!P1 LEA R13, R13, R12, 0x18 ;  /* 0x0000000c0d0d9211 */ /* 0x001fe200078ec0ff */
[----:B------:R-:W-:Y:S02]  /*3960*/  IMAD.MOV.U32 R12, RZ, RZ, R57 ;  /* 0x000000ffff0c7224 */ /* 0x000fe400078e0039 */
[----:B------:R-:W-:Y:S01]  /*3970*/  @!P0 IMAD.MOV.U32 R12, RZ, RZ, R50 ;  /* 0x000000ffff0c8224 */ /* 0x000fe200078e0032 */
[----:B-1----:R-:W-:Y:S01]  /*3980*/  @!P0 LEA R17, R17, R16, 0x18 ;  /* 0x0000001011118211 */ /* 0x002fe200078ec0ff */
[----:B------:R2:W-:Y:S04]  /*3990*/  @!P1 STS [R13+0x68], R23 ;  /* 0x000068170d009388 */ /* 0x0005e80000000800 */
[----:B------:R2:W-:Y:S04]  /*39a0*/  @!P1 STS [R13+0x64], R50 ;  /* 0x000064320d009388 */ /* 0x0005e80000000800 */
[----:B------:R2:W-:Y:S02]  /*39b0*/  @!P0 STS [R17+0x50], R50 ;  /* 0x0000503211008388 */ /* 0x0005e40000000800 */
.L_x_497:
[----:B------:R-:W-:Y:S05]  /*39c0*/  WARPSYNC.ALL ;  /* 0x0000000000007948 */ /* 0x000fea0003800000 */
[----:B------:R-:W0:Y:S08]  /*39d0*/  S2UR UR5, SR_CgaCtaId ;  /* 0x00000000000579c3 */ /* 0x000e300000008800 */
[----:B------:R-:W-:Y:S01]  /*39e0*/  BAR.SYNC.DEFER_BLOCKING 0x0 ;  /* 0x0000000000007b1d */ /* 0x000fe20000010000 */
[----:B------:R-:W-:-:S05]  /*39f0*/  ISETP.NE.AND P1, PT, R40, RZ, PT ;  /* 0x000000ff2800720c */ /* 0x000fca0003f25270 */
[----:B------:R-:W-:Y:S02]  /*3a00*/  UMOV UR4, 0x400 ;  /* 0x0000040000047882 */ /* 0x000fe40000000000 */
[----:B0-----:R-:W-:Y:S01]  /*3a10*/  ULEA UR4, UR5, UR4, 0x18 ;  /* 0x0000000405047291 */ /* 0x001fe2000f8ec0ff */
[----:B------:R-:W0:Y:S08]  /*3a20*/  LDCU UR5, c[0x0][0x3a8] ;  /* 0x00007500ff0577ac */ /* 0x000e300008000800 */
[----:B--2---:R-:W1:Y:S04]  /*3a30*/  LDS R13, [UR4+0x50] ;  /* 0x00005004ff0d7984 */ /* 0x004e680008000800 */
[----:B------:R-:W2:Y:S04]  /*3a40*/  LDS R21, [UR4+0x6c] ;  /* 0x00006c04ff157984 */ /* 0x000ea80008000800 */
[----:B------:R-:W3:Y:S01]  /*3a50*/  LDS R23, [UR4+0x64] ;  /* 0x00006404ff177984 */ /* 0x000ee20008000800 */
[----:B0-----:R-:W-:-:S02]  /*3a60*/  ISETP.NE.AND P2, PT, R31, UR5, PT ;  /* 0x000000051f007c0c */ /* 0x001fc4000bf45270 */
[----:B------:R-:W-:Y:S02]  /*3a70*/  ISETP.NE.AND P0, PT, R32, UR5, PT ;  /* 0x0000000520007c0c */ /* 0x000fe4000bf05270 */
[----:B------:R-:W-:Y:S02]  /*3a80*/  ISETP.NE.AND P3, PT, R26, UR5, PT ;  /* 0x000000051a007c0c */ /* 0x000fe4000bf65270 */
[----:B------:R-:W-:-:S05]  /*3a90*/  SEL R20, RZ, 0x1, P0 ;  /* 0x00000001ff147807 */ /* 0x000fca0000000000 */
[----:B------:R-:W-:Y:S02]  /*3aa0*/  VIADD R19, R20, 0x1 ;  /* 0x0000000114137836 */ /* 0x000fe40000000000 */
[----:B------:R-:W-:Y:S01]  /*3ab0*/  @P2 IMAD.MOV R19, RZ, RZ, R20 ;  /* 0x000000ffff132224 */ /* 0x000fe200078e0214 */
[----:B------:R-:W-:Y:S02]  /*3ac0*/  ISETP.NE.AND P2, PT, R29, UR5, PT ;  /* 0x000000051d007c0c */ /* 0x000fe4000bf45270 */
[----:B-1----:R-:W-:Y:S02]  /*3ad0*/  SEL R13, R13, RZ, P1 ;  /* 0x000000ff0d0d7207 */ /* 0x002fe40000800000 */
[----:B------:R-:W-:-:S03]  /*3ae0*/  ISETP.NE.AND P1, PT, R30, UR5, PT ;  /* 0x000000051e007c0c */ /* 0x000fc6000bf25270 */
[----:B------:R-:W-:-:S04]  /*3af0*/  IMAD.IADD R41, R13, 0x1, R12 ;  /* 0x000000010d297824 */ /* 0x000fc800078e020c */
[----:B------:R-:W-:Y:S02]  /*3b00*/  IMAD.IADD R19, R41, 0x1, R19 ;  /* 0x0000000129137824 */ /* 0x000fe400078e0213 */
[----:B------:R-:W-:Y:S02]  /*3b10*/  IMAD.IADD R6, R6, 0x1, R41 ;  /* 0x0000000106067824 */ /* 0x000fe400078e0229 */
[----:B------:R-:W-:Y:S02]  /*3b20*/  VIADD R15, R19, 0x1 ;  /* 0x00000001130f7836 */ /* 0x000fe40000000000 */
[----:B------:R-:W-:Y:S01]  /*3b30*/  @P1 IMAD.MOV R15, RZ, RZ, R19 ;  /* 0x000000ffff0f1224 */ /* 0x000fe200078e0213 */
[----:B------:R-:W-:Y:S01]  /*3b40*/  ISETP.NE.AND P1, PT, R28, UR5, PT ;  /* 0x000000051c007c0c */ /* 0x000fe2000bf25270 */
[----:B------:R-:W-:Y:S02]  /*3b50*/  IMAD.IADD R5, R5, 0x1, R41 ;  /* 0x0000000105057824 */ /* 0x000fe400078e0229 */
[----:B------:R-:W-:-:S02]  /*3b60*/  VIADD R14, R15, 0x1 ;  /* 0x000000010f0e7836 */ /* 0x000fc40000000000 */
[----:B------:R-:W-:Y:S01]  /*3b70*/  @P2 IMAD.MOV R14, RZ, RZ, R15 ;  /* 0x000000ffff0e2224 */ /* 0x000fe200078e020f */
[----:B------:R-:W-:Y:S01]  /*3b80*/  ISETP.NE.AND P2, PT, R27, UR5, PT ;  /* 0x000000051b007c0c */ /* 0x000fe2000bf45270 */
[--C-:B------:R-:W-:Y:S02]  /*3b90*/  IMAD.IADD R4, R4, 0x1, R41.reuse ;  /* 0x0000000104047824 */ /* 0x100fe400078e0229 */
[----:B------:R-:W-:Y:S02]  /*3ba0*/  VIADD R13, R14, 0x1 ;  /* 0x000000010e0d7836 */ /* 0x000fe40000000000 */
[--C-:B------:R-:W-:Y:S02]  /*3bb0*/  IMAD.IADD R17, R3, 0x1, R41.reuse ;  /* 0x0000000103117824 */ /* 0x100fe400078e0229 */
[----:B------:R-:W-:Y:S01]  /*3bc0*/  @P1 IMAD.MOV R13, RZ, RZ, R14 ;  /* 0x000000ffff0d1224 */ /* 0x000fe200078e020e */
[----:B--2---:R-:W-:Y:S01]  /*3bd0*/  ISETP.GT.AND P1, PT, R21, 0x200, PT ;  /* 0x000002001500780c */ /* 0x004fe20003f24270 */
[----:B------:R-:W-:-:S02]  /*3be0*/  IMAD.IADD R18, R2, 0x1, R41 ;  /* 0x0000000102127824 */ /* 0x000fc400078e0229 */
[----:B------:R-:W-:Y:S02]  /*3bf0*/  VIADD R12, R13, 0x1 ;  /* 0x000000010d0c7836 */ /* 0x000fe40000000000 */
[----:B------:R-:W-:Y:S02]  /*3c00*/  @P2 IMAD.MOV R12, RZ, RZ, R13 ;  /* 0x000000ffff0c2224 */ /* 0x000fe400078e020d */
[--C-:B------:R-:W-:Y:S02]  /*3c10*/  IMAD.IADD R0, R0, 0x1, R41.reuse ;  /* 0x0000000100007824 */ /* 0x100fe400078e0229 */
[----:B------:R-:W-:Y:S02]  /*3c20*/  VIADD R16, R12, 0x1 ;  /* 0x000000010c107836 */ /* 0x000fe40000000000 */
[----:B------:R-:W-:Y:S02]  /*3c30*/  IMAD.IADD R47, R20, 0x1, R41 ;  /* 0x00000001142f7824 */ /* 0x000fe400078e0229 */
[----:B------:R-:W-:Y:S01]  /*3c40*/  @P3 IMAD.MOV R16, RZ, RZ, R12 ;  /* 0x000000ffff103224 */ /* 0x000fe200078e020c */
[----:B---3--:R-:W-:Y:S06]  /*3c50*/  @P1 BRA `(.L_x_510) ;  /* 0x0000000c00441947 */ /* 0x008fec0003800000 */
[----:B------:R-:W0:Y:S01]  /*3c60*/  LDCU.U8 UR4, c[0x0][0x3b8] ;  /* 0x00007700ff0477ac */ /* 0x000e220008000000 */
[----:B------:R-:W-:Y:S04]  /*3c70*/  BSSY.RECONVERGENT B0, `(.L_x_511) ;  /* 0x000000d000007945 */ /* 0x000fe80003800200 */
[----:B------:R-:W-:Y:S05]  /*3c80*/  @P0 BRA `(.L_x_512) ;  /* 0x00000000002c0947 */ /* 0x000fea0003800000 */
[----:B0-----:R-:W-:Y:S01]  /*3c90*/  UISETP.NE.AND UP0, UPT, UR4, URZ, UPT ;  /* 0x000000ff0400728c */ /* 0x001fe2000bf05270 */
[----:B------:R-:W-:Y:S01]  /*3ca0*/  CS2R R2, SRZ ;  /* 0x0000000000027805 */ /* 0x000fe2000001ff00 */
[----:B------:R-:W0:Y:S07]  /*3cb0*/  LDCU.64 UR6, c[0x0][0x390] ;  /* 0x00007200ff0677ac */ /* 0x000e2e0008000a00 */
[----:B------:R-:W-:Y:S05]  /*3cc0*/  BRA.U UP0, `(.L_x_513) ;  /* 0x0000000100087547 */ /* 0x000fea000b800000 */
[----:B------:R-:W1:Y:S02]  /*3cd0*/  LDC.64 R2, c[0x0][0x3d0] ;  /* 0x0000f400ff027b82 */ /* 0x000e640000000a00 */
[----:B-1----:R-:W5:Y:S02]  /*3ce0*/  LDG.E.64 R2, desc[UR8][R2.64] ;  /* 0x0000000802027981 */ /* 0x002f64000c1e1b00 */
.L_x_513:
[----:B-----5:R-:W-:-:S04]  /*3cf0*/  IADD3 R20, P0, PT, R41, R2, RZ ;  /* 0x0000000229147210 */ /* 0x020fc80007f1e0ff */
[----:B------:R-:W-:Y:S02]  /*3d00*/  LEA.HI.X.SX32 R3, R41, R3, 0x1, P0 ;  /* 0x0000000329037211 */ /* 0x000fe400000f0eff */
[----:B0-----:R-:W-:-:S04]  /*3d10*/  LEA R2, P0, R20, UR6, 0x2 ;  /* 0x0000000614027c11 */ /* 0x001fc8000f8010ff */
[----:B------:R-:W-:-:S05]  /*3d20*/  LEA.HI.X R3, R20, UR7, R3, 0x2, P0 ;  /* 0x0000000714037c11 */ /* 0x000fca00080f1403 */
[----:B------:R1:W-:Y:S04]  /*3d30*/  STG.E desc[UR8][R2.64], R56 ;  /* 0x0000003802007986 */ /* 0x0003e8000c101908 */
.L_x_512:
[----:B0-----:R-:W-:Y:S05]  /*3d40*/  BSYNC.RECONVERGENT B0 ;  /* 0x0000000000007941 */ /* 0x001fea0003800200 */
.L_x_511:
[----:B------:R-:W-:Y:S01]  /*3d50*/  ISETP.NE.AND P0, PT, R31, UR5, PT ;  /* 0x000000051f007c0c */ /* 0x000fe2000bf05270 */
[----:B------:R-:W-:-:S12]  /*3d60*/  BSSY.RECONVERGENT B0, `(.L_x_514) ;  /* 0x000000d000007945 */ /* 0x000fd80003800200 */
[----:B------:R-:W-:Y:S05]  /*3d70*/  @P0 BRA `(.L_x_515) ;  /* 0x00000000002c0947 */ /* 0x000fea0003800000 */
[----:B------:R-:W-:Y:S01]  /*3d80*/  UISETP.NE.AND UP0, UPT, UR4, URZ, UPT ;  /* 0x000000ff0400728c */ /* 0x000fe2000bf05270 */
[----:B-1----:R-:W-:Y:S01]  /*3d90*/  CS2R R2, SRZ ;  /* 0x0000000000027805 */ /* 0x002fe2000001ff00 */
[----:B------:R-:W0:Y:S07]  /*3da0*/  LDCU.64 UR6, c[0x0][0x390] ;  /* 0x00007200ff0677ac */ /* 0x000e2e0008000a00 */
[----:B------:R-:W-:Y:S05]  /*3db0*/  BRA.U UP0, `(.L_x_516) ;  /* 0x0000000100087547 */ /* 0x000fea000b800000 */
[----:B------:R-:W1:Y:S02]  /*3dc0*/  LDC.64 R2, c[0x0][0x3d0] ;  /* 0x0000f400ff027b82 */ /* 0x000e640000000a00 */
[----:B-1----:R-:W5:Y:S02]  /*3dd0*/  LDG.E.64 R2, desc[UR8][R2.64] ;  /* 0x0000000802027981 */ /* 0x002f64000c1e1b00 */
.L_x_516:
[----:B-----5:R-:W-:-:S04]  /*3de0*/  IADD3 R20, P0, PT, R47, R2, RZ ;  /* 0x000000022f147210 */ /* 0x020fc80007f1e0ff */
[----:B------:R-:W-:Y:S02]  /*3df0*/  LEA.HI.X.SX32 R3, R47, R3, 0x1, P0 ;  /* 0x000000032f037211 */ /* 0x000fe400000f0eff */
[----:B0-----:R-:W-:-:S04]  /*3e00*/  LEA R2, P0, R20, UR6, 0x2 ;  /* 0x0000000614027c11 */ /* 0x001fc8000f8010ff */
[----:B------:R-:W-:-:S05]  /*3e10*/  LEA.HI.X R3, R20, UR7, R3, 0x2, P0 ;  /* 0x0000000714037c11 */ /* 0x000fca00080f1403 */
[----:B------:R0:W-:Y:S04]  /*3e20*/  STG.E desc[UR8][R2.64], R55 ;  /* 0x0000003702007986 */ /* 0x0001e8000c101908 */
.L_x_515:
[----:B------:R-:W-:Y:S05]  /*3e30*/  BSYNC.RECONVERGENT B0 ;  /* 0x0000000000007941 */ /* 0x000fea0003800200 */
.L_x_514:
[----:B------:R-:W-:Y:S01]  /*3e40*/  ISETP.NE.AND P0, PT, R30, UR5, PT ;  /* 0x000000051e007c0c */ /* 0x000fe2000bf05270 */
[----:B------:R-:W-:-:S12]  /*3e50*/  BSSY.RECONVERGENT B0, `(.L_x_517) ;  /* 0x000000d000007945 */ /* 0x000fd80003800200 */
[----:B------:R-:W-:Y:S05]  /*3e60*/  @P0 BRA `(.L_x_518) ;  /* 0x00000000002c0947 */ /* 0x000fea0003800000 */
[----:B------:R-:W-:Y:S01]  /*3e70*/  UISETP.NE.AND UP0, UPT, UR4, URZ, UPT ;  /* 0x000000ff0400728c */ /* 0x000fe2000bf05270 */
[----:B01----:R-:W-:Y:S01]  /*3e80*/  CS2R R2, SRZ ;  /* 0x0000000000027805 */ /* 0x003fe2000001ff00 */
[----:B------:R-:W0:Y:S07]  /*3e90*/  LDCU.64 UR6, c[0x0][0x390] ;  /* 0x00007200ff0677ac */ /* 0x000e2e0008000a00 */
[----:B------:R-:W-:Y:S05]  /*3ea0*/  BRA.U UP0, `(.L_x_519) ;  /* 0x0000000100087547 */ /* 0x000fea000b800000 */
[----:B------:R-:W1:Y:S02]  /*3eb0*/  LDC.64 R2, c[0x0][0x3d0] ;  /* 0x0000f400ff027b82 */ /* 0x000e640000000a00 */
[----:B-1----:R-:W5:Y:S02]  /*3ec0*/  LDG.E.64 R2, desc[UR8][R2.64] ;  /* 0x0000000802027981 */ /* 0x002f64000c1e1b00 */
.L_x_519:
[----:B-----5:R-:W-:-:S04]  /*3ed0*/  IADD3 R20, P0, PT, R19, R2, RZ ;  /* 0x0000000213147210 */ /* 0x020fc80007f1e0ff */
[----:B------:R-:W-:Y:S02]  /*3ee0*/  LEA.HI.X.SX32 R3, R19, R3, 0x1, P0 ;  /* 0x0000000313037211 */ /* 0x000fe400000f0eff */
[----:B0-----:R-:W-:-:S04]  /*3ef0*/  LEA R2, P0, R20, UR6, 0x2 ;  /* 0x0000000614027c11 */ /* 0x001fc8000f8010ff */
[----:B------:R-:W-:-:S05]  /*3f00*/  LEA.HI.X R3, R20, UR7, R3, 0x2, P0 ;  /* 0x0000000714037c11 */ /* 0x000fca00080f1403 */
[----:B------:R2:W-:Y:S04]  /*3f10*/  STG.E desc[UR8][R2.64], R54 ;  /* 0x0000003602007986 */ /* 0x0005e8000c101908 */
.L_x_518:
[----:B------:R-:W-:Y:S05]  /*3f20*/  BSYNC.RECONVERGENT B0 ;  /* 0x0000000000007941 */ /* 0x000fea0003800200 */
.L_x_517:
[----:B------:R-:W-:Y:S01]  /*3f30*/  ISETP.NE.AND P0, PT, R29, UR5, PT ;  /* 0x000000051d007c0c */ /* 0x000fe2000bf05270 */
[----:B------:R-:W-:-:S12]  /*3f40*/  BSSY.RECONVERGENT B0, `(.L_x_520) ;  /* 0x000000d000007945 */ /* 0x000fd80003800200 */
[----:B------:R-:W-:Y:S05]  /*3f50*/  @P0 BRA `(.L_x_521) ;  /* 0x00000000002c0947 */ /* 0x000fea0003800000 */
[----:B------:R-:W-:Y:S01]  /*3f60*/  UISETP.NE.AND UP0, UPT, UR4, URZ, UPT ;  /* 0x000000ff0400728c */ /* 0x000fe2000bf05270 */
[----:B012---:R-:W-:Y:S01]  /*3f70*/  CS2R R2, SRZ ;  /* 0x0000000000027805 */ /* 0x007fe2000001ff00 */
[----:B------:R-:W0:Y:S07]  /*3f80*/  LDCU.64 UR6, c[0x0][0x390] ;  /* 0x00007200ff0677ac */ /* 0x000e2e0008000a00 */
[----:B------:R-:W-:Y:S05]  /*3f90*/  BRA.U UP0, `(.L_x_522) ;  /* 0x0000000100087547 */ /* 0x000fea000b800000 */
[----:B------:R-:W1:Y:S02]  /*3fa0*/  LDC.64 R2, c[0x0][0x3d0] ;  /* 0x0000f400ff027b82 */ /* 0x000e640000000a00 */
[----:B-1----:R-:W5:Y:S02]  /*3fb0*/  LDG.E.64 R2, desc[UR8][R2.64] ;  /* 0x0000000802027981 */ /* 0x002f64000c1e1b00 */
.L_x_522:
[----:B-----5:R-:W-:-:S04]  /*3fc0*/  IADD3 R19, P0, PT, R15, R2, RZ ;  /* 0x000000020f137210 */ /* 0x020fc80007f1e0ff */
[----:B------:R-:W-:Y:S02]  /*3fd0*/  LEA.HI.X.SX32 R20, R15, R3, 0x1, P0 ;  /* 0x000000030f147211 */ /* 0x000fe400000f0eff */
[----:B0-----:R-:W-:-:S04]  /*3fe0*/  LEA R2, P0, R19, UR6, 0x2 ;  /* 0x0000000613027c11 */ /* 0x001fc8000f8010ff */
[----:B------:R-:W-:-:S05]  /*3ff0*/  LEA.HI.X R3, R19, UR7, R20, 0x2, P0 ;  /* 0x0000000713037c11 */ /* 0x000fca00080f1414 */
[----:B------:R3:W-:Y:S04]  /*4000*/  STG.E desc[UR8][R2.64], R46 ;  /* 0x0000002e02007986 */ /* 0x0007e8000c101908 */
.L_x_521:
[----:B------:R-:W-:Y:S05]  /*4010*/  BSYNC.RECONVERGENT B0 ;  /* 0x0000000000007941 */ /* 0x000fea0003800200 */
.L_x_520:
[----:B------:R-:W-:Y:S01]  /*4020*/  ISETP.NE.AND P0, PT, R28, UR5, PT ;  /* 0x000000051c007c0c */ /* 0x000fe2000bf05270 */
[----:B------:R-:W-:-:S12]  /*4030*/  BSSY.RECONVERGENT B0, `(.L_x_523) ;  /* 0x000000d000007945 */ /* 0x000fd80003800200 */
[----:B------:R-:W-:Y:S05]  /*4040*/  @P0 BRA `(.L_x_524) ;  /* 0x00000000002c0947 */ /* 0x000fea0003800000 */
[----:B------:R-:W-:Y:S01]  /*4050*/  UISETP.NE.AND UP0, UPT, UR4, URZ, UPT ;  /* 0x000000ff0400728c */ /* 0x000fe2000bf05270 */
[----:B0123--:R-:W-:Y:S01]  /*4060*/  CS2R R2, SRZ ;  /* 0x0000000000027805 */ /* 0x00ffe2000001ff00 */
[----:B------:R-:W0:Y:S07]  /*4070*/  LDCU.64 UR6, c[0x0][0x390] ;  /* 0x00007200ff0677ac */ /* 0x000e2e0008000a00 */
[----:B------:R-:W-:Y:S05]  /*4080*/  BRA.U UP0, `(.L_x_525) ;  /* 0x0000000100087547 */ /* 0x000fea000b800000 */
[----:B------:R-:W1:Y:S02]  /*4090*/  LDC.64 R2, c[0x0][0x3d0] ;  /* 0x0000f400ff027b82 */ /* 0x000e640000000a00 */
[----:B-1----:R-:W5:Y:S02]  /*40a0*/  LDG.E.64 R2, desc[UR8][R2.64] ;  /* 0x0000000802027981 */ /* 0x002f64000c1e1b00 */
.L_x_525:
[----:B-----5:R-:W-:-:S04]  /*40b0*/  IADD3 R15, P0, PT, R14, R2, RZ ;  /* 0x000000020e0f7210 */ /* 0x020fc80007f1e0ff */
[----:B------:R-:W-:Y:S02]  /*40c0*/  LEA.HI.X.SX32 R14, R14, R3, 0x1, P0 ;  /* 0x000000030e0e7211 */ /* 0x000fe400000f0eff */
[----:B0-----:R-:W-:-:S04]  /*40d0*/  LEA R2, P0, R15, UR6, 0x2 ;  /* 0x000000060f027c11 */ /* 0x001fc8000f8010ff */
[----:B------:R-:W-:-:S05]  /*40e0*/  LEA.HI.X R3, R15, UR7, R14, 0x2, P0 ;  /* 0x000000070f037c11 */ /* 0x000fca00080f140e */
[----:B------:R4:W-:Y:S04]  /*40f0*/  STG.E desc[UR8][R2.64], R45 ;  /* 0x0000002d02007986 */ /* 0x0009e8000c101908 */
.L_x_524:
[----:B------:R-:W-:Y:S05]  /*4100*/  BSYNC.RECONVERGENT B0 ;  /* 0x0000000000007941 */ /* 0x000fea0003800200 */
.L_x_523:
[----:B------:R-:W-:Y:S01]  /*4110*/  ISETP.NE.AND P0, PT, R27, UR5, PT ;  /* 0x000000051b007c0c */ /* 0x000fe2000bf05270 */
[----:B------:R-:W-:-:S12]  /*4120*/  BSSY.RECONVERGENT B0, `(.L_x_526) ;  /* 0x000000d000007945 */ /* 0x000fd80003800200 */
[----:B------:R-:W-:Y:S05]  /*4130*/  @P0 BRA `(.L_x_527) ;  /* 0x00000000002c0947 */ /* 0x000fea0003800000 */
[----:B------:R-:W-:Y:S01]  /*4140*/  UISETP.NE.AND UP0, UPT, UR4, URZ, UPT ;  /* 0x000000ff0400728c */ /* 0x000fe2000bf05270 */
[----:B01234-:R-:W-:Y:S01]  /*4150*/  CS2R R2, SRZ ;  /* 0x0000000000027805 */ /* 0x01ffe2000001ff00 */
[----:B------:R-:W0:Y:S07]  /*4160*/  LDCU.64 UR6, c[0x0][0x390] ;  /* 0x00007200ff0677ac */ /* 0x000e2e0008000a00 */
[----:B------:R-:W-:Y:S05]  /*4170*/  BRA.U UP0, `(.L_x_528) ;  /* 0x0000000100087547 */ /* 0x000fea000b800000 */
[----:B------:R-:W1:Y:S02]  /*4180*/  LDC.64 R2, c[0x0][0x3d0] ;  /* 0x0000f400ff027b82 */ /* 0x000e640000000a00 */
[----:B-1----:R-:W5:Y:S02]  /*4190*/  LDG.E.64 R2, desc[UR8][R2.64] ;  /* 0x0000000802027981 */ /* 0x002f64000c1e1b00 */
.L_x_528:
[----:B-----5:R-:W-:-:S04]  /*41a0*/  IADD3 R14, P0, PT, R13, R2, RZ ;  /* 0x000000020d0e7210 */ /* 0x020fc80007f1e0ff */
[----:B------:R-:W-:Y:S02]  /*41b0*/  LEA.HI.X.SX32 R3, R13, R3, 0x1, P0 ;  /* 0x000000030d037211 */ /* 0x000fe400000f0eff */
[----:B0-----:R-:W-:-:S04]  /*41c0*/  LEA R2, P0, R14, UR6, 0x2 ;  /* 0x000000060e027c11 */ /* 0x001fc8000f8010ff */
[----:B------:R-:W-:-:S05]  /*41d0*/  LEA.HI.X R3, R14, UR7, R3, 0x2, P0 ;  /* 0x000000070e037c11 */ /* 0x000fca00080f1403 */
[----:B------:R0:W-:Y:S04]  /*41e0*/  STG.E desc[UR8][R2.64], R44 ;  /* 0x0000002c02007986 */ /* 0x0001e8000c101908 */
.L_x_527:
[----:B------:R-:W-:Y:S05]  /*41f0*/  BSYNC.RECONVERGENT B0 ;  /* 0x0000000000007941 */ /* 0x000fea0003800200 */
.L_x_526:
        /* <DEDUP_REMOVED lines=9> */
.L_x_531:
[----:B-----5:R-:W-:-:S04]  /*4290*/  IADD3 R13, P0, PT, R12, R2, RZ ;  /* 0x000000020c0d7210 */ /* 0x020fc80007f1e0ff */
[----:B------:R-:W-:Y:S02]  /*42a0*/  LEA.HI.X.SX32 R12, R12, R3, 0x1, P0 ;  /* 0x000000030c0c7211 */ /* 0x000fe400000f0eff */
[----:B0-----:R-:W-:-:S04]  /*42b0*/  LEA R2, P0, R13, UR6, 0x2 ;  /* 0x000000060d027c11 */ /* 0x001fc8000f8010ff */
[----:B------:R-:W-:-:S05]  /*42c0*/  LEA.HI.X R3, R13, UR7, R12, 0x2, P0 ;  /* 0x000000070d037c11 */ /* 0x000fca00080f140c */
[----:B------:R0:W-:Y:S04]  /*42d0*/  STG.E desc[UR8][R2.64], R43 ;  /* 0x0000002b02007986 */ /* 0x0001e8000c101908 */
.L_x_530:
[----:B------:R-:W-:Y:S05]  /*42e0*/  BSYNC.RECONVERGENT B0 ;  /* 0x0000000000007941 */ /* 0x000fea0003800200 */
.L_x_529:
        /* <DEDUP_REMOVED lines=9> */
.L_x_534:
[----:B-----5:R-:W-:-:S04]  /*4380*/  IADD3 R12, P0, PT, R16, R2, RZ ;  /* 0x00000002100c7210 */ /* 0x020fc80007f1e0ff */
[----:B------:R-:W-:Y:S02]  /*4390*/  LEA.HI.X.SX32 R3, R16, R3, 0x1, P0 ;  /* 0x0000000310037211 */ /* 0x000fe400000f0eff */
[----:B0-----:R-:W-:-:S04]  /*43a0*/  LEA R2, P0, R12, UR6, 0x2 ;  /* 0x000000060c027c11 */ /* 0x001fc8000f8010ff */
[----:B------:R-:W-:-:S05]  /*43b0*/  LEA.HI.X R3, R12, UR7, R3, 0x2, P0 ;  /* 0x000000070c037c11 */ /* 0x000fca00080f1403 */
[----:B------:R0:W-:Y:S04]  /*43c0*/  STG.E desc[UR8][R2.64], R42 ;  /* 0x0000002a02007986 */ /* 0x0001e8000c101908 */
.L_x_533:
[----:B------:R-:W-:Y:S05]  /*43d0*/  BSYNC.RECONVERGENT B0 ;  /* 0x0000000000007941 */ /* 0x000fea0003800200 */
.L_x_532:
        /* <DEDUP_REMOVED lines=9> */
.L_x_537:
[----:B-----5:R-:W-:-:S04]  /*4470*/  IADD3 R12, P0, PT, R6, R2, RZ ;  /* 0x00000002060c7210 */ /* 0x020fc80007f1e0ff */
[----:B------:R-:W-:Y:S02]  /*4480*/  LEA.HI.X.SX32 R3, R6, R3, 0x1, P0 ;  /* 0x0000000306037211 */ /* 0x000fe400000f0eff */
[----:B0-----:R-:W-:-:S04]  /*4490*/  LEA R2, P0, R12, UR6, 0x2 ;  /* 0x000000060c027c11 */ /* 0x001fc8000f8010ff */
[----:B------:R-:W-:-:S05]  /*44a0*/  LEA.HI.X R3, R12, UR7, R3, 0x2, P0 ;  /* 0x000000070c037c11 */ /* 0x000fca00080f1403 */
[----:B------:R0:W-:Y:S04]  /*44b0*/  STG.E desc[UR8][R2.64], R39 ;  /* 0x0000002702007986 */ /* 0x0001e8000c101908 */
.L_x_536:
[----:B------:R-:W-:Y:S05]  /*44c0*/  BSYNC.RECONVERGENT B0 ;  /* 0x0000000000007941 */ /* 0x000fea0003800200 */
.L_x_535:
        /* <DEDUP_REMOVED lines=9> */
.L_x_540:
[----:B-----5:R-:W-:-:S04]  /*4560*/  IADD3 R6, P0, PT, R5, R2, RZ ;  /* 0x0000000205067210 */ /* 0x020fc80007f1e0ff */
[----:B------:R-:W-:Y:S02]  /*4570*/  LEA.HI.X.SX32 R3, R5, R3, 0x1, P0 ;  /* 0x0000000305037211 */ /* 0x000fe400000f0eff */
[----:B0-----:R-:W-:-:S04]  /*4580*/  LEA R2, P0, R6, UR6, 0x2 ;  /* 0x0000000606027c11 */ /* 0x001fc8000f8010ff */
[----:B------:R-:W-:-:S05]  /*4590*/  LEA.HI.X R3, R6, UR7, R3, 0x2, P0 ;  /* 0x0000000706037c11 */ /* 0x000fca00080f1403 */
[----:B------:R0:W-:Y:S04]  /*45a0*/  STG.E desc[UR8][R2.64], R37 ;  /* 0x0000002502007986 */ /* 0x0001e8000c101908 */
.L_x_539:
[----:B------:R-:W-:Y:S05]  /*45b0*/  BSYNC.RECONVERGENT B0 ;  /* 0x0000000000007941 */ /* 0x000fea0003800200 */
.L_x_538:
        /* <DEDUP_REMOVED lines=9> */
.L_x_543:
[----:B-----5:R-:W-:-:S04]  /*4650*/  IADD3 R5, P0, PT, R4, R2, RZ ;  /* 0x0000000204057210 */ /* 0x020fc80007f1e0ff */
[----:B------:R-:W-:Y:S02]  /*4660*/  LEA.HI.X.SX32 R4, R4, R3, 0x1, P0 ;  /* 0x0000000304047211 */ /* 0x000fe400000f0eff */
[----:B0-----:R-:W-:-:S04]  /*4670*/  LEA R2, P0, R5, UR6, 0x2 ;  /* 0x0000000605027c11 */ /* 0x001fc8000f8010ff */
[----:B------:R-:W-:-:S05]  /*4680*/  LEA.HI.X R3, R5, UR7, R4, 0x2, P0 ;  /* 0x0000000705037c11 */ /* 0x000fca00080f1404 */
[----:B------:R0:W-:Y:S04]  /*4690*/  STG.E desc[UR8][R2.64], R36 ;  /* 0x0000002402007986 */ /* 0x0001e8000c101908 */
.L_x_542:
[----:B------:R-:W-:Y:S05]  /*46a0*/  BSYNC.RECONVERGENT B0 ;  /* 0x0000000000007941 */ /* 0x000fea0003800200 */
.L_x_541:
        /* <DEDUP_REMOVED lines=9> */
.L_x_546:
[----:B-----5:R-:W-:-:S04]  /*4740*/  IADD3 R4, P0, PT, R17, R2, RZ ;  /* 0x0000000211047210 */ /* 0x020fc80007f1e0ff */
[----:B------:R-:W-:Y:S02]  /*4750*/  LEA.HI.X.SX32 R3, R17, R3, 0x1, P0 ;  /* 0x0000000311037211 */ /* 0x000fe400000f0eff */
[----:B0-----:R-:W-:-:S04]  /*4760*/  LEA R2, P0, R4, UR6, 0x2 ;  /* 0x0000000604027c11 */ /* 0x001fc8000f8010ff */
[----:B------:R-:W-:-:S05]  /*4770*/  LEA.HI.X R3, R4, UR7, R3, 0x2, P0 ;  /* 0x0000000704037c11 */ /* 0x000fca00080f1403 */
[----:B------:R0:W-:Y:S04]  /*4780*/  STG.E desc[UR8][R2.64], R35 ;  /* 0x0000002302007986 */ /* 0x0001e8000c101908 */
.L_x_545:
[----:B------:R-:W-:Y:S05]  /*4790*/  BSYNC.RECONVERGENT B0 ;  /* 0x0000000000007941 */ /* 0x000fea0003800200 */
.L_x_544:
        /* <DEDUP_REMOVED lines=9> */
.L_x_549:
[----:B-----5:R-:W-:-:S04]  /*4830*/  IADD3 R4, P0, PT, R18, R2, RZ ;  /* 0x0000000212047210 */ /* 0x020fc80007f1e0ff */
[----:B------:R-:W-:Y:S02]  /*4840*/  LEA.HI.X.SX32 R3, R18, R3, 0x1, P0 ;  /* 0x0000000312037211 */ /* 0x000fe400000f0eff */
[----:B0-----:R-:W-:-:S04]  /*4850*/  LEA R2, P0, R4, UR6, 0x2 ;  /* 0x0000000604027c11 */ /* 0x001fc8000f8010ff */
[----:B------:R-:W-:-:S05]  /*4860*/  LEA.HI.X R3, R4, UR7, R3, 0x2, P0 ;  /* 0x0000000704037c11 */ /* 0x000fca00080f1403 */
[----:B------:R0:W-:Y:S04]  /*4870*/  STG.E desc[UR8][R2.64], R34 ;  /* 0x0000002202007986 */ /* 0x0001e8000c101908 */
.L_x_548:
[----:B------:R-:W-:Y:S05]  /*4880*/  BSYNC.RECONVERGENT B0 ;  /* 0x0000000000007941 */ /* 0x000fea0003800200 */
.L_x_547:
[----:B------:R-:W-:-:S13]  /*4890*/  ISETP.NE.AND P0, PT, R7, UR5, PT ;  /* 0x0000000507007c0c */ /* 0x000fda000bf05270 */
[----:B------:R-:W-:Y:S05]  /*48a0*/  @P0 EXIT ;  /* 0x000000000000094d */ /* 0x000fea0003800000 */
[----:B------:R-:W-:Y:S01]  /*48b0*/  UISETP.NE.AND UP0, UPT, UR4, URZ, UPT ;  /* 0x000000ff0400728c */ /* 0x000fe2000bf05270 */
[----:B01234-:R-:W-:-:S08]  /*48c0*/  CS2R R2, SRZ ;  /* 0x0000000000027805 */ /* 0x01ffd0000001ff00 */
[----:B------:R-:W-:Y:S05]  /*48d0*/  BRA.U UP0, `(.L_x_550) ;  /* 0x0000000100087547 */ /* 0x000fea000b800000 */
[----:B------:R-:W0:Y:S02]  /*48e0*/  LDC.64 R2, c[0x0][0x3d0] ;  /* 0x0000f400ff027b82 */ /* 0x000e240000000a00 */
[----:B0-----:R-:W5:Y:S02]  /*48f0*/  LDG.E.64 R2, desc[UR8][R2.64] ;  /* 0x0000000802027981 */ /* 0x001f64000c1e1b00 */
.L_x_550:
[----:B------:R-:W0:Y:S01]  /*4900*/  LDCU.64 UR4, c[0x0][0x390] ;  /* 0x00007200ff0477ac */ /* 0x000e220008000a00 */
[----:B-----5:R-:W-:-:S04]  /*4910*/  IADD3 R4, P0, PT, R0, R2, RZ ;  /* 0x0000000200047210 */ /* 0x020fc80007f1e0ff */
[----:B------:R-:W-:Y:S02]  /*4920*/  LEA.HI.X.SX32 R3, R0, R3, 0x1, P0 ;  /* 0x0000000300037211 */ /* 0x000fe400000f0eff */
[----:B0-----:R-:W-:-:S04]  /*4930*/  LEA R2, P0, R4, UR4, 0x2 ;  /* 0x0000000404027c11 */ /* 0x001fc8000f8010ff */
[----:B------:R-:W-:-:S05]  /*4940*/  LEA.HI.X R3, R4, UR5, R3, 0x2, P0 ;  /* 0x0000000504037c11 */ /* 0x000fca00080f1403 */
[----:B------:R-:W-:Y:S01]  /*4950*/  STG.E desc[UR8][R2.64], R33 ;  /* 0x0000002102007986 */ /* 0x000fe2000c101908 */
[----:B------:R-:W-:Y:S05]  /*4960*/  EXIT ;  /* 0x000000000000794d */ /* 0x000fea0003800000 */
.L_x_510:
[----:B------:R-:W-:Y:S01]  /*4970*/  BAR.SYNC.DEFER_BLOCKING 0x0 ;  /* 0x0000000000007b1d */ /* 0x000fe20000010000 */
[----:B------:R-:W-:Y:S02]  /*4980*/  ISETP.NE.AND P3, PT, R32, UR5, PT ;  /* 0x0000000520007c0c */ /* 0x000fe4000bf65270 */
[----:B------:R-:W-:Y:S02]  /*4990*/  ISETP.NE.AND P4, PT, R31, UR5, PT ;  /* 0x000000051f007c0c */ /* 0x000fe4000bf85270 */
[----:B------:R-:W-:Y:S02]  /*49a0*/  ISETP.NE.AND P5, PT, R30, UR5, PT ;  /* 0x000000051e007c0c */ /* 0x000fe4000bfa5270 */
[----:B------:R-:W-:Y:S02]  /*49b0*/  ISETP.NE.AND P6, PT, R29, UR5, PT ;  /* 0x000000051d007c0c */ /* 0x000fe4000bfc5270 */
[----:B------:R-:W-:Y:S02]  /*49c0*/  ISETP.NE.AND P0, PT, R28, UR5, PT ;  /* 0x000000051c007c0c */ /* 0x000fe4000bf05270 */
[----:B------:R-:W-:-:S02]  /*49d0*/  ISETP.NE.AND P1, PT, R27, UR5, PT ;  /* 0x000000051b007c0c */ /* 0x000fc4000bf25270 */
[----:B------:R-:W-:Y:S01]  /*49e0*/  ISETP.NE.AND P2, PT, R26, UR5, PT ;  /* 0x000000051a007c0c */ /* 0x000fe2000bf45270 */
[--C-:B------:R-:W-:Y:S02]  /*49f0*/  @!P3 IMAD.IADD R2, R41, 0x1, -R23.reuse ;  /* 0x000000012902b824 */ /* 0x100fe400078e0a17 */
[--C-:B------:R-:W-:Y:S02]  /*4a00*/  @!P4 IMAD.IADD R20, R47, 0x1, -R23.reuse ;  /* 0x000000012f14c824 */ /* 0x100fe400078e0a17 */
[--C-:B------:R-:W-:Y:S01]  /*4a10*/  @!P5 IMAD.IADD R19, R19, 0x1, -R23.reuse ;  /* 0x000000011313d824 */ /* 0x100fe200078e0a17 */
[----:B------:R-:W-:Y:S01]  /*4a20*/  @!P3 LEA R3, R2, UR4, 0x2 ;  /* 0x000000040203bc11 */ /* 0x000fe2000f8e10ff */
[--C-:B------:R-:W-:Y:S01]  /*4a30*/  @!P6 IMAD.IADD R15, R15, 0x1, -R23.reuse ;  /* 0x000000010f0fe824 */ /* 0x100fe200078e0a17 */
[----:B------:R-:W-:Y:S01]  /*4a40*/  @!P4 LEA R20, R20, UR4, 0x2 ;  /* 0x000000041414cc11 */ /* 0x000fe2000f8e10ff */
[--C-:B------:R-:W-:Y:S01]  /*4a50*/  @!P0 IMAD.IADD R14, R14, 0x1, -R23.reuse ;  /* 0x000000010e0e8824 */ /* 0x100fe200078e0a17 */
[----:B------:R-:W-:Y:S01]  /*4a60*/  @!P5 LEA R19, R19, UR4, 0x2 ;  /* 0x000000041313dc11 */ /* 0x000fe2000f8e10ff */
[--C-:B------:R-:W-:Y:S01]  /*4a70*/  @!P1 IMAD.IADD R13, R13, 0x1, -R23.reuse ;  /* 0x000000010d0d9824 */ /* 0x100fe200078e0a17 */
[----:B------:R-:W-:Y:S01]  /*4a80*/  @!P6 LEA R15, R15, UR4, 0x2 ;  /* 0x000000040f0fec11 */ /* 0x000fe2000f8e10ff */
[----:B------:R-:W-:Y:S01]  /*4a90*/  @!P2 IMAD.IADD R12, R12, 0x1, -R23 ;  /* 0x000000010c0ca824 */ /* 0x000fe200078e0a17 */
[----:B------:R-:W-:Y:S01]  /*4aa0*/  @!P0 LEA R14, R14, UR4, 0x2 ;  /* 0x000000040e0e8c11 */ /* 0x000fe2000f8e10ff */
[----:B-----5:R0:W-:Y:S01]  /*4ab0*/  @!P3 STS [R3], R56 ;  /* 0x000000380300b388 */ /* 0x0201e20000000800 */
[----:B------:R-:W-:-:S02]  /*4ac0*/  @!P1 LEA R13, R13, UR4, 0x2 ;  /* 0x000000040d0d9c11 */ /* 0x000fc4000f8e10ff */
[----:B------:R-:W-:Y:S01]  /*4ad0*/  ISETP.NE.AND P3, PT, R25, UR5, PT ;  /* 0x0000000519007c0c */ /* 0x000fe2000bf65270 */
[----:B------:R1:W-:Y:S01]  /*4ae0*/  @!P4 STS [R20], R55 ;  /* 0x000000371400c388 */ /* 0x0003e20000000800 */
[----:B------:R-:W-:Y:S02]  /*4af0*/  @!P2 LEA R12, R12, UR4, 0x2 ;  /* 0x000000040c0cac11 */ /* 0x000fe4000f8e10ff */
[----:B------:R-:W-:Y:S01]  /*4b00*/  ISETP.NE.AND P4, PT, R24, UR5, PT ;  /* 0x0000000518007c0c */ /* 0x000fe2000bf85270 */
[----:B------:R1:W-:Y:S01]  /*4b10*/  @!P5 STS [R19], R54 ;  /* 0x000000361300d388 */ /* 0x0003e20000000800 */
[----:B------:R-:W-:-:S03]  /*4b20*/  ISETP.NE.AND P5, PT, R11, UR5, PT ;  /* 0x000000050b007c0c */ /* 0x000fc6000bfa5270 */
[----:B------:R1:W-:Y:S01]  /*4b30*/  @!P6 STS [R15], R46 ;  /* 0x0000002e0f00e388 */ /* 0x0003e20000000800 */
[----:B------:R-:W-:-:S03]  /*4b40*/  ISETP.NE.AND P6, PT, R10, UR5, PT ;  /* 0x000000050a007c0c */ /* 0x000fc6000bfc5270 */
[----:B------:R1:W-:Y:S01]  /*4b50*/  @!P0 STS [R14], R45 ;  /* 0x0000002d0e008388 */ /* 0x0003e20000000800 */
[----:B------:R-:W-:Y:S01]  /*4b60*/  ISETP.NE.AND P0, PT, R9, UR5, PT ;  /* 0x0000000509007c0c */ /* 0x000fe2000bf05270 */
[--C-:B------:R-:W-:Y:S02]  /*4b70*/  @!P3 IMAD.IADD R16, R16, 0x1, -R23.reuse ;  /* 0x000000011010b824 */ /* 0x100fe400078e0a17 */
[----:B------:R1:W-:Y:S01]  /*4b80*/  @!P1 STS [R13], R44 ;  /* 0x0000002c0d009388 */ /* 0x0003e20000000800 */
[----:B------:R-:W-:Y:S01]  /*4b90*/  ISETP.NE.AND P1, PT, R8, UR5, PT ;  /* 0x0000000508007c0c */ /* 0x000fe2000bf25270 */
[--C-:B------:R-:W-:Y:S01]  /*4ba0*/  @!P4 IMAD.IADD R6, R6, 0x1, -R23.reuse ;  /* 0x000000010606c824 */ /* 0x100fe200078e0a17 */
[----:B0-----:R-:W-:Y:S01]  /*4bb0*/  @!P3 LEA R3, R16, UR4, 0x2 ;  /* 0x000000041003bc11 */ /* 0x001fe2000f8e10ff */
[----:B------:R1:W-:Y:S01]  /*4bc0*/  @!P2 STS [R12], R43 ;  /* 0x0000002b0c00a388 */ /* 0x0003e20000000800 */
[----:B------:R-:W-:Y:S01]  /*4bd0*/  ISETP.NE.AND P2, PT, R7, UR5, PT ;  /* 0x0000000507007c0c */ /* 0x000fe2000bf45270 */
[--C-:B------:R-:W-:Y:S01]  /*4be0*/  @!P5 IMAD.IADD R5, R5, 0x1, -R23.reuse ;  /* 0x000000010505d824 */ /* 0x100fe200078e0a17 */
[----:B------:R-:W-:Y:S01]  /*4bf0*/  @!P4 LEA R6, R6, UR4, 0x2 ;  /* 0x000000040606cc11 */ /* 0x000fe2000f8e10ff */
[--C-:B------:R-:W-:Y:S01]  /*4c00*/  @!P6 IMAD.IADD R4, R4, 0x1, -R23.reuse ;  /* 0x000000010404e824 */ /* 0x100fe200078e0a17 */
[----:B------:R1:W-:Y:S01]  /*4c10*/  @!P3 STS [R3], R42 ;  /* 0x0000002a0300b388 */ /* 0x0003e20000000800 */
[----:B------:R-:W-:Y:S01]  /*4c20*/  @!P0 IMAD.IADD R17, R17, 0x1, -R23 ;  /* 0x0000000111118824 */ /* 0x000fe200078e0a17 */
[----:B------:R-:W-:-:S02]  /*4c30*/  @!P5 LEA R2, R5, UR4, 0x2 ;  /* 0x000000040502dc11 */ /* 0x000fc4000f8e10ff */
[----:B------:R-:W-:Y:S01]  /*4c40*/  @!P6 LEA R5, R4, UR4, 0x2 ;  /* 0x000000040405ec11 */ /* 0x000fe2000f8e10ff */
[--C-:B------:R-:W-:Y:S01]  /*4c50*/  @!P1 IMAD.IADD R18, R18, 0x1, -R23.reuse ;  /* 0x0000000112129824 */ /* 0x100fe200078e0a17 */
[----:B------:R1:W-:Y:S01]  /*4c60*/  @!P4 STS [R6], R39 ;  /* 0x000000270600c388 */ /* 0x0003e20000000800 */
[----:B------:R-:W-:Y:S02]  /*4c70*/  ISETP.GE.AND P3, PT, R40, R21, PT ;  /* 0x000000152800720c */ /* 0x000fe40003f66270 */
[----:B------:R-:W-:Y:S01]  /*4c80*/  @!P2 IMAD.IADD R8, R0, 0x1, -R23 ;  /* 0x000000010008a824 */ /* 0x000fe200078e0a17 */
[----:B------:R-:W-:Y:S01]  /*4c90*/  @!P0 LEA R0, R17, UR4, 0x2 ;  /* 0x0000000411008c11 */ /* 0x000fe2000f8e10ff */
[----:B------:R1:W-:Y:S01]  /*4ca0*/  @!P5 STS [R2], R37 ;  /* 0x000000250200d388 */ /* 0x0003e20000000800 */
[----:B------:R-:W-:Y:S02]  /*4cb0*/  @!P1 LEA R7, R18, UR4, 0x2 ;  /* 0x0000000412079c11 */ /* 0x000fe4000f8e10ff */
[----:B------:R-:W-:Y:S01]  /*4cc0*/  @!P2 LEA R8, R8, UR4, 0x2 ;  /* 0x000000040808ac11 */ /* 0x000fe2000f8e10ff */
[----:B------:R1:W-:Y:S04]  /*4cd0*/  @!P6 STS [R5], R36 ;  /* 0x000000240500e388 */ /* 0x0003e80000000800 */
[----:B------:R1:W-:Y:S04]  /*4ce0*/  @!P0 STS [R0], R35 ;  /* 0x0000002300008388 */ /* 0x0003e80000000800 */
[----:B------:R1:W-:Y:S04]  /*4cf0*/  @!P1 STS [R7], R34 ;  /* 0x0000002207009388 */ /* 0x0003e80000000800 */
[----:B------:R1:W-:Y:S01]  /*4d00*/  @!P2 STS [R8], R33 ;  /* 0x000000210800a388 */ /* 0x0003e20000000800 */
[----:B------:R-:W-:Y:S06]  /*4d10*/  BAR.SYNC.DEFER_BLOCKING 0x0 ;  /* 0x0000000000007b1d */ /* 0x000fec0000010000 */
[----:B------:R-:W-:Y:S05]  /*4d20*/  @P3 EXIT ;  /* 0x000000000000394d */ /* 0x000fea0003800000 */
[----:B-1----:R-:W-:Y:S01]  /*4d30*/  LOP3.LUT R0, RZ, R40, RZ, 0x33, !PT ;  /* 0x00000028ff007212 */ /* 0x002fe200078e33ff */
[----:B------:R-:W0:Y:S01]  /*4d40*/  LDCU.U8 UR6, c[0x0][0x3b8] ;  /* 0x00007700ff0677ac */ /* 0x000e220008000000 */
[----:B------:R-:W-:Y:S03]  /*4d50*/  BSSY.RECONVERGENT B0, `(.L_x_551) ;  /* 0x000001e000007945 */ /* 0x000fe60003800200 */
[----:B------:R-:W-:Y:S01]  /*4d60*/  IMAD.IADD R0, R0, 0x1, R21 ;  /* 0x0000000100007824 */ /* 0x000fe200078e0215 */
[----:B------:R-:W1:Y:S04]  /*4d70*/  LDCU.64 UR10, c[0x0][0x390] ;  /* 0x00007200ff0a77ac */ /* 0x000e680008000a00 */
[----:B------:R-:W-:-:S02]  /*4d80*/  LOP3.LUT R2, R0, 0x600, RZ, 0xc0, !PT ;  /* 0x0000060000027812 */ /* 0x000fc400078ec0ff */
[----:B------:R-:W-:Y:S02]  /*4d90*/  ISETP.GE.U32.AND P1, PT, R0, 0x600, PT ;  /* 0x000006000000780c */ /* 0x000fe40003f26070 */
[----:B------:R-:W-:-:S13]  /*4da0*/  ISETP.NE.AND P0, PT, R2, 0x600, PT ;  /* 0x000006000200780c */ /* 0x000fda0003f05270 */
[----:B01----:R-:W-:Y:S05]  /*4db0*/  @!P0 BRA `(.L_x_552) ;  /* 0x00000000005c8947 */ /* 0x003fea0003800000 */
[----:B------:R-:W-:Y:S01]  /*4dc0*/  LEA.HI R0, R0, 0x1, RZ, 0x17 ;  /* 0x0000000100007811 */ /* 0x000fe200078fb8ff */
[C---:B------:R-:W-:Y:S01]  /*4dd0*/  IMAD.IADD R7, R40.reuse, 0x1, R23 ;  /* 0x0000000128077824 */ /* 0x040fe200078e0217 */
[----:B------:R-:W-:Y:S02]  /*4de0*/  LEA R6, R40, UR4, 0x2 ;  /* 0x0000000428067c11 */ /* 0x000fe4000f8e10ff */
[----:B------:R-:W-:Y:S01]  /*4df0*/  ISETP.NE.AND P2, PT, RZ, UR6, PT ;  /* 0x00000006ff007c0c */ /* 0x000fe2000bf45270 */
[C---:B------:R-:W-:Y:S01]  /*4e00*/  IMAD.SHL.U32 R2, R0.reuse, 0x200, RZ ;  /* 0x0000020000027824 */ /* 0x040fe200078e00ff */
[----:B------:R-:W-:-:S04]  /*4e10*/  LOP3.LUT R0, R0, 0x3, RZ, 0xc0, !PT ;  /* 0x0000000300007812 */ /* 0x000fc800078ec0ff */
[----:B------:R-:W-:Y:S01]  /*4e20*/  LOP3.LUT R3, R2, 0x600, RZ, 0xc0, !PT ;  /* 0x0000060002037812 */ /* 0x000fe200078ec0ff */
[----:B------:R-:W-:-:S04]  /*4e30*/  IMAD.MOV R0, RZ, RZ, -R0 ;  /* 0x000000ffff007224 */ /* 0x000fc800078e0a00 */
[----:B------:R-:W-:-:S07]  /*4e40*/  IMAD.IADD R40, R40, 0x1, R3 ;  /* 0x0000000128287824 */ /* 0x000fce00078e0203 */
.L_x_553:
[----:B0-----:R-:W0:Y:S01]  /*4e50*/  @!P2 LDC.64 R4, c[0x0][0x3d0] ;  /* 0x0000f400ff04ab82 */ /* 0x001e220000000a00 */
[----:B------:R-:W-:Y:S01]  /*4e60*/  CS2R R2, SRZ ;  /* 0x0000000000027805 */ /* 0x000fe2000001ff00 */
[----:B------:R1:W2:Y:S05]  /*4e70*/  LDS R9, [R6] ;  /* 0x0000000006097984 */ /* 0x0002aa0000000800 */
[----:B0-----:R-:W3:Y:S01]  /*4e80*/  @!P2 LDG.E.64 R2, desc[UR8][R4.64] ;  /* 0x000000080402a981 */ /* 0x001ee2000c1e1b00 */
[----:B------:R-:W-:Y:S02]  /*4e90*/  VIADD R0, R0, 0x1 ;  /* 0x0000000100007836 */ /* 0x000fe40000000000 */
[----:B-1----:R-:W-:Y:S01]  /*4ea0*/  VIADD R6, R6, 0x800 ;  /* 0x0000080006067836 */ /* 0x002fe20000000000 */
[----:B---3--:R-:W-:-:S04]  /*4eb0*/  IADD3 R8, P0, PT, R7, R2, RZ ;  /* 0x0000000207087210 */ /* 0x008fc80007f1e0ff */
[C---:B------:R-:W-:Y:S01]  /*4ec0*/  LEA.HI.X.SX32 R3, R7.reuse, R3, 0x1, P0 ;  /* 0x0000000307037211 */ /* 0x040fe200000f0eff */
[----:B------:R-:W-:Y:S01]  /*4ed0*/  VIADD R7, R7, 0x200 ;  /* 0x0000020007077836 */ /* 0x000fe20000000000 */
[----:B------:R-:W-:-:S04]  /*4ee0*/  LEA R2, P0, R8, UR10, 0x2 ;  /* 0x0000000a08027c11 */ /* 0x000fc8000f8010ff */
[----:B------:R-:W-:Y:S02]  /*4ef0*/  LEA.HI.X R3, R8, UR11, R3, 0x2, P0 ;  /* 0x0000000b08037c11 */ /* 0x000fe400080f1403 */
[----:B------:R-:W-:-:S03]  /*4f00*/  ISETP.NE.AND P0, PT, R0, RZ, PT ;  /* 0x000000ff0000720c */ /* 0x000fc60003f05270 */
[----:B--2---:R0:W-:Y:S10]  /*4f10*/  STG.E desc[UR8][R2.64], R9 ;  /* 0x0000000902007986 */ /* 0x0041f4000c101908 */
[----:B------:R-:W-:Y:S05]  /*4f20*/  @P0 BRA `(.L_x_553) ;  /* 0xfffffffc00c80947 */ /* 0x000fea000383ffff */
.L_x_552:
[----:B------:R-:W-:Y:S05]  /*4f30*/  BSYNC.RECONVERGENT B0 ;  /* 0x0000000000007941 */ /* 0x000fea0003800200 */
.L_x_551:
[----:B------:R-:W-:Y:S05]  /*4f40*/  @!P1 EXIT ;  /* 0x000000000000994d */ /* 0x000fea0003800000 */
[----:B------:R-:W1:Y:S01]  /*4f50*/  S2UR UR5, SR_CgaCtaId ;  /* 0x00000000000579c3 */ /* 0x000e620000008800 */
[----:B------:R-:W-:Y:S01]  /*4f60*/  UMOV UR4, 0x400 ;  /* 0x0000040000047882 */ /* 0x000fe20000000000 */
[----:B------:R-:W-:Y:S01]  /*4f70*/  UISETP.NE.AND UP0, UPT, UR6, URZ, UPT ;  /* 0x000000ff0600728c */ /* 0x000fe2000bf05270 */
[----:B------:R-:W-:Y:S01]  /*4f80*/  IMAD.IADD R23, R40, 0x1, R23 ;  /* 0x0000000128177824 */ /* 0x000fe200078e0217 */
[----:B------:R-:W2:Y:S04]  /*4f90*/  LDCU.64 UR10, c[0x0][0x390] ;  /* 0x00007200ff0a77ac */ /* 0x000ea80008000a00 */
[----:B------:R-:W-:Y:S01]  /*4fa0*/  PLOP3.LUT P0, PT, PT, PT, UP0, 0x80, 0x8 ;  /* 0x000000000008781c */ /* 0x000fe20003f0f008 */
[----:B-1----:R-:W-:-:S06]  /*4fb0*/  ULEA UR4, UR5, UR4, 0x18 ;  /* 0x0000000405047291 */ /* 0x002fcc000f8ec0ff */
[----:B------:R-:W-:-:S05]  /*4fc0*/  LEA R0, R40, UR4, 0x2 ;  /* 0x0000000428007c11 */ /* 0x000fca000f8e10ff */
[----:B--2---:R-:W-:-:S07]  /*4fd0*/  VIADD R0, R0, 0x1000 ;  /* 0x0000100000007836 */ /* 0x004fce0000000000 */
.L_x_554:
[----:B--2---:R-:W1:Y:S01]  /*4fe0*/  @!P0 LDC.64 R6, c[0x0][0x3d0] ;  /* 0x0000f400ff068b82 */ /* 0x004e620000000a00 */
[----:B0-----:R-:W-:Y:S01]  /*4ff0*/  CS2R R2, SRZ ;  /* 0x0000000000027805 */ /* 0x001fe2000001ff00 */
[----:B------:R-:W-:Y:S01]  /*5000*/  UISETP.NE.AND UP0, UPT, UR6, URZ, UPT ;  /* 0x000000ff0600728c */ /* 0x000fe2000bf05270 */
[----:B------:R-:W0:Y:S01]  /*5010*/  LDS R13, [R0+-0x1000] ;  /* 0xfff00000000d7984 */ /* 0x000e220000000800 */
[----:B------:R-:W-:-:S03]  /*5020*/  SHF.R.S32.HI R17, RZ, 0x1f, R23 ;  /* 0x0000001fff117819 */ /* 0x000fc60000011417 */
[----:B------:R-:W2:Y:S04]  /*5030*/  LDS R15, [R0+-0x800] ;  /* 0xfff80000000f7984 */ /* 0x000ea80000000800 */
[----:B-1----:R-:W3:Y:S01]  /*5040*/  @!P0 LDG.E.64 R2, desc[UR8][R6.64] ;  /* 0x0000000806028981 */ /* 0x002ee2000c1e1b00 */
[----:B------:R-:W-:-:S13]  /*5050*/  PLOP3.LUT P0, PT, PT, PT, UP0, 0x80, 0x8 ;  /* 0x000000000008781c */ /* 0x000fda0003f0f008 */
[----:B------:R-:W1:Y:S01]  /*5060*/  @!P0 LDC.64 R8, c[0x0][0x3d0] ;  /* 0x0000f400ff088b82 */ /* 0x000e620000000a00 */
[----:B---3--:R-:W-:-:S05]  /*5070*/  IADD3 R2, P1, PT, R23, R2, RZ ;  /* 0x0000000217027210 */ /* 0x008fca0007f3e0ff */
[----:B------:R-:W-:Y:S01]  /*5080*/  IMAD.X R3, R17, 0x1, R3, P1 ;  /* 0x0000000111037824 */ /* 0x000fe200008e0603 */
[----:B------:R-:W-:-:S04]  /*5090*/  LEA R4, P1, R2, UR10, 0x2 ;  /* 0x0000000a02047c11 */ /* 0x000fc8000f8210ff */
[----:B------:R-:W-:Y:S02]  /*50a0*/  LEA.HI.X R5, R2, UR11, R3, 0x2, P1 ;  /* 0x0000000b02057c11 */ /* 0x000fe400088f1403 */
[----:B------:R-:W-:-:S03]  /*50b0*/  CS2R R2, SRZ ;  /* 0x0000000000027805 */ /* 0x000fc6000001ff00 */
[----:B0-----:R0:W-:Y:S04]  /*50c0*/  STG.E desc[UR8][R4.64], R13 ;  /* 0x0000000d04007986 */ /* 0x0011e8000c101908 */
[----:B-1----:R-:W3:Y:S01]  /*50d0*/  @!P0 LDG.E.64 R2, desc[UR8][R8.64] ;  /* 0x0000000808028981 */ /* 0x002ee2000c1e1b00 */
[----:B------:R-:W1:Y:S03]  /*50e0*/  @!P0 LDC.64 R10, c[0x0][0x3d0] ;  /* 0x0000f400ff0a8b82 */ /* 0x000e660000000a00 */
[----:B------:R-:W4:Y:S01]  /*50f0*/  LDS R13, [R0] ;  /* 0x00000000000d7984 */ /* 0x000f220000000800 */
[----:B---3--:R-:W-:-:S05]  /*5100*/  IADD3 R2, P1, PT, R23, R2, RZ ;  /* 0x0000000217027210 */ /* 0x008fca0007f3e0ff */
[----:B------:R-:W-:Y:S01]  /*5110*/  IMAD.X R3, R17, 0x1, R3, P1 ;  /* 0x0000000111037824 */ /* 0x000fe200008e0603 */
[----:B------:R-:W-:-:S04]  /*5120*/  LEA R6, P1, R2, UR10, 0x2 ;  /* 0x0000000a02067c11 */ /* 0x000fc8000f8210ff */
[----:B------:R-:W-:Y:S02]  /*5130*/  LEA.HI.X R7, R2, UR11, R3, 0x2, P1 ;  /* 0x0000000b02077c11 */ /* 0x000fe400088f1403 */
[----:B------:R-:W-:-:S03]  /*5140*/  CS2R R2, SRZ ;  /* 0x0000000000027805 */ /* 0x000fc6000001ff00 */
[----:B--2---:R-:W-:Y:S04]  /*5150*/  STG.E desc[UR8][R6.64+0x800], R15 ;  /* 0x0008000f06007986 */ /* 0x004fe8000c101908 */
[----:B-1----:R-:W2:Y:S01]  /*5160*/  @!P0 LDG.E.64 R2, desc[UR8][R10.64] ;  /* 0x000000080a028981 */ /* 0x002ea2000c1e1b00 */
[----:B------:R-:W1:Y:S03]  /*5170*/  @!P0 LDC.64 R8, c[0x0][0x3d0] ;  /* 0x0000f400ff088b82 */ /* 0x000e660000000a00 */
[----:B------:R3:W5:Y:S01]  /*5180*/  LDS R7, [R0+0x800] ;  /* 0x0008000000077984 */ /* 0x0007620000000800 */
[----:B--2---:R-:W-:-:S05]  /*5190*/  IADD3 R2, P1, PT, R23, R2, RZ ;  /* 0x0000000217027210 */ /* 0x004fca0007f3e0ff */
[----:B------:R-:W-:Y:S01]  /*51a0*/  IMAD.X R3, R17, 0x1, R3, P1 ;  /* 0x0000000111037824 */ /* 0x000fe200008e0603 */
[----:B0-----:R-:W-:-:S04]  /*51b0*/  LEA R4, P1, R2, UR10, 0x2 ;  /* 0x0000000a02047c11 */ /* 0x001fc8000f8210ff */
[----:B------:R-:W-:Y:S02]  /*51c0*/  LEA.HI.X R5, R2, UR11, R3, 0x2, P1 ;  /* 0x0000000b02057c11 */ /* 0x000fe400088f1403 */
[----:B------:R-:W-:-:S03]  /*51d0*/  CS2R R2, SRZ ;  /* 0x0000000000027805 */ /* 0x000fc6000001ff00 */
[----:B----4-:R2:W-:Y:S04]  /*51e0*/  STG.E desc[UR8][R4.64+0x1000], R13 ;  /* 0x0010000d04007986 */ /* 0x0105e8000c101908 */
[----:B-1----:R-:W4:Y:S01]  /*51f0*/  @!P0 LDG.E.64 R2, desc[UR8][R8.64] ;  /* 0x0000000808028981 */ /* 0x002f22000c1e1b00 */
[----:B------:R-:W-:Y:S02]  /*5200*/  VIADD R40, R40, 0x800 ;  /* 0x0000080028287836 */ /* 0x000fe40000000000 */
[----:B---3--:R-:W-:Y:S01]  /*5210*/  VIADD R0, R0, 0x2000 ;  /* 0x0000200000007836 */ /* 0x008fe20000000000 */
[C---:B----4-:R-:W-:Y:S01]  /*5220*/  IADD3 R6, P1, PT, R23.reuse, R2, RZ ;  /* 0x0000000217067210 */ /* 0x050fe20007f3e0ff */
[----:B------:R-:W-:-:S04]  /*5230*/  VIADD R23, R23, 0x800 ;  /* 0x0000080017177836 */ /* 0x000fc80000000000 */
[----:B------:R-:W-:Y:S01]  /*5240*/  IMAD.X R3, R17, 0x1, R3, P1 ;  /* 0x0000000111037824 */ /* 0x000fe200008e0603 */
[----:B------:R-:W-:-:S04]  /*5250*/  LEA R2, P1, R6, UR10, 0x2 ;  /* 0x0000000a06027c11 */ /* 0x000fc8000f8210ff */
[----:B------:R-:W-:Y:S02]  /*5260*/  LEA.HI.X R3, R6, UR11, R3, 0x2, P1 ;  /* 0x0000000b06037c11 */ /* 0x000fe400088f1403 */
[----:B------:R-:W-:-:S03]  /*5270*/  ISETP.GE.AND P1, PT, R40, R21, PT ;  /* 0x000000152800720c */ /* 0x000fc60003f26270 */
[----:B-----5:R2:W-:Y:S10]  /*5280*/  STG.E desc[UR8][R2.64+0x1800], R7 ;  /* 0x0018000702007986 */ /* 0x0205f4000c101908 */
[----:B------:R-:W-:Y:S05]  /*5290*/  @!P1 BRA `(.L_x_554) ;  /* 0xfffffffc00509947 */ /* 0x000fea000383ffff */
[----:B------:R-:W-:Y:S05]  /*52a0*/  EXIT ;  /* 0x000000000000794d */ /* 0x000fea0003800000 */
.L_x_448:
[----:B------:R-:W0:Y:S01]  /*52b0*/  LDCU UR10, c[0x0][0x3b0] ;  /* 0x00007600ff0a77ac */ /* 0x000e220008000800 */
[----:B------:R-:W-:Y:S01]  /*52c0*/  ISETP.NE.AND P0, PT, R38, RZ, PT ;  /* 0x000000ff2600720c */ /* 0x000fe20003f05270 */
[----:B------:R-:W-:Y:S01]  /*52d0*/  BSSY.RECONVERGENT B1, `(.L_x_555) ;  /* 0x0000594000017945 */ /* 0x000fe20003800200 */
[----:B0-----:R-:W-:-:S11]  /*52e0*/  UIADD3 UR4, UPT, UPT, -UR7, UR10, URZ ;  /* 0x0000000a07047290 */ /* 0x001fd6000fffe1ff */
[----:B------:R-:W-:Y:S05]  /*52f0*/  @P0 BRA `(.L_x_556) ;  /* 0x0000002400a40947 */ /* 0x000fea0003800000 */
[----:B------:R-:W0:Y:S01]  /*5300*/  S2R R3, SR_TID.X ;  /* 0x0000000000037919 */ /* 0x000e220000002100 */
[----:B------:R-:W1:Y:S01]  /*5310*/  LDC.64 R4, c[0x0][0x3c8] ;  /* 0x0000f200ff047b82 */ /* 0x000e620000000a00 */
[----:B------:R-:W2:Y:S01]  /*5320*/  LDCU.U8 UR11, c[0x0][0x3b8] ;  /* 0x00007700ff0b77ac */ /* 0x000ea20008000000 */
[----:B------:R-:W3:Y:S01]  /*5330*/  LDCU.64 UR12, c[0x0][0x380] ;  /* 0x00007000ff0c77ac */ /* 0x000ee20008000a00 */
[----:B------:R-:W4:Y:S01]  /*5340*/  LDCU.64 UR14, c[0x0][0x388] ;  /* 0x00007100ff0e77ac */ /* 0x000f220008000a00 */
[----:B------:R-:W4:Y:S01]  /*5350*/  LDCU UR5, c[0x0][0x3a8] ;  /* 0x00007500ff0577ac */ /* 0x000f220008000800 */
[----:B--2---:R-:W-:-:S04]  /*5360*/  ISETP.NE.AND P0, PT, RZ, UR11, PT ;  /* 0x0000000bff007c0c */ /* 0x004fc8000bf05270 */
[----:B-1----:R-:W-:Y:S02]  /*5370*/  SEL R4, R4, RZ, !P0 ;  /* 0x000000ff04047207 */ /* 0x002fe40004000000 */
[----:B------:R-:W-:Y:S01]  /*5380*/  SEL R5, R5, RZ, !P0 ;  /* 0x000000ff05057207 */ /* 0x000fe20004000000 */
[----:B0-----:R-:W-:-:S04]  /*5390*/  IMAD R35, R3, 0xe, RZ ;  /* 0x0000000e03237824 */ /* 0x001fc800078e02ff */
[C---:B------:R-:W-:Y:S01]  /*53a0*/  VIADD R44, R35.reuse, 0x1 ;  /* 0x00000001232c7836 */ /* 0x040fe20000000000 */
[C---:B------:R-:W-:Y:S01]  /*53b0*/  IADD3 R7, P0, P1, R35.reuse, UR7, R4 ;  /* 0x0000000723077c10 */ /* 0x040fe2000f91e004 */
[C---:B------:R-:W-:Y:S02]  /*53c0*/  VIADD R45, R35.reuse, 0x2 ;  /* 0x00000002232d7836 */ /* 0x040fe40000000000 */
[C---:B------:R-:W-:Y:S01]  /*53d0*/  VIADD R46, R35.reuse, 0x3 ;  /* 0x00000003232e7836 */ /* 0x040fe20000000000 */
[----:B------:R-:W-:Y:S01]  /*53e0*/  IADD3.X R36, PT, PT, RZ, R5, RZ, P0, P1 ;  /* 0x00000005ff247210 */ /* 0x000fe200007e24ff */
[----:B------:R-:W-:Y:S01]  /*53f0*/  VIADD R47, R35, 0x4 ;  /* 0x00000004232f7836 */ /* 0x000fe20000000000 */
[----:B---3--:R-:W-:Y:S01]  /*5400*/  LEA R4, P0, R7, UR12, 0x2 ;  /* 0x0000000c07047c11 */ /* 0x008fe2000f8010ff */
[----:B------:R-:W-:Y:S01]  /*5410*/  VIADD R49, R35, 0x5 ;  /* 0x0000000523317836 */ /* 0x000fe20000000000 */
[----:B----4-:R-:W-:Y:S01]  /*5420*/  LEA R6, P1, R7, UR14, 0x2 ;  /* 0x0000000e07067c11 */ /* 0x010fe2000f8210ff */
[----:B------:R-:W-:Y:S01]  /*5430*/  VIADD R51, R35, 0x6 ;  /* 0x0000000623337836 */ /* 0x000fe20000000000 */
[--C-:B------:R-:W-:Y:S01]  /*5440*/  LEA.HI.X R5, R7, UR13, R36.reuse, 0x2, P0 ;  /* 0x0000000d07057c11 */ /* 0x100fe200080f1424 */
[----:B------:R-:W-:Y:S01]  /*5450*/  VIADD R53, R35, 0x7 ;  /* 0x0000000723357836 */ /* 0x000fe20000000000 */
[----:B------:R-:W-:Y:S01]  /*5460*/  LEA.HI.X R7, R7, UR15, R36, 0x2, P1 ;  /* 0x0000000f07077c11 */ /* 0x000fe200088f1424 */
[C---:B------:R-:W-:Y:S01]  /*5470*/  VIADD R55, R35.reuse, 0x8 ;  /* 0x0000000823377836 */ /* 0x040fe20000000000 */
[----:B------:R-:W-:Y:S01]  /*5480*/  ISETP.GE.AND P0, PT, R44, UR4, PT ;  /* 0x000000042c007c0c */ /* 0x000fe2000bf06270 */
[----:B------:R-:W-:Y:S01]  /*5490*/  VIADD R56, R35, 0x9 ;  /* 0x0000000923387836 */ /* 0x000fe20000000000 */
[----:B------:R-:W-:Y:S01]  /*54a0*/  ISETP.GE.AND P6, PT, R45, UR4, PT ;  /* 0x000000042d007c0c */ /* 0x000fe2000bfc6270 */
[C---:B------:R-:W-:Y:S01]  /*54b0*/  VIADD R36, R35.reuse, 0xa ;  /* 0x0000000a23247836 */ /* 0x040fe20000000000 */
[----:B------:R-:W-:Y:S01]  /*54c0*/  ISETP.GE.AND P5, PT, R46, UR4, PT ;  /* 0x000000042e007c0c */ /* 0x000fe2000bfa6270 */
[----:B------:R-:W-:Y:S01]  /*54d0*/  VIADD R41, R35, 0xb ;  /* 0x0000000b23297836 */ /* 0x000fe20000000000 */
[----:B------:R-:W-:Y:S01]  /*54e0*/  ISETP.GE.AND P4, PT, R47, UR4, PT ;  /* 0x000000042f007c0c */ /* 0x000fe2000bf86270 */
[----:B------:R-:W-:Y:S01]  /*54f0*/  VIADD R37, R35, 0xc ;  /* 0x0000000c23257836 */ /* 0x000fe20000000000 */
[----:B------:R-:W-:Y:S01]  /*5500*/  ISETP.GE.AND P3, PT, R49, UR4, PT ;  /* 0x0000000431007c0c */ /* 0x000fe2000bf66270 */
[----:B------:R-:W-:Y:S01]  /*5510*/  VIADD R39, R35, 0xd ;  /* 0x0000000d23277836 */ /* 0x000fe20000000000 */
[----:B------:R-:W-:-:S02]  /*5520*/  ISETP.GE.AND P2, PT, R51, UR4, PT ;  /* 0x0000000433007c0c */ /* 0x000fc4000bf46270 */
[----:B------:R-:W-:Y:S01]  /*5530*/  ISETP.GE.AND P1, PT, R35, UR4, PT ;  /* 0x0000000423007c0c */ /* 0x000fe2000bf26270 */
[----:B------:R-:W5:Y:S01]  /*5540*/  @!P0 LDG.E R21, desc[UR8][R4.64+0x4] ;  /* 0x0000040804158981 */ /* 0x000f62000c1e1900 */
[----:B------:R-:W-:-:S03]  /*5550*/  ISETP.GE.AND P0, PT, R53, UR4, PT ;  /* 0x0000000435007c0c */ /* 0x000fc6000bf06270 */
        /* <DEDUP_REMOVED lines=12> */
[----:B------:R-:W5:Y:S04]  /*5620*/  @!P0 LDG.E R27, desc[UR8][R4.64+0x1c] ;  /* 0x00001c08041b8981 */ /* 0x000f68000c1e1900 */
[----:B------:R-:W5:Y:S04]  /*5630*/  @!P1 LDG.E R28, desc[UR8][R4.64+0x20] ;  /* 0x00002008041c9981 */ /* 0x000f68000c1e1900 */
[----:B------:R-:W5:Y:S04]  /*5640*/  @!P3 LDG.E R30, desc[UR8][R4.64+0x28] ;  /* 0x00002808041eb981 */ /* 0x000f68000c1e1900 */
[----:B------:R-:W5:Y:S04]  /*5650*/  @!P2 LDG.E R29, desc[UR8][R4.64+0x24] ;  /* 0x00002408041da981 */ /* 0x000f68000c1e1900 */
[----:B------:R-:W5:Y:S04]  /*5660*/  @!P4 LDG.E R31, desc[UR8][R4.64+0x2c] ;  /* 0x00002c08041fc981 */ /* 0x000f68000c1e1900 */
[----:B------:R-:W5:Y:S04]  /*5670*/  @!P5 LDG.E R32, desc[UR8][R4.64+0x30] ;  /* 0x000030080420d981 */ /* 0x000f68000c1e1900 */
[----:B------:R0:W5:Y:S01]  /*5680*/  @!P6 LDG.E R33, desc[UR8][R4.64+0x34] ;  /* 0x000034080421e981 */ /* 0x000162000c1e1900 */
[----:B------:R-:W-:Y:S01]  /*5690*/  BAR.SYNC.DEFER_BLOCKING 0x0 ;  /* 0x0000000000007b1d */ /* 0x000fe20000010000 */
[----:B------:R-:W-:-:S02]  /*56a0*/  P2R R40, PR, RZ, 0x4 ;  /* 0x00000004ff287803 */ /* 0x000fc40000000000 */
[----:B------:R-:W-:Y:S02]  /*56b0*/  ISETP.GE.AND P2, PT, R44, UR4, PT ;  /* 0x000000042c007c0c */ /* 0x000fe4000bf46270 */
[----:B------:R-:W-:Y:S02]  /*56c0*/  P2R R42, PR, RZ, 0x2 ;  /* 0x00000002ff2a7803 */ /* 0x000fe40000000000 */
[----:B------:R-:W-:Y:S02]  /*56d0*/  ISETP.GE.AND P1, PT, R35, UR4, PT ;  /* 0x0000000423007c0c */ /* 0x000fe4000bf26270 */
[----:B------:R-:W-:Y:S02]  /*56e0*/  P2R R43, PR, RZ, 0x1 ;  /* 0x00000001ff2b7803 */ /* 0x000fe40000000000 */
[----:B------:R-:W-:Y:S02]  /*56f0*/  ISETP.GE.AND P0, PT, R45, UR4, PT ;  /* 0x000000042d007c0c */ /* 0x000fe4000bf06270 */
[----:B------:R-:W-:-:S02]  /*5700*/  P2R R38, PR, RZ, 0x8 ;  /* 0x00000008ff267803 */ /* 0x000fc40000000000 */
[----:B------:R-:W-:Y:S01]  /*5710*/  ISETP.GE.AND P3, PT, R46, UR4, PT ;  /* 0x000000042e007c0c */ /* 0x000fe2000bf66270 */
[----:B------:R-:W2:Y:S04]  /*5720*/  @!P2 LDG.E R17, desc[UR8][R6.64+0x4] ;  /* 0x000004080611a981 */ /* 0x000ea8000c1e1900 */
[----:B------:R-:W3:Y:S01]  /*5730*/  @!P1 LDG.E R16, desc[UR8][R6.64] ;  /* 0x0000000806109981 */ /* 0x000ee2000c1e1900 */
[----:B------:R-:W-:-:S03]  /*5740*/  ISETP.GE.AND P2, PT, R47, UR4, PT ;  /* 0x000000042f007c0c */ /* 0x000fc6000bf46270 */
[----:B------:R-:W4:Y:S01]  /*5750*/  @!P0 LDG.E R18, desc[UR8][R6.64+0x8] ;  /* 0x0000080806128981 */ /* 0x000f22000c1e1900 */
[----:B------:R-:W-:-:S03]  /*5760*/  ISETP.GE.AND P1, PT, R49, UR4, PT ;  /* 0x0000000431007c0c */ /* 0x000fc6000bf26270 */
[----:B------:R-:W4:Y:S01]  /*5770*/  @!P3 LDG.E R19, desc[UR8][R6.64+0xc] ;  /* 0x00000c080613b981 */ /* 0x000f22000c1e1900 */
[----:B------:R-:W-:-:S03]  /*5780*/  ISETP.GE.AND P0, PT, R51, UR4, PT ;  /* 0x0000000433007c0c */ /* 0x000fc6000bf06270 */
[----:B------:R-:W4:Y:S04]  /*5790*/  @!P4 LDG.E R2, desc[UR8][R6.64+0x2c] ;  /* 0x00002c080602c981 */ /* 0x000f28000c1e1900 */
[----:B------:R-:W4:Y:S04]  /*57a0*/  @!P2 LDG.E R20, desc[UR8][R6.64+0x10] ;  /* 0x000010080614a981 */ /* 0x000f28000c1e1900 */
[----:B------:R-:W4:Y:S04]  /*57b0*/  @!P1 LDG.E R15, desc[UR8][R6.64+0x14] ;  /* 0x00001408060f9981 */ /* 0x000f28000c1e1900 */
[----:B------:R-:W4:Y:S01]  /*57c0*/  @!P0 LDG.E R14, desc[UR8][R6.64+0x18] ;  /* 0x00001808060e8981 */ /* 0x000f22000c1e1900 */
[----:B------:R-:W-:-:S02]  /*57d0*/  ISETP.NE.AND P0, PT, R43, RZ, PT ;  /* 0x000000ff2b00720c */ /* 0x000fc40003f05270 */
[----:B------:R-:W-:Y:S01]  /*57e0*/  ISETP.NE.AND P1, PT, R42, RZ, PT ;  /* 0x000000ff2a00720c */ /* 0x000fe20003f25270 */
[----:B------:R-:W4:Y:S01]  /*57f0*/  @!P5 LDG.E R9, desc[UR8][R6.64+0x30] ;  /* 0x000030080609d981 */ /* 0x000f22000c1e1900 */
[----:B------:R-:W-:-:S03]  /*5800*/  ISETP.NE.AND P2, PT, R40, RZ, PT ;  /* 0x000000ff2800720c */ /* 0x000fc60003f45270 */
[----:B------:R-:W4:Y:S06]  /*5810*/  @!P6 LDG.E R8, desc[UR8][R6.64+0x34] ;  /* 0x000034080608e981 */ /* 0x000f2c000c1e1900 */
[----:B------:R-:W4:Y:S04]  /*5820*/  @!P0 LDG.E R13, desc[UR8][R6.64+0x1c] ;  /* 0x00001c08060d8981 */ /* 0x000f28000c1e1900 */
[----:B------:R-:W4:Y:S01]  /*5830*/  @!P1 LDG.E R12, desc[UR8][R6.64+0x20] ;  /* 0x00002008060c9981 */ /* 0x000f22000c1e1900 */
[----:B------:R-:W-:-:S03]  /*5840*/  ISETP.NE.AND P3, PT, R38, RZ, PT ;  /* 0x000000ff2600720c */ /* 0x000fc60003f65270 */
[----:B------:R-:W4:Y:S10]  /*5850*/  @!P2 LDG.E R11, desc[UR8][R6.64+0x24] ;  /* 0x00002408060ba981 */ /* 0x000f34000c1e1900 */
[----:B------:R-:W4:Y:S01]  /*5860*/  @!P3 LDG.E R10, desc[UR8][R6.64+0x28] ;  /* 0x00002808060ab981 */ /* 0x000f22000c1e1900 */
[----:B------:R-:W-:Y:S01]  /*5870*/  LOP3.LUT R34, R34, 0xfffffffd, RZ, 0xc0, !PT ;  /* 0xfffffffd22227812 */ /* 0x000fe200078ec0ff */
[----:B------:R-:W1:Y:S08]  /*5880*/  S2UR UR6, SR_CgaCtaId ;  /* 0x00000000000679c3 */ /* 0x000e700000008800 */
[----:B------:R-:W-:Y:S01]  /*5890*/  BAR.SYNC.DEFER_BLOCKING 0x0 ;  /* 0x0000000000007b1d */ /* 0x000fe20000010000 */
[----:B--2---:R-:W-:-:S04]  /*58a0*/  ISETP.NE.AND P1, PT, R17, UR5, PT ;  /* 0x0000000511007c0c */ /* 0x004fc8000bf25270 */
[----:B------:R-:W-:Y:S02]  /*58b0*/  ISETP.GE.OR P3, PT, R44, UR4, !P1 ;  /* 0x000000042c007c0c */ /* 0x000fe4000cf66670 */
[----:B---3--:R-:W-:Y:S02]  /*58c0*/  ISETP.NE.AND P0, PT, R16, UR5, PT ;  /* 0x0000000510007c0c */ /* 0x008fe4000bf05270 */
[----:B----4-:R-:W-:Y:S02]  /*58d0*/  ISETP.NE.AND P1, PT, R18, UR5, PT ;  /* 0x0000000512007c0c */ /* 0x010fe4000bf25270 */
[----:B------:R-:W-:Y:S02]  /*58e0*/  ISETP.GE.OR P0, PT, R35, UR4, !P0 ;  /* 0x0000000423007c0c */ /* 0x000fe4000c706670 */
[----:B------:R-:W-:Y:S02]  /*58f0*/  ISETP.GE.OR P2, PT, R45, UR4, !P1 ;  /* 0x000000042d007c0c */ /* 0x000fe4000cf46670 */
[----:B------:R-:W-:-:S02]  /*5900*/  SEL R58, RZ, 0x1, !P0 ;  /* 0x00000001ff3a7807 */ /* 0x000fc40004000000 */
[----:B------:R-:W-:Y:S02]  /*5910*/  ISETP.NE.AND P1, PT, R19, UR5, PT ;  /* 0x0000000513007c0c */ /* 0x000fe4000bf25270 */
[----:B------:R-:W-:Y:S01]  /*5920*/  @P3 LOP3.LUT R34, R34, 0x2, RZ, 0xfc, !PT ;  /* 0x0000000222223812 */ /* 0x000fe200078efcff */
[----:B------:R-:W-:Y:S02]  /*5930*/  VIADD R48, R58, 0x1 ;  /* 0x000000013a307836 */ /* 0x000fe40000000000 */
[----:B------:R-:W-:Y:S01]  /*5940*/  @!P3 IMAD.MOV R48, RZ, RZ, R58 ;  /* 0x000000ffff30b224 */ /* 0x000fe200078e023a */
[----:B------:R-:W-:Y:S02]  /*5950*/  ISETP.GE.OR P3, PT, R46, UR4, !P1 ;  /* 0x000000042e007c0c */ /* 0x000fe4000cf66670 */
[----:B------:R-:W-:Y:S02]  /*5960*/  LOP3.LUT R34, R34, 0xfffffffb, RZ, 0xc0, !PT ;  /* 0xfffffffb22227812 */ /* 0x000fe400078ec0ff */
[----:B------:R-:W-:Y:S01]  /*5970*/  ISETP.NE.AND P1, PT, R20, UR5, PT ;  /* 0x0000000514007c0c */ /* 0x000fe2000bf25270 */
[----:B------:R-:W-:Y:S01]  /*5980*/  VIADD R46, R48, 0x1 ;  /* 0x00000001302e7836 */ /* 0x000fe20000000000 */
[----:B------:R-:W-:Y:S01]  /*5990*/  @P2 LOP3.LUT R34, R34, 0x4, RZ, 0xfc, !PT ;  /* 0x0000000422222812 */ /* 0x000fe200078efcff */
[----:B------:R-:W-:Y:S01]  /*59a0*/  @!P2 IMAD.MOV R46, RZ, RZ, R48 ;  /* 0x000000ffff2ea224 */ /* 0x000fe200078e0230 */
[----:B------:R-:W-:-:S02]  /*59b0*/  ISETP.GE.OR P2, PT, R47, UR4, !P1 ;  /* 0x000000042f007c0c */ /* 0x000fc4000cf46670 */
[----:B------:R-:W-:Y:S02]  /*59c0*/  LOP3.LUT R34, R34, 0xfffffff7, RZ, 0xc0, !PT ;  /* 0xfffffff722227812 */ /* 0x000fe400078ec0ff */
[----:B------:R-:W-:Y:S01]  /*59d0*/  ISETP.NE.AND P1, PT, R15, UR5, PT ;  /* 0x000000050f007c0c */ /* 0x000fe2000bf25270 */
[----:B------:R-:W-:Y:S01]  /*59e0*/  VIADD R50, R46, 0x1 ;  /* 0x000000012e327836 */ /* 0x000fe20000000000 */
[----:B------:R-:W-:Y:S01]  /*59f0*/  @P3 LOP3.LUT R34, R34, 0x8, RZ, 0xfc, !PT ;  /* 0x0000000822223812 */ /* 0x000fe200078efcff */
        /* <DEDUP_REMOVED lines=20> */
[----:B------:R-:W-:Y:S01]  /*5b40*/  LOP3.LUT R34, R34, 0xffffff7f, RZ, 0xc0, !PT ;  /* 0xffffff7f22227812 */ /* 0x000fe200078ec0ff */
[----:B------:R-:W-:-:S03]  /*5b50*/  VIADD R42, R44, 0x1 ;  /* 0x000000012c2a7836 */ /* 0x000fc60000000000 */
[----:B------:R-:W-:Y:S01]  /*5b60*/  @P3 LOP3.LUT R34, R34, 0x80, RZ, 0xfc, !PT ;  /* 0x0000008022223812 */ /* 0x000fe200078efcff */
[----:B------:R-:W-:Y:S01]  /*5b70*/  @!P3 IMAD.MOV R42, RZ, RZ, R44 ;  /* 0x000000ffff2ab224 */ /* 0x000fe200078e022c */
[----:B------:R-:W-:Y:S02]  /*5b80*/  ISETP.NE.AND P1, PT, R11, UR5, PT ;  /* 0x000000050b007c0c */ /* 0x000fe4000bf25270 */
[----:B------:R-:W-:Y:S01]  /*5b90*/  LOP3.LUT R34, R34, 0xfffffffe, RZ, 0xc0, !PT ;  /* 0xfffffffe22227812 */ /* 0x000fe200078ec0ff */
[----:B------:R-:W-:Y:S01]  /*5ba0*/  VIADD R40, R42, 0x1 ;  /* 0x000000012a287836 */ /* 0x000fe20000000000 */
[----:B------:R-:W-:Y:S01]  /*5bb0*/  ISETP.GE.OR P1, PT, R56, UR4, !P1 ;  /* 0x0000000438007c0c */ /* 0x000fe2000cf26670 */
[----:B------:R-:W-:Y:S01]  /*5bc0*/  @!P2 IMAD.MOV R40, RZ, RZ, R42 ;  /* 0x000000ffff28a224 */ /* 0x000fe200078e022a */
[----:B------:R-:W-:Y:S02]  /*5bd0*/  @P2 LOP3.LUT R34, R34, 0x1, RZ, 0xfc, !PT ;  /* 0x0000000122222812 */ /* 0x000fe400078efcff */
[----:B------:R-:W-:-:S02]  /*5be0*/  ISETP.NE.AND P2, PT, R10, UR5, PT ;  /* 0x000000050a007c0c */ /* 0x000fc4000bf45270 */
[----:B------:R-:W-:Y:S02]  /*5bf0*/  ISETP.NE.AND P3, PT, R2, UR5, PT ;  /* 0x0000000502007c0c */ /* 0x000fe4000bf65270 */
[----:B------:R-:W-:Y:S02]  /*5c00*/  ISETP.GE.OR P2, PT, R36, UR4, !P2 ;  /* 0x0000000424007c0c */ /* 0x000fe4000d746670 */
[----:B------:R-:W-:Y:S01]  /*5c10*/  ISETP.GE.OR P3, PT, R41, UR4, !P3 ;  /* 0x0000000429007c0c */ /* 0x000fe2000df66670 */
[----:B------:R-:W-:Y:S01]  /*5c20*/  VIADD R38, R40, 0x1 ;  /* 0x0000000128267836 */ /* 0x000fe20000000000 */
[----:B------:R-:W-:Y:S01]  /*5c30*/  ISETP.NE.AND P4, PT, R9, UR5, PT ;  /* 0x0000000509007c0c */ /* 0x000fe2000bf85270 */
[----:B------:R-:W-:Y:S01]  /*5c40*/  @!P1 IMAD.MOV R38, RZ, RZ, R40 ;  /* 0x000000ffff269224 */ /* 0x000fe200078e0228 */
[----:B------:R-:W-:Y:S02]  /*5c50*/  ISETP.NE.AND P5, PT, R8, UR5, PT ;  /* 0x0000000508007c0c */ /* 0x000fe4000bfa5270 */
[----:B------:R-:W-:Y:S01]  /*5c60*/  ISETP.GE.OR P4, PT, R37, UR4, !P4 ;  /* 0x0000000425007c0c */ /* 0x000fe2000e786670 */
[----:B------:R-:W-:Y:S01]  /*5c70*/  VIADD R36, R38, 0x1 ;  /* 0x0000000126247836 */ /* 0x000fe20000000000 */
[----:B------:R-:W-:-:S03]  /*5c80*/  ISETP.GE.OR P5, PT, R39, UR4, !P5 ;  /* 0x0000000427007c0c */ /* 0x000fc6000efa6670 */
[----:B------:R-:W-:-:S04]  /*5c90*/  @!P2 IMAD.MOV R36, RZ, RZ, R38 ;  /* 0x000000ffff24a224 */ /* 0x000fc800078e0226 */
[----:B------:R-:W-:Y:S02]  /*5ca0*/  VIADD R2, R36, 0x1 ;  /* 0x0000000124027836 */ /* 0x000fe40000000000 */
[----:B------:R-:W-:-:S04]  /*5cb0*/  @!P3 IMAD.MOV R2, RZ, RZ, R36 ;  /* 0x000000ffff02b224 */ /* 0x000fc800078e0224 */
[----:B------:R-:W-:Y:S02]  /*5cc0*/  VIADD R56, R2, 0x1 ;  /* 0x0000000102387836 */ /* 0x000fe40000000000 */
[----:B------:R-:W-:-:S04]  /*5cd0*/  @!P4 IMAD.MOV R56, RZ, RZ, R2 ;  /* 0x000000ffff38c224 */ /* 0x000fc800078e0202 */
[----:B0-----:R-:W-:Y:S02]  /*5ce0*/  VIADD R4, R56, 0x1 ;  /* 0x0000000138047836 */ /* 0x001fe40000000000 */
[----:B------:R-:W-:-:S05]  /*5cf0*/  @!P5 IMAD.MOV R4, RZ, RZ, R56 ;  /* 0x000000ffff04d224 */ /* 0x000fca00078e0238 */
[----:B------:R-:W0:Y:S02]  /*5d00*/  SHFL.UP P6, R5, R4, 0x1, RZ ;  /* 0x0420000004057989 */ /* 0x000e2400000c00ff */
[----:B0-----:R-:W-:-:S05]  /*5d10*/  @P6 IMAD.IADD R5, R5, 0x1, R4 ;  /* 0x0000000105056824 */ /* 0x001fca00078e0204 */
[----:B------:R-:W0:Y:S02]  /*5d20*/  SHFL.UP P6, R6, R5, 0x2, RZ ;  /* 0x0440000005067989 */ /* 0x000e2400000c00ff */
[----:B0-----:R-:W-:-:S05]  /*5d30*/  @P6 IMAD.IADD R6, R5, 0x1, R6 ;  /* 0x0000000105066824 */ /* 0x001fca00078e0206 */
[----:B------:R-:W0:Y:S02]  /*5d40*/  SHFL.UP P6, R7, R6, 0x4, RZ ;  /* 0x0480000006077989 */ /* 0x000e2400000c00ff */
[----:B0-----:R-:W-:-:S05]  /*5d50*/  @P6 IMAD.IADD R7, R6, 0x1, R7 ;  /* 0x0000000106076824 */ /* 0x001fca00078e0207 */
[----:B------:R-:W0:Y:S01]  /*5d60*/  SHFL.UP P6, R8, R7, 0x8, RZ ;  /* 0x0500000007087989 */ /* 0x000e2200000c00ff */
[----:B------:R-:W2:Y:S01]  /*5d70*/  S2R R11, SR_LANEID ;  /* 0x00000000000b7919 */ /* 0x000ea20000000000 */
[----:B0-----:R-:W-:-:S05]  /*5d80*/  @P6 IMAD.IADD R8, R7, 0x1, R8 ;  /* 0x0000000107086824 */ /* 0x001fca00078e0208 */
[----:B------:R-:W0:Y:S01]  /*5d90*/  SHFL.UP P6, R9, R8, 0x10, RZ ;  /* 0x0600000008097989 */ /* 0x000e2200000c00ff */
[----:B------:R-:W-:Y:S02]  /*5da0*/  UMOV UR5, 0x400 ;  /* 0x0000040000057882 */ /* 0x000fe40000000000 */
[----:B-1----:R-:W-:Y:S01]  /*5db0*/  ULEA UR5, UR6, UR5, 0x18 ;  /* 0x0000000506057291 */ /* 0x002fe2000f8ec0ff */
[----:B------:R-:W-:Y:S01]  /*5dc0*/  SHF.R.U32.HI R20, RZ, 0x5, R3 ;  /* 0x00000005ff147819 */ /* 0x000fe20000011603 */
[----:B0-----:R-:W-:Y:S01]  /*5dd0*/  @P6 IMAD.IADD R9, R8, 0x1, R9 ;  /* 0x0000000108096824 */ /* 0x001fe200078e0209 */
[----:B--2---:R-:W-:-:S13]  /*5de0*/  ISETP.NE.AND P6, PT, R11, 0x1f, PT ;  /* 0x0000001f0b00780c */ /* 0x004fda0003fc5270 */
        /* <DEDUP_REMOVED lines=50> */
[----:B------:R-:W-:-:S04]  /*6110*/  ISETP.NE.AND P6, PT, R20, 0xf, PT ;  /* 0x0000000f1400780c */ /* 0x000fc80003fc5270 */
[C---:B------:R-:W-:Y:S02]  /*6120*/  SEL R39, R60.reuse, R39, !P6 ;  /* 0x000000273c277207 */ /* 0x040fe40007000000 */
[----:B------:R-:W-:Y:S02]  /*6130*/  ISETP.GE.U32.AND P6, PT, R3, 0x20, PT ;  /* 0x000000200300780c */ /* 0x000fe40003fc6070 */
[----:B------:R-:W-:Y:S02]  /*6140*/  IADD3 R60, PT, PT, R60, UR4, R19 ;  /* 0x000000043c3c7c10 */ /* 0x000fe4000fffe013 */
[----:B------:R-:W-:-:S05]  /*6150*/  SEL R20, R39, RZ, P6 ;  /* 0x000000ff27147207 */ /* 0x000fca0003000000 */
[----:B------:R-:W-:Y:S02]  /*6160*/  IMAD.IADD R37, R20, 0x1, R37 ;  /* 0x0000000114257824 */ /* 0x000fe400078e0225 */
[----:B------:R-:W-:-:S05]  /*6170*/  VIADD R20, R60, 0xffffe400 ;  /* 0xffffe4003c147836 */ /* 0x000fca0000000000 */
[----:B------:R-:W-:Y:S01]  /*6180*/  ISETP.GT.AND P6, PT, R20, 0x200, PT ;  /* 0x000002001400780c */ /* 0x000fe20003fc4270 */
[----:B------:R-:W-:Y:S01]  /*6190*/  BSSY.RECONVERGENT B0, `(.L_x_557) ;  /* 0x000017e000007945 */ /* 0x000fe20003800200 */
[--C-:B------:R-:W-:Y:S02]  /*61a0*/  IMAD.IADD R35, R58, 0x1, R37.reuse ;  /* 0x000000013a237824 */ /* 0x100fe400078e0225 */
[--C-:B------:R-:W-:Y:S02]  /*61b0*/  IMAD.IADD R39, R48, 0x1, R37.reuse ;  /* 0x0000000130277824 */ /* 0x100fe400078e0225 */
[--C-:B------:R-:W-:Y:S02]  /*61c0*/  IMAD.IADD R41, R46, 0x1, R37.reuse ;  /* 0x000000012e297824 */ /* 0x100fe400078e0225 */
[--C-:B------:R-:W-:Y:S02]  /*61d0*/  IMAD.IADD R43, R50, 0x1, R37.reuse ;  /* 0x00000001322b7824 */ /* 0x100fe400078e0225 */
[----:B------:R-:W-:-:S02]  /*61e0*/  IMAD.IADD R47, R54, 0x1, R37 ;  /* 0x00000001362f7824 */ /* 0x000fc400078e0225 */
[--C-:B------:R-:W-:Y:S02]  /*61f0*/  IMAD.IADD R45, R52, 0x1, R37.reuse ;  /* 0x00000001342d7824 */ /* 0x100fe400078e0225 */
[--C-:B------:R-:W-:Y:S02]  /*6200*/  IMAD.IADD R51, R44, 0x1, R37.reuse ;  /* 0x000000012c337824 */ /* 0x100fe400078e0225 */
[--C-:B------:R-:W-:Y:S02]  /*6210*/  IMAD.IADD R49, R42, 0x1, R37.reuse ;  /* 0x000000012a317824 */ /* 0x100fe400078e0225 */
[--C-:B------:R-:W-:Y:S02]  /*6220*/  IMAD.IADD R55, R40, 0x1, R37.reuse ;  /* 0x0000000128377824 */ /* 0x100fe400078e0225 */
[--C-:B------:R-:W-:Y:S02]  /*6230*/  IMAD.IADD R53, R38, 0x1, R37.reuse ;  /* 0x0000000126357824 */ /* 0x100fe400078e0225 */
[----:B------:R-:W-:-:S02]  /*6240*/  IMAD.IADD R59, R36, 0x1, R37 ;  /* 0x00000001243b7824 */ /* 0x000fc400078e0225 */
[--C-:B------:R-:W-:Y:S02]  /*6250*/  IMAD.IADD R57, R2, 0x1, R37.reuse ;  /* 0x0000000102397824 */ /* 0x100fe400078e0225 */
[----:B------:R-:W-:Y:S01]  /*6260*/  IMAD.IADD R61, R56, 0x1, R37 ;  /* 0x00000001383d7824 */ /* 0x000fe200078e0225 */
[----:B------:R-:W-:Y:S06]  /*6270*/  @P6 BRA `(.L_x_558) ;  /* 0x0000000c00646947 */ /* 0x000fec0003800000 */
[----:B------:R-:W-:Y:S01]  /*6280*/  ISETP.LT.AND P0, PT, R37, R20, P0 ;  /* 0x000000142500720c */ /* 0x000fe20000701270 */
[----:B------:R-:W-:-:S12]  /*6290*/  BSSY.RECONVERGENT B2, `(.L_x_559) ;  /* 0x000000d000027945 */ /* 0x000fd80003800200 */
[----:B------:R-:W-:Y:S05]  /*62a0*/  @!P0 BRA `(.L_x_560) ;  /* 0x00000000002c8947 */ /* 0x000fea0003800000 */
[----:B------:R-:W-:Y:S01]  /*62b0*/  UISETP.NE.AND UP0, UPT, UR11, URZ, UPT ;  /* 0x000000ff0b00728c */ /* 0x000fe2000bf05270 */
[----:B------:R-:W-:-:S08]  /*62c0*/  CS2R R2, SRZ ;  /* 0x0000000000027805 */ /* 0x000fd0000001ff00 */
[----:B------:R-:W-:Y:S05]  /*62d0*/  BRA.U UP0, `(.L_x_561) ;  /* 0x0000000100087547 */ /* 0x000fea000b800000 */
[----:B------:R-:W0:Y:S02]  /*62e0*/  LDC.64 R2, c[0x0][0x3d0] ;  /* 0x0000f400ff027b82 */ /* 0x000e240000000a00 */
[----:B0-----:R-:W5:Y:S02]  /*62f0*/  LDG.E.64 R2, desc[UR8][R2.64] ;  /* 0x0000000802027981 */ /* 0x001f64000c1e1b00 */
.L_x_561:
[----:B------:R-:W0:Y:S01]  /*6300*/  LDCU.64 UR12, c[0x0][0x390] ;  /* 0x00007200ff0c77ac */ /* 0x000e220008000a00 */
[----:B-----5:R-:W-:-:S04]  /*6310*/  IADD3 R4, P0, PT, R37, R2, RZ ;  /* 0x0000000225047210 */ /* 0x020fc80007f1e0ff */
[----:B------:R-:W-:Y:S02]  /*6320*/  LEA.HI.X.SX32 R3, R37, R3, 0x1, P0 ;  /* 0x0000000325037211 */ /* 0x000fe400000f0eff */
[----:B0-----:R-:W-:-:S04]  /*6330*/  LEA R2, P0, R4, UR12, 0x2 ;  /* 0x0000000c04027c11 */ /* 0x001fc8000f8010ff */
[----:B------:R-:W-:-:S05]  /*6340*/  LEA.HI.X R3, R4, UR13, R3, 0x2, P0 ;  /* 0x0000000d04037c11 */ /* 0x000fca00080f1403 */
[----:B------:R0:W-:Y:S04]  /*6350*/  STG.E desc[UR8][R2.64], R0 ;  /* 0x0000000002007986 */ /* 0x0001e8000c101908 */
.L_x_560:
[----:B------:R-:W-:Y:S05]  /*6360*/  BSYNC.RECONVERGENT B2 ;  /* 0x0000000000027941 */ /* 0x000fea0003800200 */
.L_x_559:
[----:B------:R-:W-:Y:S01]  /*6370*/  LOP3.LUT P0, RZ, R34, 0x2, RZ, 0xc0, !PT ;  /* 0x0000000222ff7812 */ /* 0x000fe2000780c0ff */
[----:B------:R-:W-:Y:S03]  /*6380*/  BSSY.RECONVERGENT B2, `(.L_x_562) ;  /* 0x000000e000027945 */ /* 0x000fe60003800200 */
[----:B------:R-:W-:-:S13]  /*6390*/  ISETP.GE.OR P0, PT, R35, R20, !P0 ;  /* 0x000000142300720c */ /* 0x000fda0004706670 */
[----:B------:R-:W-:Y:S05]  /*63a0*/  @P0 BRA `(.L_x_563) ;  /* 0x00000000002c0947 */ /* 0x000fea0003800000 */
[----:B------:R-:W-:Y:S01]  /*63b0*/  UISETP.NE.AND UP0, UPT, UR11, URZ, UPT ;  /* 0x000000ff0b00728c */ /* 0x000fe2000bf05270 */
[----:B0-----:R-:W-:-:S08]  /*63c0*/  CS2R R2, SRZ ;  /* 0x0000000000027805 */ /* 0x001fd0000001ff00 */
[----:B------:R-:W-:Y:S05]  /*63d0*/  BRA.U UP0, `(.L_x_564) ;  /* 0x0000000100087547 */ /* 0x000fea000b800000 */
[----:B------:R-:W0:Y:S02]  /*63e0*/  LDC.64 R2, c[0x0][0x3d0] ;  /* 0x0000f400ff027b82 */ /* 0x000e240000000a00 */
[----:B0-----:R-:W5:Y:S02]  /*63f0*/  LDG.E.64 R2, desc[UR8][R2.64] ;  /* 0x0000000802027981 */ /* 0x001f64000c1e1b00 */
.L_x_564:
[----:B------:R-:W0:Y:S01]  /*6400*/  LDCU.64 UR12, c[0x0][0x390] ;  /* 0x00007200ff0c77ac */ /* 0x000e220008000a00 */
[----:B-----5:R-:W-:-:S04]  /*6410*/  IADD3 R0, P0, PT, R35, R2, RZ ;  /* 0x0000000223007210 */ /* 0x020fc80007f1e0ff */
[----:B------:R-:W-:Y:S02]  /*6420*/  LEA.HI.X.SX32 R3, R35, R3, 0x1, P0 ;  /* 0x0000000323037211 */ /* 0x000fe400000f0eff */
[----:B0-----:R-:W-:-:S04]  /*6430*/  LEA R2, P0, R0, UR12, 0x2 ;  /* 0x0000000c00027c11 */ /* 0x001fc8000f8010ff */
[----:B------:R-:W-:-:S05]  /*6440*/  LEA.HI.X R3, R0, UR13, R3, 0x2, P0 ;  /* 0x0000000d00037c11 */ /* 0x000fca00080f1403 */
[----:B------:R1:W-:Y:S04]  /*6450*/  STG.E desc[UR8][R2.64], R21 ;  /* 0x0000001502007986 */ /* 0x0003e8000c101908 */
.L_x_563:
[----:B------:R-:W-:Y:S05]  /*6460*/  BSYNC.RECONVERGENT B2 ;  /* 0x0000000000027941 */ /* 0x000fea0003800200 */
.L_x_562:
[----:B------:R-:W-:Y:S01]  /*6470*/  LOP3.LUT P0, RZ, R34, 0x4, RZ, 0xc0, !PT ;  /* 0x0000000422ff7812 */ /* 0x000fe2000780c0ff */
[----:B------:R-:W-:Y:S03]  /*6480*/  BSSY.RECONVERGENT B2, `(.L_x_565) ;  /* 0x000000e000027945 */ /* 0x000fe60003800200 */
[----:B------:R-:W-:-:S13]  /*6490*/  ISETP.GE.OR P0, PT, R39, R20, !P0 ;  /* 0x000000142700720c */ /* 0x000fda0004706670 */
[----:B------:R-:W-:Y:S05]  /*64a0*/  @P0 BRA `(.L_x_566) ;  /* 0x00000000002c0947 */ /* 0x000fea0003800000 */
[----:B------:R-:W-:Y:S01]  /*64b0*/  UISETP.NE.AND UP0, UPT, UR11, URZ, UPT ;  /* 0x000000ff0b00728c */ /* 0x000fe2000bf05270 */
[----:B01----:R-:W-:-:S08]  /*64c0*/  CS2R R2, SRZ ;  /* 0x0000000000027805 */ /* 0x003fd0000001ff00 */
[----:B------:R-:W-:Y:S05]  /*64d0*/  BRA.U UP0, `(.L_x_567) ;  /* 0x0000000100087547 */ /* 0x000fea000b800000 */
[----:B------:R-:W0:Y:S02]  /*64e0*/  LDC.64 R2, c[0x0][0x3d0] ;  /* 0x0000f400ff027b82 */ /* 0x000e240000000a00 */
[----:B0-----:R-:W5:Y:S02]  /*64f0*/  LDG.E.64 R2, desc[UR8][R2.64] ;  /* 0x0000000802027981 */ /* 0x001f64000c1e1b00 */
.L_x_567:
[----:B------:R-:W0:Y:S01]  /*6500*/  LDCU.64 UR12, c[0x0][0x390] ;  /* 0x00007200ff0c77ac */ /* 0x000e220008000a00 */
[----:B-----5:R-:W-:-:S04]  /*6510*/  IADD3 R0, P0, PT, R39, R2, RZ ;  /* 0x0000000227007210 */ /* 0x020fc80007f1e0ff */
[----:B------:R-:W-:Y:S02]  /*6520*/  LEA.HI.X.SX32 R3, R39, R3, 0x1, P0 ;  /* 0x0000000327037211 */ /* 0x000fe400000f0eff */
[----:B0-----:R-:W-:-:S04]  /*6530*/  LEA R2, P0, R0, UR12, 0x2 ;  /* 0x0000000c00027c11 */ /* 0x001fc8000f8010ff */
[----:B------:R-:W-:-:S05]  /*6540*/  LEA.HI.X R3, R0, UR13, R3, 0x2, P0 ;  /* 0x0000000d00037c11 */ /* 0x000fca00080f1403 */
[----:B------:R2:W-:Y:S04]  /*6550*/  STG.E desc[UR8][R2.64], R22 ;  /* 0x0000001602007986 */ /* 0x0005e8000c101908 */
.L_x_566:
[----:B------:R-:W-:Y:S05]  /*6560*/  BSYNC.RECONVERGENT B2 ;  /* 0x0000000000027941 */ /* 0x000fea0003800200 */
.L_x_565:
[----:B------:R-:W-:Y:S01]  /*6570*/  LOP3.LUT P0, RZ, R34, 0x8, RZ, 0xc0, !PT ;  /* 0x0000000822ff7812 */ /* 0x000fe2000780c0ff */
[----:B------:R-:W-:Y:S03]  /*6580*/  BSSY.RECONVERGENT B2, `(.L_x_568) ;  /* 0x000000e000027945 */ /* 0x000fe60003800200 */
[----:B------:R-:W-:-:S13]  /*6590*/  ISETP.GE.OR P0, PT, R41, R20, !P0 ;  /* 0x000000142900720c */ /* 0x000fda0004706670 */
[----:B------:R-:W-:Y:S05]  /*65a0*/  @P0 BRA `(.L_x_569) ;  /* 0x00000000002c0947 */ /* 0x000fea0003800000 */
[----:B------:R-:W-:Y:S01]  /*65b0*/  UISETP.NE.AND UP0, UPT, UR11, URZ, UPT ;  /* 0x000000ff0b00728c */ /* 0x000fe2000bf05270 */
[----:B012---:R-:W-:-:S08]  /*65c0*/  CS2R R2, SRZ ;  /* 0x0000000000027805 */ /* 0x007fd0000001ff00 */
[----:B------:R-:W-:Y:S05]  /*65d0*/  BRA.U UP0, `(.L_x_570) ;  /* 0x0000000100087547 */ /* 0x000fea000b800000 */
[----:B------:R-:W0:Y:S02]  /*65e0*/  LDC.64 R2, c[0x0][0x3d0] ;  /* 0x0000f400ff027b82 */ /* 0x000e240000000a00 */
[----:B0-----:R-:W5:Y:S02]  /*65f0*/  LDG.E.64 R2, desc[UR8][R2.64] ;  /* 0x0000000802027981 */ /* 0x001f64000c1e1b00 */
.L_x_570:
[----:B------:R-:W0:Y:S01]  /*6600*/  LDCU.64 UR12, c[0x0][0x390] ;  /* 0x00007200ff0c77ac */ /* 0x000e220008000a00 */
[----:B-----5:R-:W-:-:S04]  /*6610*/  IADD3 R0, P0, PT, R41, R2, RZ ;  /* 0x0000000229007210 */ /* 0x020fc80007f1e0ff */
[----:B------:R-:W-:Y:S02]  /*6620*/  LEA.HI.X.SX32 R3, R41, R3, 0x1, P0 ;  /* 0x0000000329037211 */ /* 0x000fe400000f0eff */
[----:B0-----:R-:W-:-:S04]  /*6630*/  LEA R2, P0, R0, UR12, 0x2 ;  /* 0x0000000c00027c11 */ /* 0x001fc8000f8010ff */
[----:B------:R-:W-:-:S05]  /*6640*/  LEA.HI.X R3, R0, UR13, R3, 0x2, P0 ;  /* 0x0000000d00037c11 */ /* 0x000fca00080f1403 */
[----:B------:R3:W-:Y:S04]  /*6650*/  STG.E desc[UR8][R2.64], R23 ;  /* 0x0000001702007986 */ /* 0x0007e8000c101908 */
.L_x_569:
[----:B------:R-:W-:Y:S05]  /*6660*/  BSYNC.RECONVERGENT B2 ;  /* 0x0000000000027941 */ /* 0x000fea0003800200 */
.L_x_568:
[----:B------:R-:W-:Y:S01]  /*6670*/  LOP3.LUT P0, RZ, R34, 0x10, RZ, 0xc0, !PT ;  /* 0x0000001022ff7812 */ /* 0x000fe2000780c0ff */
[----:B------:R-:W-:Y:S03]  /*6680*/  BSSY.RECONVERGENT B2, `(.L_x_571) ;  /* 0x000000e000027945 */ /* 0x000fe60003800200 */
[----:B------:R-:W-:-:S13]  /*6690*/  ISETP.GE.OR P0, PT, R43, R20, !P0 ;  /* 0x000000142b00720c */ /* 0x000fda0004706670 */
[----:B------:R-:W-:Y:S05]  /*66a0*/  @P0 BRA `(.L_x_572) ;  /* 0x00000000002c0947 */ /* 0x000fea0003800000 */
[----:B------:R-:W-:Y:S01]  /*66b0*/  UISETP.NE.AND UP0, UPT, UR11, URZ, UPT ;  /* 0x000000ff0b00728c */ /* 0x000fe2000bf05270 */
[----:B0123--:R-:W-:-:S08]  /*66c0*/  CS2R R2, SRZ ;  /* 0x0000000000027805 */ /* 0x00ffd0000001ff00 */
[----:B------:R-:W-:Y:S05]  /*66d0*/  BRA.U UP0, `(.L_x_573) ;  /* 0x0000000100087547 */ /* 0x000fea000b800000 */
[----:B------:R-:W0:Y:S02]  /*66e0*/  LDC.64 R2, c[0x0][0x3d0] ;  /* 0x0000f400ff027b82 */ /* 0x000e240000000a00 */
[----:B0-----:R-:W5:Y:S02]  /*66f0*/  LDG.E.64 R2, desc[UR8][R2.64] ;  /* 0x0000000802027981 */ /* 0x001f64000c1e1b00 */
.L_x_573:
[----:B------:R-:W0:Y:S01]  /*6700*/  LDCU.64 UR12, c[0x0][0x390] ;  /* 0x00007200ff0c77ac */ /* 0x000e220008000a00 */
[----:B-----5:R-:W-:-:S04]  /*6710*/  IADD3 R0, P0, PT, R43, R2, RZ ;  /* 0x000000022b007210 */ /* 0x020fc80007f1e0ff */
[----:B------:R-:W-:Y:S02]  /*6720*/  LEA.HI.X.SX32 R3, R43, R3, 0x1, P0 ;  /* 0x000000032b037211 */ /* 0x000fe400000f0eff */
[----:B0-----:R-:W-:-:S04]  /*6730*/  LEA R2, P0, R0, UR12, 0x2 ;  /* 0x0000000c00027c11 */ /* 0x001fc8000f8010ff */
[----:B------:R-:W-:-:S05]  /*6740*/  LEA.HI.X R3, R0, UR13, R3, 0x2, P0 ;  /* 0x0000000d00037c11 */ /* 0x000fca00080f1403 */
[----:B------:R4:W-:Y:S04]  /*6750*/  STG.E desc[UR8][R2.64], R24 ;  /* 0x0000001802007986 */ /* 0x0009e8000c101908 */
.L_x_572:
[----:B------:R-:W-:Y:S05]  /*6760*/  BSYNC.RECONVERGENT B2 ;  /* 0x0000000000027941 */ /* 0x000fea0003800200 */
.L_x_571:
[----:B------:R-:W-:Y:S01]  /*6770*/  LOP3.LUT P0, RZ, R34, 0x20, RZ, 0xc0, !PT ;  /* 0x0000002022ff7812 */ /* 0x000fe2000780c0ff */
[----:B------:R-:W-:Y:S03]  /*6780*/  BSSY.RECONVERGENT B2, `(.L_x_574) ;  /* 0x000000e000027945 */ /* 0x000fe60003800200 */
[----:B------:R-:W-:-:S13]  /*6790*/  ISETP.GE.OR P0, PT, R47, R20, !P0 ;  /* 0x000000142f00720c */ /* 0x000fda0004706670 */
[----:B------:R-:W-:Y:S05]  /*67a0*/  @P0 BRA `(.L_x_575) ;  /* 0x00000000002c0947 */ /* 0x000fea0003800000 */
[----:B------:R-:W-:Y:S01]  /*67b0*/  UISETP.NE.AND UP0, UPT, UR11, URZ, UPT ;  /* 0x000000ff0b00728c */ /* 0x000fe2000bf05270 */
[----:B01234-:R-:W-:-:S08]  /*67c0*/  CS2R R2, SRZ ;  /* 0x0000000000027805 */ /* 0x01ffd0000001ff00 */
[----:B------:R-:W-:Y:S05]  /*67d0*/  BRA.U UP0, `(.L_x_576) ;  /* 0x0000000100087547 */ /* 0x000fea000b800000 */
[----:B------:R-:W0:Y:S02]  /*67e0*/  LDC.64 R2, c[0x0][0x3d0] ;  /* 0x0000f400ff027b82 */ /* 0x000e240000000a00 */
[----:B0-----:R-:W5:Y:S02]  /*67f0*/  LDG.E.64 R2, desc[UR8][R2.64] ;  /* 0x0000000802027981 */ /* 0x001f64000c1e1b00 */
.L_x_576:
[----:B------:R-:W0:Y:S01]  /*6800*/  LDCU.64 UR12, c[0x0][0x390] ;  /* 0x00007200ff0c77ac */ /* 0x000e220008000a00 */
[----:B-----5:R-:W-:-:S04]  /*6810*/  IADD3 R0, P0, PT, R47, R2, RZ ;  /* 0x000000022f007210 */ /* 0x020fc80007f1e0ff */
[----:B------:R-:W-:Y:S02]  /*6820*/  LEA.HI.X.SX32 R3, R47, R3, 0x1, P0 ;  /* 0x000000032f037211 */ /* 0x000fe400000f0eff */
[----:B0-----:R-:W-:-:S04]  /*6830*/  LEA R2, P0, R0, UR12, 0x2 ;  /* 0x0000000c00027c11 */ /* 0x001fc8000f8010ff */
[----:B------:R-:W-:-:S05]  /*6840*/  LEA.HI.X R3, R0, UR13, R3, 0x2, P0 ;  /* 0x0000000d00037c11 */ /* 0x000fca00080f1403 */
[----:B------:R0:W-:Y:S04]  /*6850*/  STG.E desc[UR8][R2.64], R25 ;  /* 0x0000001902007986 */ /* 0x0001e8000c101908 */
.L_x_575:
[----:B------:R-:W-:Y:S05]  /*6860*/  BSYNC.RECONVERGENT B2 ;  /* 0x0000000000027941 */ /* 0x000fea0003800200 */
.L_x_574:
        /* <DEDUP_REMOVED lines=9> */
.L_x_579:
[----:B------:R-:W0:Y:S01]  /*6900*/  LDCU.64 UR12, c[0x0][0x390] ;  /* 0x00007200ff0c77ac */ /* 0x000e220008000a00 */
[----:B-----5:R-:W-:-:S04]  /*6910*/  IADD3 R0, P0, PT, R45, R2, RZ ;  /* 0x000000022d007210 */ /* 0x020fc80007f1e0ff */
[----:B------:R-:W-:Y:S02]  /*6920*/  LEA.HI.X.SX32 R3, R45, R3, 0x1, P0 ;  /* 0x000000032d037211 */ /* 0x000fe400000f0eff */
[----:B0-----:R-:W-:-:S04]  /*6930*/  LEA R2, P0, R0, UR12, 0x2 ;  /* 0x0000000c00027c11 */ /* 0x001fc8000f8010ff */
[----:B------:R-:W-:-:S05]  /*6940*/  LEA.HI.X R3, R0, UR13, R3, 0x2, P0 ;  /* 0x0000000d00037c11 */ /* 0x000fca00080f1403 */
[----:B------:R0:W-:Y:S04]  /*6950*/  STG.E desc[UR8][R2.64], R26 ;  /* 0x0000001a02007986 */ /* 0x0001e8000c101908 */
.L_x_578:
[----:B------:R-:W-:Y:S05]  /*6960*/  BSYNC.RECONVERGENT B2 ;  /* 0x0000000000027941 */ /* 0x000fea0003800200 */
.L_x_577:
[----:B------:R-:W-:Y:S01]  /*6970*/  LOP3.LUT P0, RZ, R34, 0x80, RZ, 0xc0, !PT ;  /* 0x0000008022ff7812 */ /* 0x000fe2000780c0ff */
[----:B------:R-:W-:Y:S03]  /*6980*/  BSSY.RECONVERGENT B2, `(.L_x_580) ;  /* 0x000000e000027945 */ /* 0x000fe60003800200 */
[----:B------:R-:W-:-:S13]  /*6990*/  ISETP.GE.OR P0, PT, R51, R20, !P0 ;  /* 0x000000143300720c */ /* 0x000fda0004706670 */
[----:B------:R-:W-:Y:S05]  /*69a0*/  @P0 BRA `(.L_x_581) ;  /* 0x00000000002c0947 */ /* 0x000fea0003800000 */
[----:B------:R-:W-:Y:S01]  /*69b0*/  UISETP.NE.AND UP0, UPT, UR11, URZ, UPT ;  /* 0x000000ff0b00728c */ /* 0x000fe2000bf05270 */
[----:B01234-:R-:W-:Y:S01]  /*69c0*/  CS2R R2, SRZ ;  /* 0x0000000000027805 */ /* 0x01ffe2000001ff00 */
[----:B------:R-:W0:Y:S07]  /*69d0*/  LDCU.64 UR12, c[0x0][0x390] ;  /* 0x00007200ff0c77ac */ /* 0x000e2e0008000a00 */
[----:B------:R-:W-:Y:S05]  /*69e0*/  BRA.U UP0, `(.L_x_582) ;  /* 0x0000000100087547 */ /* 0x000fea000b800000 */
[----:B------:R-:W1:Y:S02]  /*69f0*/  LDC.64 R2, c[0x0][0x3d0] ;  /* 0x0000f400ff027b82 */ /* 0x000e640000000a00 */
[----:B-1----:R-:W5:Y:S02]  /*6a00*/  LDG.E.64 R2, desc[UR8][R2.64] ;  /* 0x0000000802027981 */ /* 0x002f64000c1e1b00 */
.L_x_582:
[----:B-----5:R-:W-:-:S04]  /*6a10*/  IADD3 R0, P0, PT, R51, R2, RZ ;  /* 0x0000000233007210 */ /* 0x020fc80007f1e0ff */
[----:B------:R-:W-:Y:S02]  /*6a20*/  LEA.HI.X.SX32 R3, R51, R3, 0x1, P0 ;  /* 0x0000000333037211 */ /* 0x000fe400000f0eff */
[----:B0-----:R-:W-:-:S04]  /*6a30*/  LEA R2, P0, R0, UR12, 0x2 ;  /* 0x0000000c00027c11 */ /* 0x001fc8000f8010ff */
[----:B------:R-:W-:-:S05]  /*6a40*/  LEA.HI.X R3, R0, UR13, R3, 0x2, P0 ;  /* 0x0000000d00037c11 */ /* 0x000fca00080f1403 */
[----:B------:R0:W-:Y:S04]  /*6a50*/  STG.E desc[UR8][R2.64], R27 ;  /* 0x0000001b02007986 */ /* 0x0001e8000c101908 */
.L_x_581:
[----:B------:R-:W-:Y:S05]  /*6a60*/  BSYNC.RECONVERGENT B2 ;  /* 0x0000000000027941 */ /* 0x000fea0003800200 */
.L_x_580:
        /* <DEDUP_REMOVED lines=10> */
.L_x_585:
[----:B-----5:R-:W-:-:S04]  /*6b10*/  IADD3 R0, P0, PT, R49, R2, RZ ;  /* 0x0000000231007210 */ /* 0x020fc80007f1e0ff */
[----:B------:R-:W-:Y:S02]  /*6b20*/  LEA.HI.X.SX32 R3, R49, R3, 0x1, P0 ;  /* 0x0000000331037211 */ /* 0x000fe400000f0eff */
[----:B0-----:R-:W-:-:S04]  /*6b30*/  LEA R2, P0, R0, UR12, 0x2 ;  /* 0x0000000c00027c11 */ /* 0x001fc8000f8010ff */
[----:B------:R-:W-:-:S05]  /*6b40*/  LEA.HI.X R3, R0, UR13, R3, 0x2, P0 ;  /* 0x0000000d00037c11 */ /* 0x000fca00080f1403 */
[----:B------:R0:W-:Y:S04]  /*6b50*/  STG.E desc[UR8][R2.64], R28 ;  /* 0x0000001c02007986 */ /* 0x0001e8000c101908 */
.L_x_584:
[----:B------:R-:W-:Y:S05]  /*6b60*/  BSYNC.RECONVERGENT B2 ;  /* 0x0000000000027941 */ /* 0x000fea0003800200 */
.L_x_583:
[----:B------:R-:W-:Y:S01]  /*6b70*/  ISETP.GE.OR P1, PT, R55, R20, !P1 ;  /* 0x000000143700720c */ /* 0x000fe20004f26670 */
        /* <DEDUP_REMOVED lines=8> */
.L_x_588:
[----:B-----5:R-:W-:-:S04]  /*6c00*/  IADD3 R0, P0, PT, R55, R2, RZ ;  /* 0x0000000237007210 */ /* 0x020fc80007f1e0ff */
[----:B------:R-:W-:Y:S02]  /*6c10*/  LEA.HI.X.SX32 R3, R55, R3, 0x1, P0 ;  /* 0x0000000337037211 */ /* 0x000fe400000f0eff */
[----:B0-----:R-:W-:-:S04]  /*6c20*/  LEA R2, P0, R0, UR12, 0x2 ;  /* 0x0000000c00027c11 */ /* 0x001fc8000f8010ff */
[----:B------:R-:W-:-:S05]  /*6c30*/  LEA.HI.X R3, R0, UR13, R3, 0x2, P0 ;  /* 0x0000000d00037c11 */ /* 0x000fca00080f1403 */
[----:B------:R0:W-:Y:S04]  /*6c40*/  STG.E desc[UR8][R2.64], R29 ;  /* 0x0000001d02007986 */ /* 0x0001e8000c101908 */
.L_x_587:
[----:B------:R-:W-:Y:S05]  /*6c50*/  BSYNC.RECONVERGENT B2 ;  /* 0x0000000000027941 */ /* 0x000fea0003800200 */
.L_x_586:
        /* <DEDUP_REMOVED lines=9> */
.L_x_591:
[----:B-----5:R-:W-:-:S04]  /*6cf0*/  IADD3 R0, P0, PT, R53, R2, RZ ;  /* 0x0000000235007210 */ /* 0x020fc80007f1e0ff */
[----:B------:R-:W-:Y:S02]  /*6d00*/  LEA.HI.X.SX32 R3, R53, R3, 0x1, P0 ;  /* 0x0000000335037211 */ /* 0x000fe400000f0eff */
[----:B0-----:R-:W-:-:S04]  /*6d10*/  LEA R2, P0, R0, UR12, 0x2 ;  /* 0x0000000c00027c11 */ /* 0x001fc8000f8010ff */
[----:B------:R-:W-:-:S05]  /*6d20*/  LEA.HI.X R3, R0, UR13, R3, 0x2, P0 ;  /* 0x0000000d00037c11 */ /* 0x000fca00080f1403 */
[----:B------:R0:W-:Y:S04]  /*6d30*/  STG.E desc[UR8][R2.64], R30 ;  /* 0x0000001e02007986 */ /* 0x0001e8000c101908 */
.L_x_590:
[----:B------:R-:W-:Y:S05]  /*6d40*/  BSYNC.RECONVERGENT B2 ;  /* 0x0000000000027941 */ /* 0x000fea0003800200 */
.L_x_589:
        /* <DEDUP_REMOVED lines=9> */
.L_x_594:
[----:B-----5:R-:W-:-:S04]  /*6de0*/  IADD3 R0, P0, PT, R59, R2, RZ ;  /* 0x000000023b007210 */ /* 0x020fc80007f1e0ff */
[----:B------:R-:W-:Y:S02]  /*6df0*/  LEA.HI.X.SX32 R3, R59, R3, 0x1, P0 ;  /* 0x000000033b037211 */ /* 0x000fe400000f0eff */
[----:B0-----:R-:W-:-:S04]  /*6e00*/  LEA R2, P0, R0, UR12, 0x2 ;  /* 0x0000000c00027c11 */ /* 0x001fc8000f8010ff */
[----:B------:R-:W-:-:S05]  /*6e10*/  LEA.HI.X R3, R0, UR13, R3, 0x2, P0 ;  /* 0x0000000d00037c11 */ /* 0x000fca00080f1403 */
[----:B------:R0:W-:Y:S04]  /*6e20*/  STG.E desc[UR8][R2.64], R31 ;  /* 0x0000001f02007986 */ /* 0x0001e8000c101908 */
.L_x_593:
[----:B------:R-:W-:Y:S05]  /*6e30*/  BSYNC.RECONVERGENT B2 ;  /* 0x0000000000027941 */ /* 0x000fea0003800200 */
.L_x_592:
        /* <DEDUP_REMOVED lines=9> */
.L_x_597:
[----:B-----5:R-:W-:-:S04]  /*6ed0*/  IADD3 R0, P0, PT, R57, R2, RZ ;  /* 0x0000000239007210 */ /* 0x020fc80007f1e0ff */
[----:B------:R-:W-:Y:S02]  /*6ee0*/  LEA.HI.X.SX32 R3, R57, R3, 0x1, P0 ;  /* 0x0000000339037211 */ /* 0x000fe400000f0eff */
[----:B0-----:R-:W-:-:S04]  /*6ef0*/  LEA R2, P0, R0, UR12, 0x2 ;  /* 0x0000000c00027c11 */ /* 0x001fc8000f8010ff */
[----:B------:R-:W-:-:S05]  /*6f00*/  LEA.HI.X R3, R0, UR13, R3, 0x2, P0 ;  /* 0x0000000d00037c11 */ /* 0x000fca00080f1403 */
[----:B------:R0:W-:Y:S04]  /*6f10*/  STG.E desc[UR8][R2.64], R32 ;  /* 0x0000002002007986 */ /* 0x0001e8000c101908 */
.L_x_596:
[----:B------:R-:W-:Y:S05]  /*6f20*/  BSYNC.RECONVERGENT B2 ;  /* 0x0000000000027941 */ /* 0x000fea0003800200 */
.L_x_595:
        /* <DEDUP_REMOVED lines=8> */
.L_x_599:
[----:B-----5:R-:W-:-:S04]  /*6fb0*/  IADD3 R0, P0, PT, R61, R2, RZ ;  /* 0x000000023d007210 */ /* 0x020fc80007f1e0ff */
[----:B------:R-:W-:Y:S02]  /*6fc0*/  LEA.HI.X.SX32 R3, R61, R3, 0x1, P0 ;  /* 0x000000033d037211 */ /* 0x000fe400000f0eff */
[----:B0-----:R-:W-:-:S04]  /*6fd0*/  LEA R2, P0, R0, UR12, 0x2 ;  /* 0x0000000c00027c11 */ /* 0x001fc8000f8010ff */
[----:B------:R-:W-:-:S05]  /*6fe0*/  LEA.HI.X R3, R0, UR13, R3, 0x2, P0 ;  /* 0x0000000d00037c11 */ /* 0x000fca00080f1403 */
[----:B------:R0:W-:Y:S01]  /*6ff0*/  STG.E desc[UR8][R2.64], R33 ;  /* 0x0000002102007986 */ /* 0x0001e2000c101908 */
[----:B------:R-:W-:Y:S05]  /*7000*/  BRA `(.L_x_598) ;  /* 0x0000000800587947 */ /* 0x000fea0003800000 */
.L_x_558:
[----:B------:R-:W-:Y:S01]  /*7010*/  BAR.SYNC.DEFER_BLOCKING 0x0 ;  /* 0x0000000000007b1d */ /* 0x000fe20000010000 */
[----:B------:R-:W-:Y:S02]  /*7020*/  P2R R38, PR, RZ, 0x2 ;  /* 0x00000002ff267803 */ /* 0x000fe40000000000 */
[C---:B------:R-:W-:Y:S02]  /*7030*/  LOP3.LUT P1, RZ, R34.reuse, 0x4, RZ, 0xc0, !PT ;  /* 0x0000000422ff7812 */ /* 0x040fe4000782c0ff */
[----:B------:R-:W-:Y:S01]  /*7040*/  @P0 LEA R37, R37, UR5, 0x2 ;  /* 0x0000000525250c11 */ /* 0x000fe2000f8e10ff */
[----:B------:R-:W0:Y:S01]  /*7050*/  LDCU.64 UR12, c[0x0][0x390] ;  /* 0x00007200ff0c77ac */ /* 0x000e220008000a00 */
[----:B------:R-:W-:Y:S02]  /*7060*/  P2R R36, PR, RZ, 0x2 ;  /* 0x00000002ff247803 */ /* 0x000fe40000000000 */
[----:B------:R-:W-:Y:S02]  /*7070*/  LOP3.LUT P1, RZ, R34, 0x2, RZ, 0xc0, !PT ;  /* 0x0000000222ff7812 */ /* 0x000fe4000782c0ff */
[----:B------:R-:W-:-:S02]  /*7080*/  P2R R40, PR, RZ, 0x4 ;  /* 0x00000004ff287803 */ /* 0x000fc40000000000 */
[C---:B------:R-:W-:Y:S02]  /*7090*/  LOP3.LUT P2, RZ, R34.reuse, 0x8, RZ, 0xc0, !PT ;  /* 0x0000000822ff7812 */ /* 0x040fe4000784c0ff */
[----:B------:R-:W-:Y:S02]  /*70a0*/  P2R R42, PR, RZ, 0x8 ;  /* 0x00000008ff2a7803 */ /* 0x000fe40000000000 */
[C---:B------:R-:W-:Y:S02]  /*70b0*/  LOP3.LUT P3, RZ, R34.reuse, 0x10, RZ, 0xc0, !PT ;  /* 0x0000001022ff7812 */ /* 0x040fe4000786c0ff */
[----:B------:R-:W-:Y:S02]  /*70c0*/  P2R R44, PR, RZ, 0x10 ;  /* 0x00000010ff2c7803 */ /* 0x000fe40000000000 */
[----:B------:R-:W-:Y:S02]  /*70d0*/  LOP3.LUT P4, RZ, R34, 0x20, RZ, 0xc0, !PT ;  /* 0x0000002022ff7812 */ /* 0x000fe4000788c0ff */
[----:B------:R-:W-:Y:S01]  /*70e0*/  @P1 LEA R2, R35, UR5, 0x2 ;  /* 0x0000000523021c11 */ /* 0x000fe2000f8e10ff */
[----:B-----5:R1:W-:Y:S01]  /*70f0*/  @P0 STS [R37], R0 ;  /* 0x0000000025000388 */ /* 0x0203e20000000800 */
[----:B------:R-:W-:-:S02]  /*7100*/  P2R R46, PR, RZ, 0x20 ;  /* 0x00000020ff2e7803 */ /* 0x000fc40000000000 */
[----:B------:R-:W-:Y:S01]  /*7110*/  LOP3.LUT P5, RZ, R34, 0x40, RZ, 0xc0, !PT ;  /* 0x0000004022ff7812 */ /* 0x000fe200078ac0ff */
[----:B------:R2:W-:Y:S01]  /*7120*/  @P1 STS [R2], R21 ;  /* 0x0000001502001388 */ /* 0x0005e20000000800 */
[----:B------:R-:W-:Y:S02]  /*7130*/  ISETP.NE.AND P1, PT, R36, RZ, PT ;  /* 0x000000ff2400720c */ /* 0x000fe40003f25270 */
[C---:B------:R-:W-:Y:S02]  /*7140*/  LOP3.LUT P0, RZ, R34.reuse, 0x80, RZ, 0xc0, !PT ;  /* 0x0000008022ff7812 */ /* 0x040fe4000780c0ff */
[----:B------:R-:W-:Y:S02]  /*7150*/  LOP3.LUT P6, RZ, R34, 0x1, RZ, 0xc0, !PT ;  /* 0x0000000122ff7812 */ /* 0x000fe400078cc0ff */
[----:B------:R-:W-:Y:S02]  /*7160*/  @P2 LEA R34, R41, UR5, 0x2 ;  /* 0x0000000529222c11 */ /* 0x000fe4000f8e10ff */
[----:B------:R-:W-:-:S02]  /*7170*/  @P3 LEA R43, R43, UR5, 0x2 ;  /* 0x000000052b2b3c11 */ /* 0x000fc4000f8e10ff */
[----:B------:R-:W-:Y:S02]  /*7180*/  @P4 LEA R36, R47, UR5, 0x2 ;  /* 0x000000052f244c11 */ /* 0x000fe4000f8e10ff */
[----:B------:R-:W-:Y:S02]  /*7190*/  @P5 LEA R45, R45, UR5, 0x2 ;  /* 0x000000052d2d5c11 */ /* 0x000fe4000f8e10ff */
[----:B------:R-:W-:Y:S02]  /*71a0*/  @P1 LEA R39, R39, UR5, 0x2 ;  /* 0x0000000527271c11 */ /* 0x000fe4000f8e10ff */
[----:B-1----:R-:W-:Y:S02]  /*71b0*/  @P0 LEA R0, R51, UR5, 0x2 ;  /* 0x0000000533000c11 */ /* 0x002fe4000f8e10ff */
[----:B------:R-:W-:Y:S01]  /*71c0*/  @P6 LEA R49, R49, UR5, 0x2 ;  /* 0x0000000531316c11 */ /* 0x000fe2000f8e10ff */
[----:B------:R1:W-:Y:S01]  /*71d0*/  @P1 STS [R39], R22 ;  /* 0x0000001627001388 */ /* 0x0003e20000000800 */
[----:B------:R-:W-:-:S03]  /*71e0*/  ISETP.NE.AND P1, PT, R38, RZ, PT ;  /* 0x000000ff2600720c */ /* 0x000fc60003f25270 */
[----:B------:R-:W-:Y:S01]  /*71f0*/  @P2 STS [R34], R23 ;  /* 0x0000001722002388 */ /* 0x000fe20000000800 */
[----:B------:R-:W-:-:S03]  /*7200*/  ISETP.NE.AND P2, PT, R40, RZ, PT ;  /* 0x000000ff2800720c */ /* 0x000fc60003f45270 */
[----:B------:R3:W-:Y:S01]  /*7210*/  @P3 STS [R43], R24 ;  /* 0x000000182b003388 */ /* 0x0007e20000000800 */
[----:B------:R-:W-:-:S03]  /*7220*/  ISETP.NE.AND P3, PT, R42, RZ, PT ;  /* 0x000000ff2a00720c */ /* 0x000fc60003f65270 */
[----:B------:R4:W-:Y:S01]  /*7230*/  @P4 STS [R36], R25 ;  /* 0x0000001924004388 */ /* 0x0009e20000000800 */
[----:B------:R-:W-:Y:S02]  /*7240*/  ISETP.NE.AND P4, PT, R44, RZ, PT ;  /* 0x000000ff2c00720c */ /* 0x000fe40003f85270 */
[----:B--2---:R-:W-:Y:S01]  /*7250*/  @P1 LEA R2, R55, UR5, 0x2 ;  /* 0x0000000537021c11 */ /* 0x004fe2000f8e10ff */
[----:B------:R4:W-:Y:S01]  /*7260*/  @P5 STS [R45], R26 ;  /* 0x0000001a2d005388 */ /* 0x0009e20000000800 */
[----:B------:R-:W-:Y:S02]  /*7270*/  ISETP.NE.AND P5, PT, R46, RZ, PT ;  /* 0x000000ff2e00720c */ /* 0x000fe40003fa5270 */
[----:B------:R-:W-:Y:S01]  /*7280*/  @P2 LEA R53, R53, UR5, 0x2 ;  /* 0x0000000535352c11 */ /* 0x000fe2000f8e10ff */
[----:B------:R4:W-:Y:S01]  /*7290*/  @P0 STS [R0], R27 ;  /* 0x0000001b00000388 */ /* 0x0009e20000000800 */
[----:B------:R-:W-:Y:S02]  /*72a0*/  ISETP.GE.U32.AND P0, PT, R3, R20, PT ;  /* 0x000000140300720c */ /* 0x000fe40003f06070 */
[----:B-1----:R-:W-:Y:S01]  /*72b0*/  @P3 LEA R22, R59, UR5, 0x2 ;  /* 0x000000053b163c11 */ /* 0x002fe2000f8e10ff */
[----:B------:R4:W-:Y:S02]  /*72c0*/  @P6 STS [R49], R28 ;  /* 0x0000001c31006388 */ /* 0x0009e40000000800 */
[----:B------:R-:W-:-:S02]  /*72d0*/  @P4 LEA R57, R57, UR5, 0x2 ;  /* 0x0000000539394c11 */ /* 0x000fc4000f8e10ff */
[----:B------:R4:W-:Y:S02]  /*72e0*/  @P1 STS [R2], R29 ;  /* 0x0000001d02001388 */ /* 0x0009e40000000800 */
[----:B---3--:R-:W-:Y:S02]  /*72f0*/  @P5 LEA R24, R61, UR5, 0x2 ;  /* 0x000000053d185c11 */ /* 0x008fe4000f8e10ff */
[----:B------:R4:W-:Y:S04]  /*7300*/  @P2 STS [R53], R30 ;  /* 0x0000001e35002388 */ /* 0x0009e80000000800 */
[----:B------:R4:W-:Y:S04]  /*7310*/  @P3 STS [R22], R31 ;  /* 0x0000001f16003388 */ /* 0x0009e80000000800 */
[----:B------:R4:W-:Y:S04]  /*7320*/  @P4 STS [R57], R32 ;  /* 0x0000002039004388 */ /* 0x0009e80000000800 */
[----:B------:R4:W-:Y:S01]  /*7330*/  @P5 STS [R24], R33 ;  /* 0x0000002118005388 */ /* 0x0009e20000000800 */
[----:B------:R-:W-:Y:S06]  /*7340*/  BAR.SYNC.DEFER_BLOCKING 0x0 ;  /* 0x0000000000007b1d */ /* 0x000fec0000010000 */
[----:B0-----:R-:W-:Y:S05]  /*7350*/  @P0 BRA `(.L_x_598) ;  /* 0x0000000400840947 */ /* 0x001fea0003800000 */
[----:B------:R-:W-:Y:S01]  /*7360*/  IADD3 R5, PT, PT, R7, R5, R6 ;  /* 0x0000000507057210 */ /* 0x000fe20007ffe006 */
[----:B------:R-:W-:Y:S03]  /*7370*/  BSSY.RECONVERGENT B2, `(.L_x_600) ;  /* 0x0000026000027945 */ /* 0x000fe60003800200 */
[----:B------:R-:W-:-:S04]  /*7380*/  IADD3 R5, PT, PT, R9, R5, R8 ;  /* 0x0000000509057210 */ /* 0x000fc80007ffe008 */
[----:B------:R-:W-:-:S04]  /*7390*/  IADD3 R5, PT, PT, R11, R5, R10 ;  /* 0x000000050b057210 */ /* 0x000fc80007ffe00a */
[----:B------:R-:W-:-:S04]  /*73a0*/  IADD3 R5, PT, PT, R13, R5, R12 ;  /* 0x000000050d057210 */ /* 0x000fc80007ffe00c */
[----:B------:R-:W-:-:S04]  /*73b0*/  IADD3 R5, PT, PT, R15, R5, R14 ;  /* 0x000000050f057210 */ /* 0x000fc80007ffe00e */
[----:B------:R-:W-:-:S04]  /*73c0*/  IADD3 R5, PT, PT, R17, R5, R16 ;  /* 0x0000000511057210 */ /* 0x000fc80007ffe010 */
[----:B------:R-:W-:-:S04]  /*73d0*/  IADD3 R5, PT, PT, R19, R5, R18 ;  /* 0x0000000513057210 */ /* 0x000fc80007ffe012 */
[----:B------:R-:W-:-:S04]  /*73e0*/  IADD3 R4, PT, PT, R5, UR10, R4 ;  /* 0x0000000a05047c10 */ /* 0x000fc8000fffe004 */
[----:B------:R-:W-:-:S04]  /*73f0*/  IADD3 R10, PT, PT, R4, -0x1c01, -R3 ;  /* 0xffffe3ff040a7810 */ /* 0x000fc80007ffe803 */
[----:B----4-:R-:W-:-:S04]  /*7400*/  LOP3.LUT R0, R10, 0x600, RZ, 0xc0, !PT ;  /* 0x000006000a007812 */ /* 0x010fc800078ec0ff */
[----:B------:R-:W-:-:S13]  /*7410*/  ISETP.NE.AND P0, PT, R0, 0x600, PT ;  /* 0x000006000000780c */ /* 0x000fda0003f05270 */
[----:B------:R-:W-:Y:S05]  /*7420*/  @!P0 BRA `(.L_x_601) ;  /* 0x0000000000688947 */ /* 0x000fea0003800000 */
[----:B------:R-:W-:Y:S01]  /*7430*/  LEA.HI R0, R10, 0x1, RZ, 0x17 ;  /* 0x000000010a007811 */ /* 0x000fe200078fb8ff */
[----:B------:R-:W-:Y:S01]  /*7440*/  BSSY.RECONVERGENT B3, `(.L_x_602) ;  /* 0x0000017000037945 */ /* 0x000fe20003800200 */
[----:B------:R-:W-:Y:S01]  /*7450*/  ISETP.NE.AND P2, PT, RZ, UR11, PT ;  /* 0x0000000bff007c0c */ /* 0x000fe2000bf45270 */
[----:B------:R-:W-:Y:S01]  /*7460*/  IMAD.MOV.U32 R9, RZ, RZ, R3 ;  /* 0x000000ffff097224 */ /* 0x000fe200078e0003 */
[----:B------:R-:W-:Y:S01]  /*7470*/  LOP3.LUT R0, R0, 0x3, RZ, 0xc0, !PT ;  /* 0x0000000300007812 */ /* 0x000fe200078ec0ff */
[----:B------:R-:W-:Y:S01]  /*7480*/  IMAD.MOV.U32 R11, RZ, RZ, RZ ;  /* 0x000000ffff0b7224 */ /* 0x000fe200078e00ff */
[----:B------:R-:W-:-:S03]  /*7490*/  LEA R6, R3, UR5, 0x2 ;  /* 0x0000000503067c11 */ /* 0x000fc6000f8e10ff */
[----:B------:R-:W-:-:S07]  /*74a0*/  IMAD.MOV R0, RZ, RZ, -R0 ;  /* 0x000000ffff007224 */ /* 0x000fce00078e0a00 */
.L_x_603:
[----:B0-----:R-:W0:Y:S01]  /*74b0*/  @!P2 LDC.64 R4, c[0x0][0x3d0] ;  /* 0x0000f400ff04ab82 */ /* 0x001e220000000a00 */
[----:B------:R-:W-:Y:S01]  /*74c0*/  CS2R R2, SRZ ;  /* 0x0000000000027805 */ /* 0x000fe2000001ff00 */
[----:B------:R1:W2:Y:S05]  /*74d0*/  LDS R7, [R6] ;  /* 0x0000000006077984 */ /* 0x0002aa0000000800 */
[----:B0-----:R-:W3:Y:S01]  /*74e0*/  @!P2 LDG.E.64 R2, desc[UR8][R4.64] ;  /* 0x000000080402a981 */ /* 0x001ee2000c1e1b00 */
[----:B------:R-:W-:Y:S02]  /*74f0*/  VIADD R0, R0, 0x1 ;  /* 0x0000000100007836 */ /* 0x000fe40000000000 */
[----:B-1----:R-:W-:Y:S01]  /*7500*/  VIADD R6, R6, 0x800 ;  /* 0x0000080006067836 */ /* 0x002fe20000000000 */
[----:B---3--:R-:W-:-:S05]  /*7510*/  IADD3 R8, P0, PT, R9, R2, RZ ;  /* 0x0000000209087210 */ /* 0x008fca0007f1e0ff */
[----:B------:R-:W-:Y:S01]  /*7520*/  IMAD.X R3, R11, 0x1, R3, P0 ;  /* 0x000000010b037824 */ /* 0x000fe200000e0603 */
[----:B------:R-:W-:-:S04]  /*7530*/  LEA R2, P0, R8, UR12, 0x2 ;  /* 0x0000000c08027c11 */ /* 0x000fc8000f8010ff */
[----:B------:R-:W-:Y:S02]  /*7540*/  LEA.HI.X R3, R8, UR13, R3, 0x2, P0 ;  /* 0x0000000d08037c11 */ /* 0x000fe400080f1403 */
[----:B------:R-:W-:Y:S02]  /*7550*/  ISETP.NE.AND P0, PT, R0, RZ, PT ;  /* 0x000000ff0000720c */ /* 0x000fe40003f05270 */
[----:B------:R-:W-:Y:S01]  /*7560*/  IADD3 R8, P1, PT, R9, 0x200, RZ ;  /* 0x0000020009087810 */ /* 0x000fe20007f3e0ff */
[----:B--2---:R0:W-:Y:S04]  /*7570*/  STG.E desc[UR8][R2.64], R7 ;  /* 0x0000000702007986 */ /* 0x0041e8000c101908 */
[----:B------:R-:W-:Y:S02]  /*7580*/  IMAD.MOV.U32 R9, RZ, RZ, R8 ;  /* 0x000000ffff097224 */ /* 0x000fe400078e0008 */
[----:B------:R-:W-:-:S04]  /*7590*/  IMAD.X R11, RZ, RZ, R11, P1 ;  /* 0x000000ffff0b7224 */ /* 0x000fc800008e060b */
[----:B------:R-:W-:Y:S05]  /*75a0*/  @P0 BRA `(.L_x_603) ;  /* 0xfffffffc00c00947 */ /* 0x000fea000383ffff */
[----:B------:R-:W-:Y:S05]  /*75b0*/  BSYNC.RECONVERGENT B3 ;  /* 0x0000000000037941 */ /* 0x000fea0003800200 */
.L_x_602:
[----:B0-----:R-:W-:-:S07]  /*75c0*/  IMAD.MOV.U32 R3, RZ, RZ, R8 ;  /* 0x000000ffff037224 */ /* 0x001fce00078e0008 */
.L_x_601:
[----:B------:R-:W-:Y:S05]  /*75d0*/  BSYNC.RECONVERGENT B2 ;  /* 0x0000000000027941 */ /* 0x000fea0003800200 */
.L_x_600:
[----:B------:R-:W-:-:S13]  /*75e0*/  ISETP.GE.U32.AND P0, PT, R10, 0x600, PT ;  /* 0x000006000a00780c */ /* 0x000fda0003f06070 */
[----:B------:R-:W-:Y:S05]  /*75f0*/  @!P0 BRA `(.L_x_598) ;  /* 0x0000000000dc8947 */ /* 0x000fea0003800000 */
[----:B------:R-:W0:Y:S01]  /*7600*/  S2UR UR6, SR_CgaCtaId ;  /* 0x00000000000679c3 */ /* 0x000e220000008800 */
[----:B------:R-:W-:Y:S01]  /*7610*/  UMOV UR4, 0x400 ;  /* 0x0000040000047882 */ /* 0x000fe20000000000 */
[----:B------:R-:W-:Y:S02]  /*7620*/  UISETP.NE.AND UP0, UPT, UR11, URZ, UPT ;  /* 0x000000ff0b00728c */ /* 0x000fe4000bf05270 */
[----:B------:R-:W-:Y:S01]  /*7630*/  ISETP.NE.AND P0, PT, RZ, UR11, PT ;  /* 0x0000000bff007c0c */ /* 0x000fe2000bf05270 */
[----:B------:R-:W-:Y:S02]  /*7640*/  IMAD.MOV.U32 R21, RZ, RZ, RZ ;  /* 0x000000ffff157224 */ /* 0x000fe400078e00ff */
[----:B------:R-:W-:Y:S01]  /*7650*/  IMAD.MOV.U32 R23, RZ, RZ, RZ ;  /* 0x000000ffff177224 */ /* 0x000fe200078e00ff */
[----:B------:R-:W1:Y:S01]  /*7660*/  LDC.64 R4, c[0x0][0x390] ;  /* 0x0000e400ff047b82 */ /* 0x000e620000000a00 */
[----:B------:R-:W-:Y:S01]  /*7670*/  PLOP3.LUT P1, PT, PT, PT, UP0, 0x80, 0x8 ;  /* 0x000000000008781c */ /* 0x000fe20003f2f008 */
[----:B0-----:R-:W-:-:S06]  /*7680*/  ULEA UR4, UR6, UR4, 0x18 ;  /* 0x0000000406047291 */ /* 0x001fcc000f8ec0ff */
[C---:B------:R-:W-:Y:S01]  /*7690*/  LEA R0, R3.reuse, UR4, 0x2 ;  /* 0x0000000403007c11 */ /* 0x040fe2000f8e10ff */
[----:B-1----:R-:W-:-:S04]  /*76a0*/  IMAD.WIDE.U32 R4, R3, 0x4, R4 ;  /* 0x0000000403047825 */ /* 0x002fc800078e0004 */
[----:B------:R-:W-:-:S07]  /*76b0*/  VIADD R0, R0, 0x1000 ;  /* 0x0000100000007836 */ /* 0x000fce0000000000 */
.L_x_604:
[----:B-1----:R-:W0:Y:S01]  /*76c0*/  @!P1 LDC.64 R10, c[0x0][0x3d0] ;  /* 0x0000f400ff0a9b82 */ /* 0x002e220000000a00 */
[----:B------:R-:W-:Y:S01]  /*76d0*/  CS2R R6, SRZ ;  /* 0x0000000000067805 */ /* 0x000fe2000001ff00 */
[----:B------:R-:W1:Y:S04]  /*76e0*/  LDS R17, [R0+-0x1000] ;  /* 0xfff0000000117984 */ /* 0x000e680000000800 */
[----:B------:R-:W2:Y:S04]  /*76f0*/  LDS R19, [R0+-0x800] ;  /* 0xfff8000000137984 */ /* 0x000ea80000000800 */
[----:B0-----:R-:W3:Y:S01]  /*7700*/  @!P1 LDG.E.64 R6, desc[UR8][R10.64] ;  /* 0x000000080a069981 */ /* 0x001ee2000c1e1b00 */
[----:B------:R-:W-:-:S13]  /*7710*/  PLOP3.LUT P1, PT, P0, PT, PT, 0x80, 0x8 ;  /* 0x000000000008781c */ /* 0x000fda000072f070 */
[----:B------:R-:W0:Y:S01]  /*7720*/  @!P1 LDC.64 R12, c[0x0][0x3d0] ;  /* 0x0000f400ff0c9b82 */ /* 0x000e220000000a00 */
[----:B---3--:R-:W-:-:S04]  /*7730*/  LEA R9, P2, R6, R21, 0x2 ;  /* 0x0000001506097211 */ /* 0x008fc800078410ff */
[----:B------:R-:W-:Y:S02]  /*7740*/  LEA.HI.X R7, R6, R23, R7, 0x2, P2 ;  /* 0x0000001706077211 */ /* 0x000fe400010f1407 */
[----:B------:R-:W-:-:S05]  /*7750*/  IADD3 R8, P2, PT, R4, R9, RZ ;  /* 0x0000000904087210 */ /* 0x000fca0007f5e0ff */
[----:B------:R-:W-:Y:S01]  /*7760*/  IMAD.X R9, R5, 0x1, R7, P2 ;  /* 0x0000000105097824 */ /* 0x000fe200010e0607 */
[----:B------:R-:W-:-:S04]  /*7770*/  CS2R R6, SRZ ;  /* 0x0000000000067805 */ /* 0x000fc8000001ff00 */
[----:B-1----:R1:W-:Y:S04]  /*7780*/  STG.E desc[UR8][R8.64], R17 ;  /* 0x0000001108007986 */ /* 0x0023e8000c101908 */
[----:B0-----:R-:W3:Y:S01]  /*7790*/  @!P1 LDG.E.64 R6, desc[UR8][R12.64] ;  /* 0x000000080c069981 */ /* 0x001ee2000c1e1b00 */
[----:B------:R-:W0:Y:S03]  /*77a0*/  @!P1 LDC.64 R14, c[0x0][0x3d0] ;  /* 0x0000f400ff0e9b82 */ /* 0x000e260000000a00 */
[----:B------:R-:W4:Y:S01]  /*77b0*/  LDS R17, [R0] ;  /* 0x0000000000117984 */ /* 0x000f220000000800 */
[----:B---3--:R-:W-:-:S04]  /*77c0*/  LEA R11, P2, R6, R21, 0x2 ;  /* 0x00000015060b7211 */ /* 0x008fc800078410ff */
[----:B------:R-:W-:Y:S02]  /*77d0*/  LEA.HI.X R7, R6, R23, R7, 0x2, P2 ;  /* 0x0000001706077211 */ /* 0x000fe400010f1407 */
[----:B------:R-:W-:-:S05]  /*77e0*/  IADD3 R10, P2, PT, R4, R11, RZ ;  /* 0x0000000b040a7210 */ /* 0x000fca0007f5e0ff */
[----:B------:R-:W-:Y:S01]  /*77f0*/  IMAD.X R11, R5, 0x1, R7, P2 ;  /* 0x00000001050b7824 */ /* 0x000fe200010e0607 */
[----:B------:R-:W-:-:S04]  /*7800*/  CS2R R6, SRZ ;  /* 0x0000000000067805 */ /* 0x000fc8000001ff00 */
[----:B--2---:R-:W-:Y:S04]  /*7810*/  STG.E desc[UR8][R10.64+0x800], R19 ;  /* 0x000800130a007986 */ /* 0x004fe8000c101908 */
[----:B0-----:R-:W1:Y:S01]  /*7820*/  @!P1 LDG.E.64 R6, desc[UR8][R14.64] ;  /* 0x000000080e069981 */ /* 0x001e62000c1e1b00 */
[----:B------:R-:W0:Y:S03]  /*7830*/  @!P1 LDC.64 R12, c[0x0][0x3d0] ;  /* 0x0000f400ff0c9b82 */ /* 0x000e260000000a00 */
[----:B------:R2:W3:Y:S01]  /*7840*/  LDS R11, [R0+0x800] ;  /* 0x00080000000b7984 */ /* 0x0004e20000000800 */
[----:B-1----:R-:W-:-:S04]  /*7850*/  LEA R9, P2, R6, R21, 0x2 ;  /* 0x0000001506097211 */ /* 0x002fc800078410ff */
[----:B------:R-:W-:Y:S02]  /*7860*/  LEA.HI.X R7, R6, R23, R7, 0x2, P2 ;  /* 0x0000001706077211 */ /* 0x000fe400010f1407 */
[----:B------:R-:W-:-:S05]  /*7870*/  IADD3 R8, P2, PT, R4, R9, RZ ;  /* 0x0000000904087210 */ /* 0x000fca0007f5e0ff */
[----:B------:R-:W-:Y:S01]  /*7880*/  IMAD.X R9, R5, 0x1, R7, P2 ;  /* 0x0000000105097824 */ /* 0x000fe200010e0607 */
[----:B------:R-:W-:-:S04]  /*7890*/  CS2R R6, SRZ ;  /* 0x0000000000067805 */ /* 0x000fc8000001ff00 */
[----:B----4-:R1:W-:Y:S04]  /*78a0*/  STG.E desc[UR8][R8.64+0x1000], R17 ;  /* 0x0010001108007986 */ /* 0x0103e8000c101908 */
[----:B0-----:R-:W4:Y:S01]  /*78b0*/  @!P1 LDG.E.64 R6, desc[UR8][R12.64] ;  /* 0x000000080c069981 */ /* 0x001f22000c1e1b00 */
[----:B------:R-:W-:Y:S02]  /*78c0*/  VIADD R3, R3, 0x800 ;  /* 0x0000080003037836 */ /* 0x000fe40000000000 */
[----:B--2---:R-:W-:Y:S01]  /*78d0*/  VIADD R0, R0, 0x2000 ;  /* 0x0000200000007836 */ /* 0x004fe20000000000 */
[----:B----4-:R-:W-:Y:S02]  /*78e0*/  LEA R15, P2, R6, R21, 0x2 ;  /* 0x00000015060f7211 */ /* 0x010fe400078410ff */
[----:B------:R-:W-:-:S02]  /*78f0*/  IADD3 R21, P3, PT, R21, 0x2000, RZ ;  /* 0x0000200015157810 */ /* 0x000fc40007f7e0ff */
[----:B------:R-:W-:Y:S02]  /*7900*/  LEA.HI.X R7, R6, R23, R7, 0x2, P2 ;  /* 0x0000001706077211 */ /* 0x000fe400010f1407 */
[----:B------:R-:W-:Y:S01]  /*7910*/  IADD3 R6, P2, PT, R4, R15, RZ ;  /* 0x0000000f04067210 */ /* 0x000fe20007f5e0ff */
[----:B------:R-:W-:-:S04]  /*7920*/  IMAD.X R23, RZ, RZ, R23, P3 ;  /* 0x000000ffff177224 */ /* 0x000fc800018e0617 */
[----:B------:R-:W-:Y:S01]  /*7930*/  IMAD.X R7, R5, 0x1, R7, P2 ;  /* 0x0000000105077824 */ /* 0x000fe200010e0607 */
[----:B------:R-:W-:-:S04]  /*7940*/  ISETP.GE.AND P2, PT, R3, R20, PT ;  /* 0x000000140300720c */ /* 0x000fc80003f46270 */
[----:B---3--:R1:W-:Y:S09]  /*7950*/  STG.E desc[UR8][R6.64+0x1800], R11 ;  /* 0x0018000b06007986 */ /* 0x0083f2000c101908 */
[----:B------:R-:W-:Y:S05]  /*7960*/  @!P2 BRA `(.L_x_604) ;  /* 0xfffffffc0054a947 */ /* 0x000fea000383ffff */
.L_x_598:
[----:B------:R-:W-:Y:S05]  /*7970*/  BSYNC.RECONVERGENT B0 ;  /* 0x0000000000007941 */ /* 0x000fea0003800200 */
.L_x_557:
[----:B------:R-:W-:Y:S05]  /*7980*/  BRA `(.L_x_605) ;  /* 0x0000003000a07947 */ /* 0x000fea0003800000 */
.L_x_556:
        /* <DEDUP_REMOVED lines=9> */
[----:B0-----:R-:W-:-:S04]  /*7a20*/  IMAD R13, R33, 0xe, RZ ;  /* 0x0000000e210d7824 */ /* 0x001fc800078e02ff */
[C---:B------:R-:W-:Y:S01]  /*7a30*/  VIADD R46, R13.reuse, 0x1 ;  /* 0x000000010d2e7836 */ /* 0x040fe20000000000 */
[C---:B------:R-:W-:Y:S01]  /*7a40*/  IADD3 R5, P0, P1, R13.reuse, UR7, R2 ;  /* 0x000000070d057c10 */ /* 0x040fe2000f91e002 */
[C---:B------:R-:W-:Y:S02]  /*7a50*/  VIADD R47, R13.reuse, 0x2 ;  /* 0x000000020d2f7836 */ /* 0x040fe40000000000 */
[C---:B------:R-:W-:Y:S01]  /*7a60*/  VIADD R48, R13.reuse, 0x3 ;  /* 0x000000030d307836 */ /* 0x040fe20000000000 */
[----:B------:R-:W-:Y:S01]  /*7a70*/  IADD3.X R28, PT, PT, RZ, UR5, R3, P0, P1 ;  /* 0x00000005ff1c7c10 */ /* 0x000fe200087e2403 */
        /* <DEDUP_REMOVED lines=20> */
[----:B------:R-:W0:Y:S01]  /*7bc0*/  LDCU UR5, c[0x0][0x3a8] ;  /* 0x00007500ff0577ac */ /* 0x000e220008000800 */
        /* <DEDUP_REMOVED lines=21> */
[----:B------:R-:W5:Y:S01]  /*7d20*/  @!P6 LDG.E R14, desc[UR8][R2.64+0x34] ;  /* 0x00003408020ee981 */ /* 0x000f62000c1e1900 */
[----:B------:R-:W-:Y:S01]  /*7d30*/  BAR.SYNC.DEFER_BLOCKING 0x0 ;  /* 0x0000000000007b1d */ /* 0x000fe20000010000 */
[----:B------:R-:W-:-:S02]  /*7d40*/  P2R R44, PR, RZ, 0x2 ;  /* 0x00000002ff2c7803 */ /* 0x000fc40000000000 */
[----:B------:R-:W-:Y:S02]  /*7d50*/  ISETP.GE.AND P1, PT, R13, UR4, PT ;  /* 0x000000040d007c0c */ /* 0x000fe4000bf26270 */
[----:B------:R-:W-:Y:S02]  /*7d60*/  P2R R43, PR, RZ, 0x4 ;  /* 0x00000004ff2b7803 */ /* 0x000fe40000000000 */
[----:B------:R-:W-:Y:S02]  /*7d70*/  ISETP.GE.AND P2, PT, R46, UR4, PT ;  /* 0x000000042e007c0c */ /* 0x000fe4000bf46270 */
[----:B------:R-:W-:Y:S02]  /*7d80*/  P2R R45, PR, RZ, 0x1 ;  /* 0x00000001ff2d7803 */ /* 0x000fe40000000000 */
[----:B------:R-:W-:Y:S02]  /*7d90*/  ISETP.GE.AND P0, PT, R47, UR4, PT ;  /* 0x000000042f007c0c */ /* 0x000fe4000bf06270 */
[----:B------:R-:W-:-:S03]  /*7da0*/  P2R R42, PR, RZ, 0x8 ;  /* 0x00000008ff2a7803 */ /* 0x000fc60000000000 */
[----:B------:R-:W0:Y:S01]  /*7db0*/  @!P1 LDG.E R10, desc[UR8][R4.64] ;  /* 0x00000008040a9981 */ /* 0x000e22000c1e1900 */
[----:B------:R-:W-:-:S03]  /*7dc0*/  ISETP.GE.AND P3, PT, R48, UR4, PT ;  /* 0x0000000430007c0c */ /* 0x000fc6000bf66270 */
[----:B------:R-:W2:Y:S01]  /*7dd0*/  @!P2 LDG.E R11, desc[UR8][R4.64+0x4] ;  /* 0x00000408040ba981 */ /* 0x000ea2000c1e1900 */
[----:B------:R-:W-:-:S03]  /*7de0*/  ISETP.GE.AND P2, PT, R49, UR4, PT ;  /* 0x0000000431007c0c */ /* 0x000fc6000bf46270 */
[----:B------:R-:W3:Y:S01]  /*7df0*/  @!P0 LDG.E R12, desc[UR8][R4.64+0x8] ;  /* 0x00000808040c8981 */ /* 0x000ee2000c1e1900 */
[----:B------:R-:W-:-:S03]  /*7e00*/  ISETP.GE.AND P1, PT, R50, UR4, PT ;  /* 0x0000000432007c0c */ /* 0x000fc6000bf26270 */
[----:B------:R-:W4:Y:S04]  /*7e10*/  @!P4 LDG.E R17, desc[UR8][R4.64+0x2c] ;  /* 0x00002c080411c981 */ /* 0x000f28000c1e1900 */
        /* <DEDUP_REMOVED lines=8> */
[----:B------:R1:W4:Y:S01]  /*7ea0*/  @!P6 LDG.E R16, desc[UR8][R4.64+0x34] ;  /* 0x000034080410e981 */ /* 0x000322000c1e1900 */
[----:B------:R-:W-:-:S09]  /*7eb0*/  ISETP.NE.AND P2, PT, R43, RZ, PT ;  /* 0x000000ff2b00720c */ /* 0x000fd20003f45270 */
[----:B------:R-:W4:Y:S01]  /*7ec0*/  @!P0 LDG.E R6, desc[UR8][R4.64+0x1c] ;  /* 0x00001c0804068981 */ /* 0x000f22000c1e1900 */
[----:B------:R-:W-:-:S03]  /*7ed0*/  ISETP.NE.AND P3, PT, R42, RZ, PT ;  /* 0x000000ff2a00720c */ /* 0x000fc60003f65270 */
[----:B------:R-:W4:Y:S04]  /*7ee0*/  @!P1 LDG.E R20, desc[UR8][R4.64+0x20] ;  /* 0x0000200804149981 */ /* 0x000f28000c1e1900 */
[----:B------:R-:W4:Y:S06]  /*7ef0*/  @!P2 LDG.E R19, desc[UR8][R4.64+0x24] ;  /* 0x000024080413a981 */ /* 0x000f2c000c1e1900 */
[----:B------:R-:W4:Y:S01]  /*7f00*/  @!P3 LDG.E R18, desc[UR8][R4.64+0x28] ;  /* 0x000028080412b981 */ /* 0x000f22000c1e1900 */
[----:B------:R-:W-:Y:S01]  /*7f10*/  LOP3.LUT R34, R34, 0xfffffffe, RZ, 0xc0, !PT ;  /* 0xfffffffe22227812 */ /* 0x000fe200078ec0ff */
[----:B------:R-:W1:Y:S01]  /*7f20*/  S2R R42, SR_LANEID ;  /* 0x00000000002a7919 */ /* 0x000e620000000000 */
[----:B------:R-:W1:Y:S08]  /*7f30*/  S2UR UR6, SR_CgaCtaId ;  /* 0x00000000000679c3 */ /* 0x000e700000008800 */
[----:B------:R-:W-:Y:S01]  /*7f40*/  BAR.SYNC.DEFER_BLOCKING 0x0 ;  /* 0x0000000000007b1d */ /* 0x000fe20000010000 */
[----:B0-----:R-:W-:-:S04]  /*7f50*/  ISETP.NE.AND P0, PT, R10, UR5, PT ;  /* 0x000000050a007c0c */ /* 0x001fc8000bf05270 */
[----:B------:R-:W-:Y:S02]  /*7f60*/  ISETP.GE.OR P2, PT, R13, UR4, !P0 ;  /* 0x000000040d007c0c */ /* 0x000fe4000c746670 */
[----:B--2---:R-:W-:-:S04]  /*7f70*/  ISETP.NE.AND P1, PT, R11, UR5, PT ;  /* 0x000000050b007c0c */ /* 0x004fc8000bf25270 */
[----:B------:R-:W-:Y:S02]  /*7f80*/  ISETP.GE.OR P3, PT, R46, UR4, !P1 ;  /* 0x000000042e007c0c */ /* 0x000fe4000cf66670 */
[----:B---3--:R-:W-:Y:S02]  /*7f90*/  ISETP.NE.AND P0, PT, R12, UR5, PT ;  /* 0x000000050c007c0c */ /* 0x008fe4000bf05270 */
[----:B------:R-:W-:-:S03]  /*7fa0*/  SEL R13, RZ, 0x1, !P2 ;  /* 0x00000001ff0d7807 */ /* 0x000fc60005000000 */
[----:B------:R-:W-:Y:S02]  /*7fb0*/  @P2 LOP3.LUT R34, R34, 0x1, RZ, 0xfc, !PT ;  /* 0x0000000122222812 */ /* 0x000fe400078efcff */
[----:B------:R-:W-:Y:S02]  /*7fc0*/  ISETP.GE.OR P2, PT, R47, UR4, !P0 ;  /* 0x000000042f007c0c */ /* 0x000fe4000c746670 */
[----:B------:R-:W-:Y:S02]  /*7fd0*/  LOP3.LUT R34, R34, 0xfffffffd, RZ, 0xc0, !PT ;  /* 0xfffffffd22227812 */ /* 0x000fe400078ec0ff */
[----:B----4-:R-:W-:Y:S02]  /*7fe0*/  ISETP.NE.AND P0, PT, R21, UR5, PT ;  /* 0x0000000515007c0c */ /* 0x010fe4000bf05270 */
[----:B------:R-:W-:Y:S01]  /*7ff0*/  @P3 LOP3.LUT R34, R34, 0x2, RZ, 0xfc, !PT ;  /* 0x0000000222223812 */ /* 0x000fe200078efcff */
[----:B------:R-:W-:Y:S01]  /*8000*/  VIADD R12, R13, 0x1 ;  /* 0x000000010d0c7836 */ /* 0x000fe20000000000 */
[----:B------:R-:W-:Y:S01]  /*8010*/  ISETP.GE.OR P1, PT, R48, UR4, !P0 ;  /* 0x0000000430007c0c */ /* 0x000fe2000c726670 */
[----:B------:R-:W-:Y:S01]  /*8020*/  @!P3 IMAD.MOV R12, RZ, RZ, R13 ;  /* 0x000000ffff0cb224 */ /* 0x000fe200078e020d */
[----:B------:R-:W-:-:S02]  /*8030*/  LOP3.LUT R34, R34, 0xfffffffb, RZ, 0xc0, !PT ;  /* 0xfffffffb22227812 */ /* 0x000fc400078ec0ff */
        /* <DEDUP_REMOVED lines=37> */
[----:B-1----:R-:W-:Y:S01]  /*8290*/  VIADD R5, R6, 0x1 ;  /* 0x0000000106057836 */ /* 0x002fe20000000000 */
[----:B------:R-:W-:Y:S01]  /*82a0*/  ISETP.NE.AND P3, PT, R17, UR5, PT ;  /* 0x0000000511007c0c */ /* 0x000fe2000bf65270 */
[----:B------:R-:W-:Y:S01]  /*82b0*/  @!P0 IMAD.MOV R5, RZ, RZ, R6 ;  /* 0x000000ffff058224 */ /* 0x000fe200078e0206 */
[----:B------:R-:W-:Y:S02]  /*82c0*/  ISETP.NE.AND P4, PT, R0, UR5, PT ;  /* 0x0000000500007c0c */ /* 0x000fe4000bf85270 */
[----:B------:R-:W-:Y:S01]  /*82d0*/  ISETP.GE.OR P3, PT, R30, UR4, !P3 ;  /* 0x000000041e007c0c */ /* 0x000fe2000df66670 */
[----:B------:R-:W-:Y:S01]  /*82e0*/  VIADD R4, R5, 0x1 ;  /* 0x0000000105047836 */ /* 0x000fe20000000000 */
[----:B------:R-:W-:-:S03]  /*82f0*/  ISETP.GE.OR P4, PT, R28, UR4, !P4 ;  /* 0x000000041c007c0c */ /* 0x000fc6000e786670 */
[----:B------:R-:W-:Y:S01]  /*8300*/  @!P1 IMAD.MOV R4, RZ, RZ, R5 ;  /* 0x000000ffff049224 */ /* 0x000fe200078e0205 */
[----:B------:R-:W-:-:S03]  /*8310*/  ISETP.NE.AND P5, PT, R16, UR5, PT ;  /* 0x0000000510007c0c */ /* 0x000fc6000bfa5270 */
[----:B------:R-:W-:Y:S02]  /*8320*/  VIADD R3, R4, 0x1 ;  /* 0x0000000104037836 */ /* 0x000fe40000000000 */
[----:B------:R-:W-:Y:S01]  /*8330*/  @!P2 IMAD.MOV R3, RZ, RZ, R4 ;  /* 0x000000ffff03a224 */ /* 0x000fe200078e0204 */
[----:B------:R-:W-:-:S03]  /*8340*/  ISETP.GE.OR P5, PT, R29, UR4, !P5 ;  /* 0x000000041d007c0c */ /* 0x000fc6000efa6670 */
[----:B------:R-:W-:Y:S02]  /*8350*/  VIADD R2, R3, 0x1 ;  /* 0x0000000103027836 */ /* 0x000fe40000000000 */
[----:B------:R-:W-:-:S04]  /*8360*/  @!P3 IMAD.MOV R2, RZ, RZ, R3 ;  /* 0x000000ffff02b224 */ /* 0x000fc800078e0203 */
[----:B------:R-:W-:Y:S02]  /*8370*/  VIADD R0, R2, 0x1 ;  /* 0x0000000102007836 */ /* 0x000fe40000000000 */
[----:B------:R-:W-:-:S04]  /*8380*/  @!P4 IMAD.MOV R0, RZ, RZ, R2 ;  /* 0x000000ffff00c224 */ /* 0x000fc800078e0202 */
[----:B------:R-:W-:Y:S02]  /*8390*/  VIADD R41, R0, 0x1 ;  /* 0x0000000100297836 */ /* 0x000fe40000000000 */
[----:B------:R-:W-:-:S05]  /*83a0*/  @!P5 IMAD.MOV R41, RZ, RZ, R0 ;  /* 0x000000ffff29d224 */ /* 0x000fca00078e0200 */
        /* <DEDUP_REMOVED lines=8> */
[----:B------:R-:W0:Y:S01]  /*8430*/  SHFL.UP P6, R28, R19, 0x10, RZ ;  /* 0x06000000131c7989 */ /* 0x000e2200000c00ff */
[----:B------:R-:W-:Y:S02]  /*8440*/  UMOV UR5, 0x400 ;  /* 0x0000040000057882 */ /* 0x000fe40000000000 */
[----:B------:R-:W-:Y:S01]  /*8450*/  ULEA UR5, UR6, UR5, 0x18 ;  /* 0x0000000506057291 */ /* 0x000fe2000f8ec0ff */
[----:B------:R-:W-:Y:S01]  /*8460*/  SHF.R.U32.HI R20, RZ, 0x5, R33 ;  /* 0x00000005ff147819 */ /* 0x000fe20000011621 */
[----:B0-----:R-:W-:Y:S01]  /*8470*/  @P6 IMAD.IADD R28, R19, 0x1, R28 ;  /* 0x00000001131c6824 */ /* 0x001fe200078e021c */
[----:B------:R-:W-:-:S13]  /*8480*/  ISETP.NE.AND P6, PT, R42, 0x1f, PT ;  /* 0x0000001f2a00780c */ /* 0x000fda0003fc5270 */
[----:B------:R-:W-:-:S05]  /*8490*/  @!P6 LEA R29, R20, UR5, 0x2 ;  /* 0x00000005141dec11 */ /* 0x000fca000f8e10ff */
[----:B------:R-:W-:Y:S01]  /*84a0*/  @!P6 STS [R29], R28 ;  /* 0x0000001c1d00e388 */ /* 0x000fe20000000800 */
[----:B------:R-:W-:Y:S06]  /*84b0*/  BAR.SYNC.DEFER_BLOCKING 0x0 ;  /* 0x0000000000007b1d */ /* 0x000fec0000010000 */
[----:B------:R-:W0:Y:S01]  /*84c0*/  LDS.128 R16, [UR5] ;  /* 0x00000005ff107984 */ /* 0x000e220008000c00 */
[----:B------:R-:W-:Y:S01]  /*84d0*/  IMAD.IADD R41, R28, 0x1, -R41 ;  /* 0x000000011c297824 */ /* 0x000fe200078e0a29 */
[----:B------:R-:W-:-:S04]  /*84e0*/  ISETP.NE.AND P6, PT, R42, RZ, PT ;  /* 0x000000ff2a00720c */ /* 0x000fc80003fc5270 */
[----:B------:R-:W-:Y:S02]  /*84f0*/  SEL R21, R41, RZ, P6 ;  /* 0x000000ff29157207 */ /* 0x000fe40003000000 */
[----:B------:R-:W-:Y:S01]  /*8500*/  ISETP.NE.AND P6, PT, R20, 0x2, PT ;  /* 0x000000021400780c */ /* 0x000fe20003fc5270 */
[----:B0-----:R-:W-:-:S04]  /*8510*/  IMAD.IADD R17, R16, 0x1, R17 ;  /* 0x0000000110117824 */ /* 0x001fc800078e0211 */
[----:B------:R-:W-:Y:S01]  /*8520*/  IMAD.IADD R18, R18, 0x1, R17 ;  /* 0x0000000112127824 */ /* 0x000fe200078e0211 */
[----:B------:R-:W-:Y:S02]  /*8530*/  SEL R16, R17, R16, !P6 ;  /* 0x0000001011107207 */ /* 0x000fe40007000000 */
[----:B------:R-:W-:Y:S01]  /*8540*/  ISETP.NE.AND P6, PT, R20, 0x3, PT ;  /* 0x000000031400780c */ /* 0x000fe20003fc5270 */
[----:B------:R-:W-:-:S03]  /*8550*/  IMAD.IADD R29, R19, 0x1, R18 ;  /* 0x00000001131d7824 */ /* 0x000fc600078e0212 */
[----:B------:R-:W-:Y:S02]  /*8560*/  SEL R16, R18, R16, !P6 ;  /* 0x0000001012107207 */ /* 0x000fe40007000000 */
[----:B------:R-:W-:-:S04]  /*8570*/  ISETP.NE.AND P6, PT, R20, 0x4, PT ;  /* 0x000000041400780c */ /* 0x000fc80003fc5270 */
[C---:B------:R-:W-:Y:S02]  /*8580*/  SEL R28, R29.reuse, R16, !P6 ;  /* 0x000000101d1c7207 */ /* 0x040fe40007000000 */
[----:B------:R-:W0:Y:S01]  /*8590*/  LDS.128 R16, [UR5+0x10] ;  /* 0x00001005ff107984 */ /* 0x000e220008000c00 */
[----:B------:R-:W-:Y:S01]  /*85a0*/  ISETP.NE.AND P6, PT, R20, 0x5, PT ;  /* 0x000000051400780c */ /* 0x000fe20003fc5270 */
[----:B0-----:R-:W-:-:S04]  /*85b0*/  IMAD.IADD R16, R29, 0x1, R16 ;  /* 0x000000011d107824 */ /* 0x001fc800078e0210 */
[----:B------:R-:W-:Y:S01]  /*85c0*/  IMAD.IADD R17, R17, 0x1, R16 ;  /* 0x0000000111117824 */ /* 0x000fe200078e0210 */
[----:B------:R-:W-:Y:S02]  /*85d0*/  SEL R28, R16, R28, !P6 ;  /* 0x0000001c101c7207 */ /* 0x000fe40007000000 */
[----:B------:R-:W-:Y:S01]  /*85e0*/  ISETP.NE.AND P6, PT, R20, 0x6, PT ;  /* 0x000000061400780c */ /* 0x000fe20003fc5270 */
[----:B------:R-:W-:-:S03]  /*85f0*/  IMAD.IADD R18, R18, 0x1, R17 ;  /* 0x0000000112127824 */ /* 0x000fc600078e0211 */
[----:B------:R-:W-:Y:S02]  /*8600*/  SEL R28, R17, R28, !P6 ;  /* 0x0000001c111c7207 */ /* 0x000fe40007000000 */
[----:B------:R-:W-:Y:S01]  /*8610*/  ISETP.NE.AND P6, PT, R20, 0x7, PT ;  /* 0x000000071400780c */ /* 0x000fe20003fc5270 */
[----:B------:R-:W-:-:S03]  /*8620*/  IMAD.IADD R29, R19, 0x1, R18 ;  /* 0x00000001131d7824 */ /* 0x000fc600078e0212 */
[----:B------:R-:W-:Y:S02]  /*8630*/  SEL R28, R18, R28, !P6 ;  /* 0x0000001c121c7207 */ /* 0x000fe40007000000 */
[----:B------:R-:W0:Y:S01]  /*8640*/  LDS.128 R16, [UR5+0x20] ;  /* 0x00002005ff107984 */ /* 0x000e220008000c00 */
[----:B------:R-:W-:-:S04]  /*8650*/  ISETP.NE.AND P6, PT, R20, 0x8, PT ;  /* 0x000000081400780c */ /* 0x000fc80003fc5270 */
[C---:B------:R-:W-:Y:S02]  /*8660*/  SEL R28, R29.reuse, R28, !P6 ;  /* 0x0000001c1d1c7207 */ /* 0x040fe40007000000 */
        /* <DEDUP_REMOVED lines=21> */
[----:B------:R-:W-:Y:S02]  /*87c0*/  SEL R28, R18, R28, !P6 ;  /* 0x0000001c121c7207 */ /* 0x000fe40007000000 */
[----:B------:R-:W-:-:S03]  /*87d0*/  ISETP.GE.U32.AND P6, PT, R33, 0x20, PT ;  /* 0x000000202100780c */ /* 0x000fc60003fc6070 */
[----:B------:R-:W-:-:S05]  /*87e0*/  IMAD.IADD R20, R28, 0x1, R21 ;  /* 0x000000011c147824 */ /* 0x000fca00078e0215 */
[----:B------:R-:W-:Y:S02]  /*87f0*/  SEL R41, R41, R20, !P6 ;  /* 0x0000001429297207 */ /* 0x000fe40007000000 */
[----:B------:R-:W-:Y:S01]  /*8800*/  ISETP.GT.U32.AND P6, PT, R33, 0x1f, PT ;  /* 0x0000001f2100780c */ /* 0x000fe20003fc4070 */
[----:B------:R-:W-:-:S12]  /*8810*/  IMAD.IADD R29, R19, 0x1, R18 ;  /* 0x00000001131d7824 */ /* 0x000fd800078e0212 */
[----:B------:R-:W-:Y:S05]  /*8820*/  @P6 BRA `(.L_x_606) ;  /* 0x0000000800b46947 */ /* 0x000fea0003800000 */
[----:B------:R-:W0:Y:S01]  /*8830*/  LDC.64 R20, c[0x0][0x3a0] ;  /* 0x0000e800ff147b82 */ /* 0x000e220000000a00 */
[----:B------:R-:W-:Y:S02]  /*8840*/  ISETP.NE.AND P6, PT, R33, RZ, PT ;  /* 0x000000ff2100720c */ /* 0x000fe40003fc5270 */
[----:B------:R-:W-:-:S11]  /*8850*/  LOP3.LUT R17, RZ, R33, RZ, 0x33, !PT ;  /* 0x00000021ff117212 */ /* 0x000fd600078e33ff */
[----:B------:R-:W-:Y:S01]  /*8860*/  @!P6 IMAD.MOV.U32 R28, RZ, RZ, 0x64 ;  /* 0x00000064ff1ce424 */ /* 0x000fe200078e00ff */
[----:B------:R-:W-:Y:S01]  /*8870*/  @!P6 STS [UR5+0x6c], R29 ;  /* 0x00006c1dff00e988 */ /* 0x000fe20008000805 */
[----:B0-----:R-:W-:-:S05]  /*8880*/  IMAD.WIDE R30, R38, 0x8, R20 ;  /* 0x00000008261e7825 */ /* 0x001fca00078e0214 */
[----:B------:R0:W-:Y:S01]  /*8890*/  @!P6 ST.E.64.STRONG.GPU desc[UR8][R30.64+0x100], R28 ;  /* 0x0001001c1e00e985 */ /* 0x0001e2000c10fb08 */
[----:B------:R-:W-:Y:S05]  /*88a0*/  NANOSLEEP 0x2a3 ;  /* 0x000002a30000795d */ /* 0x000fea0003800000 */
[----:B0-----:R-:W-:-:S04]  /*88b0*/  IMAD.IADD R28, R38, 0x1, R17 ;  /* 0x00000001261c7824 */ /* 0x001fc800078e0211 */
[----:B------:R-:W-:-:S05]  /*88c0*/  IMAD.WIDE R20, R28, 0x8, R20 ;  /* 0x000000081c147825 */ /* 0x000fca00078e0214 */
[----:B------:R-:W2:Y:S01]  /*88d0*/  LD.E.64.STRONG.GPU R16, desc[UR8][R20.64+0x100] ;  /* 0x0001000814107980 */ /* 0x000ea2000c10fb00 */
[----:B------:R-:W-:Y:S01]  /*88e0*/  UMOV UR6, 0xffffffff ;  /* 0xffffffff00067882 */ /* 0x000fe20000000000 */
[----:B--2---:R-:W-:Y:S02]  /*88f0*/  ISETP.NE.AND P6, PT, R16, 0x63, PT ;  /* 0x000000631000780c */ /* 0x004fe40003fc5270 */
[----:B------:R-:W-:Y:S11]  /*8900*/  BRA.DIV UR6, `(.L_x_607) ;  /* 0x0000002e06987947 */ /* 0x000ff6000b800000 */
[----:B------:R-:W-:-:S13]  /*8910*/  VOTE.ANY P6, !P6 ;  /* 0x0000000000ff7806 */ /* 0x000fda00070c0100 */
.L_x_699:
[----:B------:R-:W-:Y:S05]  /*8920*/  @!P6 BRA `(.L_x_608) ;  /* 0x000000000074e947 */ /* 0x000fea0003800000 */
[----:B------:R-:W-:-:S07]  /*8930*/  IMAD.MOV.U32 R19, RZ, RZ, 0x1a6 ;  /* 0x000001a6ff137424 */ /* 0x000fce00078e00ff */
.L_x_610:
[----:B------:R-:W-:Y:S02]  /*8940*/  VIADD R43, R19, 0x1 ;  /* 0x00000001132b7836 */ /* 0x000fe40000000000 */
[----:B------:R-:W-:Y:S02]  /*8950*/  IMAD R38, R38, 0x41a7, RZ ;  /* 0x000041a726267824 */ /* 0x000fe400078e02ff */
[----:B------:R-:W0:Y:S01]  /*8960*/  I2F.U32.RP R18, R43 ;  /* 0x0000002b00127306 */ /* 0x000e220000209000 */
[----:B------:R-:W-:Y:S02]  /*8970*/  IMAD.MOV R45, RZ, RZ, -R43 ;  /* 0x000000ffff2d7224 */ /* 0x000fe400078e0a2b */
[----:B------:R-:W-:-:S05]  /*8980*/  LOP3.LUT R38, R38, 0x7fffffff, RZ, 0xc0, !PT ;  /* 0x7fffffff26267812 */ /* 0x000fca00078ec0ff */
        /* <DEDUP_REMOVED lines=13> */
[----:B------:R-:W-:-:S13]  /*8a60*/  ISETP.NE.U32.AND P6, PT, R43, RZ, PT ;  /* 0x000000ff2b00720c */ /* 0x000fda0003fc5070 */
        /* <DEDUP_REMOVED lines=8> */
.L_x_702:
[----:B------:R-:W-:Y:S05]  /*8af0*/  @P6 BRA `(.L_x_610) ;  /* 0xfffffffc00906947 */ /* 0x000fea000383ffff */
.L_x_608:
[----:B------:R-:W-:Y:S01]  /*8b00*/  UMOV UR6, 0xffffffff ;  /* 0xffffffff00067882 */ /* 0x000fe20000000000 */
[----:B------:R-:W-:Y:S02]  /*8b10*/  ISETP.NE.AND P6, PT, R16, 0x65, PT ;  /* 0x000000651000780c */ /* 0x000fe40003fc5270 */
[----:B------:R-:W-:Y:S11]  /*8b20*/  BRA.DIV UR6, `(.L_x_611) ;  /* 0x0000002e06507947 */ /* 0x000ff6000b800000 */
[----:B------:R-:W0:Y:S01]  /*8b30*/  S2R R43, SR_GEMASK ;  /* 0x00000000002b7919 */ /* 0x000e220000003c00 */
[----:B------:R-:W-:Y:S01]  /*8b40*/  VOTE.ANY R18, PT, !P6 ;  /* 0x0000000000127806 */ /* 0x000fe200070e0100 */
[C---:B------:R-:W-:Y:S02]  /*8b50*/  VIADD R46, R42.reuse, 0x2 ;  /* 0x000000022a2e7836 */ /* 0x040fe40000000000 */
[C---:B------:R-:W-:Y:S02]  /*8b60*/  VIADD R45, R42.reuse, 0x4 ;  /* 0x000000042a2d7836 */ /* 0x040fe40000000000 */
[----:B------:R-:W-:Y:S01]  /*8b70*/  VIADD R49, R42, 0x10 ;  /* 0x000000102a317836 */ /* 0x000fe20000000000 */
        /* <DEDUP_REMOVED lines=8> */
[----:B------:R-:W-:Y:S02]  /*8c00*/  IMAD.IADD R44, R18, 0x1, R17 ;  /* 0x00000001122c7824 */ /* 0x000fe400078e0211 */
[----:B------:R-:W0:Y:S03]  /*8c10*/  LDC.64 R18, c[0x0][0x3a0] ;  /* 0x0000e800ff127b82 */ /* 0x000e260000000a00 */
[----:B------:R-:W1:Y:S02]  /*8c20*/  SHFL.DOWN PT, R21, R44, 0x2, R51 ;  /* 0x084000002c157989 */ /* 0x000e6400000e0033 */
[----:B-1----:R-:W-:Y:S02]  /*8c30*/  SEL R21, R21, RZ, !P6 ;  /* 0x000000ff15157207 */ /* 0x002fe40007000000 */
[----:B------:R-:W-:-:S03]  /*8c40*/  ISETP.GT.AND P6, PT, R45, R51, PT ;  /* 0x000000332d00720c */ /* 0x000fc60003fc4270 */
[----:B------:R-:W-:Y:S02]  /*8c50*/  IMAD.IADD R48, R44, 0x1, R21 ;  /* 0x000000012c307824 */ /* 0x000fe400078e0215 */
[----:B------:R-:W-:-:S03]  /*8c60*/  VIADD R44, R42, 0x8 ;  /* 0x000000082a2c7836 */ /* 0x000fc60000000000 */
[----:B------:R-:W1:Y:S02]  /*8c70*/  SHFL.DOWN PT, R21, R48, 0x4, R51 ;  /* 0x0880000030157989 */ /* 0x000e6400000e0033 */
[----:B-1----:R-:W-:Y:S02]  /*8c80*/  SEL R21, R21, RZ, !P6 ;  /* 0x000000ff15157207 */ /* 0x002fe40007000000 */
[----:B------:R-:W-:-:S03]  /*8c90*/  ISETP.GT.AND P6, PT, R44, R51, PT ;  /* 0x000000332c00720c */ /* 0x000fc60003fc4270 */
[----:B------:R-:W-:-:S05]  /*8ca0*/  IMAD.IADD R52, R48, 0x1, R21 ;  /* 0x0000000130347824 */ /* 0x000fca00078e0215 */
[----:B------:R-:W1:Y:S02]  /*8cb0*/  SHFL.DOWN PT, R21, R52, 0x8, R51 ;  /* 0x0900000034157989 */ /* 0x000e6400000e0033 */
[----:B-1----:R-:W-:Y:S02]  /*8cc0*/  SEL R21, R21, RZ, !P6 ;  /* 0x000000ff15157207 */ /* 0x002fe40007000000 */
[----:B0-----:R-:W-:-:S03]  /*8cd0*/  IADD3 R47, P6, PT, R18, 0x100, RZ ;  /* 0x00000100122f7810 */ /* 0x001fc60007fde0ff */
[----:B------:R-:W-:Y:S02]  /*8ce0*/  IMAD.IADD R54, R52, 0x1, R21 ;  /* 0x0000000134367824 */ /* 0x000fe400078e0215 */
[----:B------:R-:W-:Y:S01]  /*8cf0*/  IMAD.X R50, RZ, RZ, R19, P6 ;  /* 0x000000ffff327224 */ /* 0x000fe200030e0613 */
[----:B------:R-:W-:Y:S02]  /*8d00*/  ISETP.GT.AND P6, PT, R49, R51, PT ;  /* 0x000000333100720c */ /* 0x000fe40003fc4270 */
[----:B------:R-:W0:Y:S02]  /*8d10*/  SHFL.DOWN PT, R21, R54, 0x10, R51 ;  /* 0x0a00000036157989 */ /* 0x000e2400000e0033 */
[----:B0-----:R-:W-:Y:S02]  /*8d20*/  SEL R21, R21, RZ, !P6 ;  /* 0x000000ff15157207 */ /* 0x001fe40007000000 */
[----:B------:R-:W-:-:S03]  /*8d30*/  ISETP.NE.AND P6, PT, R16, 0x65, PT ;  /* 0x000000651000780c */ /* 0x000fc60003fc5270 */
[----:B------:R-:W-:-:S10]  /*8d40*/  IMAD.IADD R48, R54, 0x1, R21 ;  /* 0x0000000136307824 */ /* 0x000fd400078e0215 */
[----:B------:R-:W-:-:S13]  /*8d50*/  VOTE.ALL P6, P6 ;  /* 0x0000000000ff7806 */ /* 0x000fda00030c0000 */
.L_x_711:
[----:B------:R-:W-:Y:S05]  /*8d60*/  @!P6 BRA `(.L_x_612) ;  /* 0x000000040024e947 */ /* 0x000fea0003800000 */
[----:B------:R-:W-:-:S07]  /*8d70*/  IMAD.MOV.U32 R51, RZ, RZ, 0x1a6 ;  /* 0x000001a6ff337424 */ /* 0x000fce00078e00ff */
.L_x_618:
        /* <DEDUP_REMOVED lines=10> */
.L_x_714:
[----:B------:R-:W-:Y:S05]  /*8e20*/  @!P6 BRA `(.L_x_614) ;  /* 0x000000000074e947 */ /* 0x000fea0003800000 */
[----:B------:R-:W-:-:S07]  /*8e30*/  IMAD.MOV.U32 R19, RZ, RZ, R51 ;  /* 0x000000ffff137224 */ /* 0x000fce00078e0033 */
.L_x_616:
        /* <DEDUP_REMOVED lines=27> */
.L_x_717:
[----:B------:R-:W-:Y:S05]  /*8ff0*/  @P6 BRA `(.L_x_616) ;  /* 0xfffffffc00906947 */ /* 0x000fea000383ffff */
.L_x_614:
[----:B------:R-:W-:Y:S01]  /*9000*/  UMOV UR6, 0xffffffff ;  /* 0xffffffff00067882 */ /* 0x000fe20000000000 */
[----:B------:R-:W-:Y:S02]  /*9010*/  ISETP.NE.AND P6, PT, R16, 0x65, PT ;  /* 0x000000651000780c */ /* 0x000fe40003fc5270 */
[----:B------:R-:W-:Y:S11]  /*9020*/  BRA.DIV UR6, `(.L_x_617) ;  /* 0x0000002e065c7947 */ /* 0x000ff6000b800000 */
[----:B------:R-:W-:Y:S01]  /*9030*/  VOTE.ANY R18, PT, !P6 ;  /* 0x0000000000127806 */ /* 0x000fe200070e0100 */
[----:B------:R-:W-:-:S03]  /*9040*/  VIADD R28, R28, 0xffffffe0 ;  /* 0xffffffe01c1c7836 */ /* 0x000fc60000000000 */
[----:B------:R-:W-:-:S05]  /*9050*/  LOP3.LUT R18, R18, 0x80000000, R43, 0xec, !PT ;  /* 0x8000000012127812 */ /* 0x000fca00078eec2b */
[----:B------:R-:W-:-:S05]  /*9060*/  VIADD R19, R18, 0xffffffff ;  /* 0xffffffff12137836 */ /* 0x000fca0000000000 */
[----:B------:R-:W-:-:S06]  /*9070*/  LOP3.LUT R19, R18, R19, RZ, 0xc, !PT ;  /* 0x0000001312137212 */ /* 0x000fcc00078e0cff */
        /* <DEDUP_REMOVED lines=20> */
[----:B------:R-:W-:Y:S02]  /*91c0*/  ISETP.NE.AND P6, PT, R16, 0x65, PT ;  /* 0x000000651000780c */ /* 0x000fe40003fc5270 */
[----:B------:R-:W-:-:S11]  /*91d0*/  IADD3 R48, PT, PT, R53, R21, R48 ;  /* 0x0000001535307210 */ /* 0x000fd60007ffe030 */
[----:B------:R-:W-:-:S13]  /*91e0*/  VOTE.ALL P6, P6 ;  /* 0x0000000000ff7806 */ /* 0x000fda00030c0000 */
.L_x_726:
[----:B------:R-:W-:Y:S05]  /*91f0*/  @P6 BRA `(.L_x_618) ;  /* 0xfffffff800e06947 */ /* 0x000fea000383ffff */
.L_x_612:
[----:B------:R-:W-:Y:S01]  /*9200*/  ISETP.NE.AND P6, PT, R33, RZ, PT ;  /* 0x000000ff2100720c */ /* 0x000fe20003fc5270 */
[----:B------:R-:W-:-:S12]  /*9210*/  IMAD.MOV.U32 R20, RZ, RZ, R41 ;  /* 0x000000ffff147224 */ /* 0x000fd800078e0029 */
[----:B------:R-:W0:Y:S01]  /*9220*/  @!P6 S2R R17, SR_CgaCtaId ;  /* 0x000000000011e919 */ /* 0x000e220000008800 */
[----:B------:R-:W-:Y:S01]  /*9230*/  @!P6 MOV R16, 0x400 ;  /* 0x000004000010e802 */ /* 0x000fe20000000f00 */
[----:B------:R-:W-:Y:S02]  /*9240*/  @!P6 IMAD.IADD R29, R29, 0x1, R48 ;  /* 0x000000011d1de824 */ /* 0x000fe400078e0230 */
[----:B------:R-:W-:-:S05]  /*9250*/  @!P6 IMAD.MOV.U32 R28, RZ, RZ, 0x65 ;  /* 0x00000065ff1ce424 */ /* 0x000fca00078e00ff */
[----:B------:R1:W-:Y:S01]  /*9260*/  @!P6 ST.E.64.STRONG.GPU desc[UR8][R30.64+0x100], R28 ;  /* 0x0001001c1e00e985 */ /* 0x0003e2000c10fb08 */
[----:B0-----:R-:W-:-:S05]  /*9270*/  @!P6 LEA R16, R17, R16, 0x18 ;  /* 0x000000101110e211 */ /* 0x001fca00078ec0ff */
[----:B------:R1:W-:Y:S04]  /*9280*/  @!P6 STS [R16+0x68], R29 ;  /* 0x0000681d1000e388 */ /* 0x0003e80000000800 */
[----:B------:R1:W-:Y:S01]  /*9290*/  @!P6 STS [R16+0x64], R48 ;  /* 0x000064301000e388 */ /* 0x0003e20000000800 */
[----:B------:R-:W-:-:S13]  /*92a0*/  ISETP.NE.AND P6, PT, R42, RZ, PT ;  /* 0x000000ff2a00720c */ /* 0x000fda0003fc5270 */
[----:B------:R-:W0:Y:S01]  /*92b0*/  @!P6 S2R R18, SR_CgaCtaId ;  /* 0x000000000012e919 */ /* 0x000e220000008800 */
[----:B------:R-:W-:Y:S01]  /*92c0*/  @!P6 MOV R17, 0x400 ;  /* 0x000004000011e802 */ /* 0x000fe20000000f00 */
[----:B------:R-:W-:-:S03]  /*92d0*/  @!P6 IMAD.MOV.U32 R20, RZ, RZ, R48 ;  /* 0x000000ffff14e224 */ /* 0x000fc600078e0030 */
[----:B0-----:R-:W-:-:S05]  /*92e0*/  @!P6 LEA R17, R18, R17, 0x18 ;  /* 0x000000111211e211 */ /* 0x001fca00078ec0ff */
[----:B------:R1:W-:Y:S02]  /*92f0*/  @!P6 STS [R17+0x50], R48 ;  /* 0x000050301100e388 */ /* 0x0003e40000000800 */
.L_x_606:
[----:B------:R-:W-:Y:S05]  /*9300*/  WARPSYNC.ALL ;  /* 0x0000000000007948 */ /* 0x000fea0003800000 */
[----:B------:R-:W0:Y:S08]  /*9310*/  S2UR UR6, SR_CgaCtaId ;  /* 0x00000000000679c3 */ /* 0x000e300000008800 */
[----:B------:R-:W-:Y:S01]  /*9320*/  BAR.SYNC.DEFER_BLOCKING 0x0 ;  /* 0x0000000000007b1d */ /* 0x000fe20000010000 */
[----:B------:R-:W-:Y:S01]  /*9330*/  ISETP.NE.AND P6, PT, R33, RZ, PT ;  /* 0x000000ff2100720c */ /* 0x000fe20003fc5270 */
[----:B------:R-:W-:-:S04]  /*9340*/  UIADD3 UR4, UPT, UPT, -UR4, 0x1c00, URZ ;  /* 0x00001c0004047890 */ /* 0x000fc8000fffe1ff */
[----:B------:R-:W-:Y:S02]  /*9350*/  UMOV UR5, 0x400 ;  /* 0x0000040000057882 */ /* 0x000fe40000000000 */
[----:B0-----:R-:W-:-:S09]  /*9360*/  ULEA UR5, UR6, UR5, 0x18 ;  /* 0x0000000506057291 */ /* 0x001fd2000f8ec0ff */
[----:B-1----:R-:W0:Y:S02]  /*9370*/  LDS R16, [UR5+0x50] ;  /* 0x00005005ff107984 */ /* 0x002e240008000800 */
[----:B0-----:R-:W-:Y:S02]  /*9380*/  SEL R21, R16, RZ, P6 ;  /* 0x000000ff10157207 */ /* 0x001fe40003000000 */
[----:B------:R-:W0:Y:S03]  /*9390*/  LDS.128 R16, [UR5+0x60] ;  /* 0x00006005ff107984 */ /* 0x000e260008000c00 */
[----:B------:R-:W-:-:S04]  /*93a0*/  IMAD.IADD R21, R21, 0x1, R20 ;  /* 0x0000000115157824 */ /* 0x000fc800078e0214 */
[--C-:B------:R-:W-:Y:S02]  /*93b0*/  IMAD.IADD R13, R13, 0x1, R21.reuse ;  /* 0x000000010d0d7824 */ /* 0x100fe400078e0215 */
        /* <DEDUP_REMOVED lines=11> */
[----:B------:R-:W-:Y:S02]  /*9470*/  IMAD.IADD R0, R0, 0x1, R21 ;  /* 0x0000000100007824 */ /* 0x000fe400078e0215 */
[----:B0-----:R-:W-:Y:S02]  /*9480*/  VIADD R16, R19, -UR4 ;  /* 0x8000000413107c36 */ /* 0x001fe40008000000 */
[----:B------:R-:W-:-:S03]  /*9490*/  VIADD R20, R18, -UR4 ;  /* 0x8000000412147c36 */ /* 0x000fc60008000000 */
[----:B------:R-:W-:-:S13]  /*94a0*/  ISETP.GT.AND P6, PT, R16, 0x200, PT ;  /* 0x000002001000780c */ /* 0x000fda0003fc4270 */
[----:B------:R-:W-:Y:S05]  /*94b0*/  @P6 BRA `(.L_x_619) ;  /* 0x0000000c00686947 */ /* 0x000fea0003800000 */
[----:B------:R-:W-:Y:S01]  /*94c0*/  LOP3.LUT P6, RZ, R34, 0x1, RZ, 0xc0, !PT ;  /* 0x0000000122ff7812 */ /* 0x000fe200078cc0ff */
[----:B------:R-:W0:Y:S01]  /*94d0*/  LDCU.U8 UR4, c[0x0][0x3b8] ;  /* 0x00007700ff0477ac */ /* 0x000e220008000000 */
[----:B------:R-:W-:Y:S02]  /*94e0*/  BSSY.RECONVERGENT B0, `(.L_x_620) ;  /* 0x000000e000007945 */ /* 0x000fe40003800200 */
[----:B------:R-:W-:-:S13]  /*94f0*/  ISETP.LT.AND P6, PT, R21, R20, P6 ;  /* 0x000000141500720c */ /* 0x000fda00037c1270 */
[----:B------:R-:W-:Y:S05]  /*9500*/  @!P6 BRA `(.L_x_621) ;  /* 0x00000000002ce947 */ /* 0x000fea0003800000 */
[----:B0-----:R-:W-:Y:S01]  /*9510*/  UISETP.NE.AND UP0, UPT, UR4, URZ, UPT ;  /* 0x000000ff0400728c */ /* 0x001fe2000bf05270 */
[----:B------:R-:W-:-:S08]  /*9520*/  CS2R R16, SRZ ;  /* 0x0000000000107805 */ /* 0x000fd0000001ff00 */
[----:B------:R-:W-:Y:S05]  /*9530*/  BRA.U UP0, `(.L_x_622) ;  /* 0x0000000100087547 */ /* 0x000fea000b800000 */
[----:B------:R-:W0:Y:S02]  /*9540*/  LDC.64 R16, c[0x0][0x3d0] ;  /* 0x0000f400ff107b82 */ /* 0x000e240000000a00 */
[----:B0-----:R-:W5:Y:S02]  /*9550*/  LDG.E.64 R16, desc[UR8][R16.64] ;  /* 0x0000000810107981 */ /* 0x001f64000c1e1b00 */
.L_x_622:
[----:B------:R-:W0:Y:S01]  /*9560*/  LDCU.64 UR12, c[0x0][0x390] ;  /* 0x00007200ff0c77ac */ /* 0x000e220008000a00 */
[----:B-----5:R-:W-:-:S04]  /*9570*/  IADD3 R18, P6, PT, R21, R16, RZ ;  /* 0x0000001015127210 */ /* 0x020fc80007fde0ff */
[----:B------:R-:W-:Y:S02]  /*9580*/  LEA.HI.X.SX32 R17, R21, R17, 0x1, P6 ;  /* 0x0000001115117211 */ /* 0x000fe400030f0eff */
[----:B0-----:R-:W-:-:S04]  /*9590*/  LEA R16, P6, R18, UR12, 0x2 ;  /* 0x0000000c12107c11 */ /* 0x001fc8000f8c10ff */
[----:B------:R-:W-:-:S05]  /*95a0*/  LEA.HI.X R17, R18, UR13, R17, 0x2, P6 ;  /* 0x0000000d12117c11 */ /* 0x000fca000b0f1411 */
[----:B------:R1:W-:Y:S04]  /*95b0*/  STG.E desc[UR8][R16.64], R40 ;  /* 0x0000002810007986 */ /* 0x0003e8000c101908 */
.L_x_621:
[----:B0-----:R-:W-:Y:S05]  /*95c0*/  BSYNC.RECONVERGENT B0 ;  /* 0x0000000000007941 */ /* 0x001fea0003800200 */
.L_x_620:
[----:B------:R-:W-:Y:S01]  /*95d0*/  LOP3.LUT P6, RZ, R34, 0x2, RZ, 0xc0, !PT ;  /* 0x0000000222ff7812 */ /* 0x000fe200078cc0ff */
[----:B------:R-:W-:Y:S03]  /*95e0*/  BSSY.RECONVERGENT B0, `(.L_x_623) ;  /* 0x000000e000007945 */ /* 0x000fe60003800200 */
[----:B------:R-:W-:-:S13]  /*95f0*/  ISETP.GE.OR P6, PT, R13, R20, !P6 ;  /* 0x000000140d00720c */ /* 0x000fda00077c6670 */
[----:B------:R-:W-:Y:S05]  /*9600*/  @P6 BRA `(.L_x_624) ;  /* 0x00000000002c6947 */ /* 0x000fea0003800000 */
[----:B------:R-:W-:Y:S01]  /*9610*/  UISETP.NE.AND UP0, UPT, UR4, URZ, UPT ;  /* 0x000000ff0400728c */ /* 0x000fe2000bf05270 */
[----:B-1----:R-:W-:-:S08]  /*9620*/  CS2R R16, SRZ ;  /* 0x0000000000107805 */ /* 0x002fd0000001ff00 */
[----:B------:R-:W-:Y:S05]  /*9630*/  BRA.U UP0, `(.L_x_625) ;  /* 0x0000000100087547 */ /* 0x000fea000b800000 */
[----:B------:R-:W0:Y:S02]  /*9640*/  LDC.64 R16, c[0x0][0x3d0] ;  /* 0x0000f400ff107b82 */ /* 0x000e240000000a00 */
[----:B0-----:R-:W5:Y:S02]  /*9650*/  LDG.E.64 R16, desc[UR8][R16.64] ;  /* 0x0000000810107981 */ /* 0x001f64000c1e1b00 */
.L_x_625:
[----:B------:R-:W0:Y:S01]  /*9660*/  LDCU.64 UR12, c[0x0][0x390] ;  /* 0x00007200ff0c77ac */ /* 0x000e220008000a00 */
[----:B-----5:R-:W-:-:S04]  /*9670*/  IADD3 R18, P6, PT, R13, R16, RZ ;  /* 0x000000100d127210 */ /* 0x020fc80007fde0ff */
[----:B------:R-:W-:Y:S02]  /*9680*/  LEA.HI.X.SX32 R13, R13, R17, 0x1, P6 ;  /* 0x000000110d0d7211 */ /* 0x000fe400030f0eff */
[----:B0-----:R-:W-:-:S04]  /*9690*/  LEA R16, P6, R18, UR12, 0x2 ;  /* 0x0000000c12107c11 */ /* 0x001fc8000f8c10ff */
[----:B------:R-:W-:-:S05]  /*96a0*/  LEA.HI.X R17, R18, UR13, R13, 0x2, P6 ;  /* 0x0000000d12117c11 */ /* 0x000fca000b0f140d */
[----:B------:R0:W-:Y:S04]  /*96b0*/  STG.E desc[UR8][R16.64], R39 ;  /* 0x0000002710007986 */ /* 0x0001e8000c101908 */
.L_x_624:
[----:B------:R-:W-:Y:S05]  /*96c0*/  BSYNC.RECONVERGENT B0 ;  /* 0x0000000000007941 */ /* 0x000fea0003800200 */
.L_x_623:
        /* <DEDUP_REMOVED lines=9> */
.L_x_628:
[----:B------:R-:W0:Y:S01]  /*9760*/  LDCU.64 UR12, c[0x0][0x390] ;  /* 0x00007200ff0c77ac */ /* 0x000e220008000a00 */
[----:B-----5:R-:W-:-:S04]  /*9770*/  IADD3 R13, P6, PT, R12, R16, RZ ;  /* 0x000000100c0d7210 */ /* 0x020fc80007fde0ff */
[----:B------:R-:W-:Y:S02]  /*9780*/  LEA.HI.X.SX32 R16, R12, R17, 0x1, P6 ;  /* 0x000000110c107211 */ /* 0x000fe400030f0eff */
[----:B0-----:R-:W-:-:S04]  /*9790*/  LEA R12, P6, R13, UR12, 0x2 ;  /* 0x0000000c0d0c7c11 */ /* 0x001fc8000f8c10ff */
[----:B------:R-:W-:-:S05]  /*97a0*/  LEA.HI.X R13, R13, UR13, R16, 0x2, P6 ;  /* 0x0000000d0d0d7c11 */ /* 0x000fca000b0f1410 */
[----:B------:R2:W-:Y:S04]  /*97b0*/  STG.E desc[UR8][R12.64], R37 ;  /* 0x000000250c007986 */ /* 0x0005e8000c101908 */
.L_x_627:
[----:B------:R-:W-:Y:S05]  /*97c0*/  BSYNC.RECONVERGENT B0 ;  /* 0x0000000000007941 */ /* 0x000fea0003800200 */
.L_x_626:
[----:B------:R-:W-:Y:S01]  /*97d0*/  LOP3.LUT P6, RZ, R34, 0x8, RZ, 0xc0, !PT ;  /* 0x0000000822ff7812 */ /* 0x000fe200078cc0ff */
[----:B------:R-:W-:Y:S03]  /*97e0*/  BSSY.RECONVERGENT B0, `(.L_x_629) ;  /* 0x000000e000007945 */ /* 0x000fe60003800200 */
[----:B------:R-:W-:-:S13]  /*97f0*/  ISETP.GE.OR P6, PT, R11, R20, !P6 ;  /* 0x000000140b00720c */ /* 0x000fda00077c6670 */
[----:B------:R-:W-:Y:S05]  /*9800*/  @P6 BRA `(.L_x_630) ;  /* 0x00000000002c6947 */ /* 0x000fea0003800000 */
[----:B------:R-:W-:Y:S01]  /*9810*/  UISETP.NE.AND UP0, UPT, UR4, URZ, UPT ;  /* 0x000000ff0400728c */ /* 0x000fe2000bf05270 */
[----:B--2---:R-:W-:-:S08]  /*9820*/  CS2R R12, SRZ ;  /* 0x00000000000c7805 */ /* 0x004fd0000001ff00 */
[----:B------:R-:W-:Y:S05]  /*9830*/  BRA.U UP0, `(.L_x_631) ;  /* 0x0000000100087547 */ /* 0x000fea000b800000 */
[----:B------:R-:W2:Y:S02]  /*9840*/  LDC.64 R12, c[0x0][0x3d0] ;  /* 0x0000f400ff0c7b82 */ /* 0x000ea40000000a00 */
[----:B--2---:R-:W5:Y:S02]  /*9850*/  LDG.E.64 R12, desc[UR8][R12.64] ;  /* 0x000000080c0c7981 */ /* 0x004f64000c1e1b00 */
.L_x_631:
[----:B------:R-:W2:Y:S01]  /*9860*/  LDCU.64 UR12, c[0x0][0x390] ;  /* 0x00007200ff0c77ac */ /* 0x000ea20008000a00 */
[----:B01---5:R-:W-:-:S04]  /*9870*/  IADD3 R16, P6, PT, R11, R12, RZ ;  /* 0x0000000c0b107210 */ /* 0x023fc80007fde0ff */
[----:B------:R-:W-:Y:S02]  /*9880*/  LEA.HI.X.SX32 R11, R11, R13, 0x1, P6 ;  /* 0x0000000d0b0b7211 */ /* 0x000fe400030f0eff */
[----:B--2---:R-:W-:-:S04]  /*9890*/  LEA R12, P6, R16, UR12, 0x2 ;  /* 0x0000000c100c7c11 */ /* 0x004fc8000f8c10ff */
[----:B------:R-:W-:-:S05]  /*98a0*/  LEA.HI.X R13, R16, UR13, R11, 0x2, P6 ;  /* 0x0000000d100d7c11 */ /* 0x000fca000b0f140b */
[----:B------:R3:W-:Y:S04]  /*98b0*/  STG.E desc[UR8][R12.64], R36 ;  /* 0x000000240c007986 */ /* 0x0007e8000c101908 */
.L_x_630:
[----:B------:R-:W-:Y:S05]  /*98c0*/  BSYNC.RECONVERGENT B0 ;  /* 0x0000000000007941 */ /* 0x000fea0003800200 */
.L_x_629:
[----:B------:R-:W-:Y:S01]  /*98d0*/  LOP3.LUT P6, RZ, R34, 0x10, RZ, 0xc0, !PT ;  /* 0x0000001022ff7812 */ /* 0x000fe200078cc0ff */
[----:B------:R-:W-:Y:S03]  /*98e0*/  BSSY.RECONVERGENT B0, `(.L_x_632) ;  /* 0x000000e000007945 */ /* 0x000fe60003800200 */
[----:B------:R-:W-:-:S13]  /*98f0*/  ISETP.GE.OR P6, PT, R10, R20, !P6 ;  /* 0x000000140a00720c */ /* 0x000fda00077c6670 */
[----:B------:R-:W-:Y:S05]  /*9900*/  @P6 BRA `(.L_x_633) ;  /* 0x00000000002c6947 */ /* 0x000fea0003800000 */
[----:B------:R-:W-:Y:S01]  /*9910*/  UISETP.NE.AND UP0, UPT, UR4, URZ, UPT ;  /* 0x000000ff0400728c */ /* 0x000fe2000bf05270 */
[----:B--23--:R-:W-:-:S08]  /*9920*/  CS2R R12, SRZ ;  /* 0x00000000000c7805 */ /* 0x00cfd0000001ff00 */
[----:B------:R-:W-:Y:S05]  /*9930*/  BRA.U UP0, `(.L_x_634) ;  /* 0x0000000100087547 */ /* 0x000fea000b800000 */
[----:B------:R-:W2:Y:S02]  /*9940*/  LDC.64 R12, c[0x0][0x3d0] ;  /* 0x0000f400ff0c7b82 */ /* 0x000ea40000000a00 */
[----:B--2---:R-:W5:Y:S02]  /*9950*/  LDG.E.64 R12, desc[UR8][R12.64] ;  /* 0x000000080c0c7981 */ /* 0x004f64000c1e1b00 */
.L_x_634:
[----:B------:R-:W2:Y:S01]  /*9960*/  LDCU.64 UR12, c[0x0][0x390] ;  /* 0x00007200ff0c77ac */ /* 0x000ea20008000a00 */
[----:B-----5:R-:W-:-:S04]  /*9970*/  IADD3 R11, P6, PT, R10, R12, RZ ;  /* 0x0000000c0a0b7210 */ /* 0x020fc80007fde0ff */
[----:B------:R-:W-:Y:S02]  /*9980*/  LEA.HI.X.SX32 R12, R10, R13, 0x1, P6 ;  /* 0x0000000d0a0c7211 */ /* 0x000fe400030f0eff */
[----:B--2---:R-:W-:-:S04]  /*9990*/  LEA R10, P6, R11, UR12, 0x2 ;  /* 0x0000000c0b0a7c11 */ /* 0x004fc8000f8c10ff */
[----:B------:R-:W-:-:S05]  /*99a0*/  LEA.HI.X R11, R11, UR13, R12, 0x2, P6 ;  /* 0x0000000d0b0b7c11 */ /* 0x000fca000b0f140c */
[----:B------:R4:W-:Y:S04]  /*99b0*/  STG.E desc[UR8][R10.64], R35 ;  /* 0x000000230a007986 */ /* 0x0009e8000c101908 */
.L_x_633:
[----:B------:R-:W-:Y:S05]  /*99c0*/  BSYNC.RECONVERGENT B0 ;  /* 0x0000000000007941 */ /* 0x000fea0003800200 */
.L_x_632:
[----:B------:R-:W-:Y:S01]  /*99d0*/  LOP3.LUT P6, RZ, R34, 0x20, RZ, 0xc0, !PT ;  /* 0x0000002022ff7812 */ /* 0x000fe200078cc0ff */
[----:B------:R-:W-:Y:S03]  /*99e0*/  BSSY.RECONVERGENT B0, `(.L_x_635) ;  /* 0x000000e000007945 */ /* 0x000fe60003800200 */
[----:B------:R-:W-:-:S13]  /*99f0*/  ISETP.GE.OR P6, PT, R9, R20, !P6 ;  /* 0x000000140900720c */ /* 0x000fda00077c6670 */
[----:B------:R-:W-:Y:S05]  /*9a00*/  @P6 BRA `(.L_x_636) ;  /* 0x00000000002c6947 */ /* 0x000fea0003800000 */
[----:B------:R-:W-:Y:S01]  /*9a10*/  UISETP.NE.AND UP0, UPT, UR4, URZ, UPT ;  /* 0x000000ff0400728c */ /* 0x000fe2000bf05270 */
[----:B----4-:R-:W-:-:S08]  /*9a20*/  CS2R R10, SRZ ;  /* 0x00000000000a7805 */ /* 0x010fd0000001ff00 */
[----:B------:R-:W-:Y:S05]  /*9a30*/  BRA.U UP0, `(.L_x_637) ;  /* 0x0000000100087547 */ /* 0x000fea000b800000 */
[----:B------:R-:W4:Y:S02]  /*9a40*/  LDC.64 R10, c[0x0][0x3d0] ;  /* 0x0000f400ff0a7b82 */ /* 0x000f240000000a00 */
[----:B----4-:R-:W5:Y:S02]  /*9a50*/  LDG.E.64 R10, desc[UR8][R10.64] ;  /* 0x000000080a0a7981 */ /* 0x010f64000c1e1b00 */
.L_x_637:
[----:B------:R-:W4:Y:S01]  /*9a60*/  LDCU.64 UR12, c[0x0][0x390] ;  /* 0x00007200ff0c77ac */ /* 0x000f220008000a00 */
[----:B--23-5:R-:W-:-:S04]  /*9a70*/  IADD3 R12, P6, PT, R9, R10, RZ ;  /* 0x0000000a090c7210 */ /* 0x02cfc80007fde0ff */
[----:B------:R-:W-:Y:S02]  /*9a80*/  LEA.HI.X.SX32 R9, R9, R11, 0x1, P6 ;  /* 0x0000000b09097211 */ /* 0x000fe400030f0eff */
[----:B----4-:R-:W-:-:S04]  /*9a90*/  LEA R10, P6, R12, UR12, 0x2 ;  /* 0x0000000c0c0a7c11 */ /* 0x010fc8000f8c10ff */
[----:B------:R-:W-:-:S05]  /*9aa0*/  LEA.HI.X R11, R12, UR13, R9, 0x2, P6 ;  /* 0x0000000d0c0b7c11 */ /* 0x000fca000b0f1409 */
[----:B------:R2:W-:Y:S04]  /*9ab0*/  STG.E desc[UR8][R10.64], R32 ;  /* 0x000000200a007986 */ /* 0x0005e8000c101908 */
.L_x_636:
[----:B------:R-:W-:Y:S05]  /*9ac0*/  BSYNC.RECONVERGENT B0 ;  /* 0x0000000000007941 */ /* 0x000fea0003800200 */
.L_x_635:
[----:B------:R-:W-:Y:S01]  /*9ad0*/  LOP3.LUT P6, RZ, R34, 0x40, RZ, 0xc0, !PT ;  /* 0x0000004022ff7812 */ /* 0x000fe200078cc0ff */
[----:B------:R-:W-:Y:S03]  /*9ae0*/  BSSY.RECONVERGENT B0, `(.L_x_638) ;  /* 0x000000e000007945 */ /* 0x000fe60003800200 */
[----:B------:R-:W-:-:S13]  /*9af0*/  ISETP.GE.OR P6, PT, R8, R20, !P6 ;  /* 0x000000140800720c */ /* 0x000fda00077c6670 */
[----:B------:R-:W-:Y:S05]  /*9b00*/  @P6 BRA `(.L_x_639) ;  /* 0x00000000002c6947 */ /* 0x000fea0003800000 */
[----:B------:R-:W-:Y:S01]  /*9b10*/  UISETP.NE.AND UP0, UPT, UR4, URZ, UPT ;  /* 0x000000ff0400728c */ /* 0x000fe2000bf05270 */
[----:B--2-4-:R-:W-:-:S08]  /*9b20*/  CS2R R10, SRZ ;  /* 0x00000000000a7805 */ /* 0x014fd0000001ff00 */
[----:B------:R-:W-:Y:S05]  /*9b30*/  BRA.U UP0, `(.L_x_640) ;  /* 0x0000000100087547 */ /* 0x000fea000b800000 */
[----:B------:R-:W2:Y:S02]  /*9b40*/  LDC.64 R10, c[0x0][0x3d0] ;  /* 0x0000f400ff0a7b82 */ /* 0x000ea40000000a00 */
[----:B--2---:R-:W5:Y:S02]  /*9b50*/  LDG.E.64 R10, desc[UR8][R10.64] ;  /* 0x000000080a0a7981 */ /* 0x004f64000c1e1b00 */
.L_x_640:
[----:B------:R-:W2:Y:S01]  /*9b60*/  LDCU.64 UR12, c[0x0][0x390] ;  /* 0x00007200ff0c77ac */ /* 0x000ea20008000a00 */
[----:B-----5:R-:W-:-:S04]  /*9b70*/  IADD3 R9, P6, PT, R8, R10, RZ ;  /* 0x0000000a08097210 */ /* 0x020fc80007fde0ff */
[----:B------:R-:W-:Y:S02]  /*9b80*/  LEA.HI.X.SX32 R10, R8, R11, 0x1, P6 ;  /* 0x0000000b080a7211 */ /* 0x000fe400030f0eff */
[----:B--2---:R-:W-:-:S04]  /*9b90*/  LEA R8, P6, R9, UR12, 0x2 ;  /* 0x0000000c09087c11 */ /* 0x004fc8000f8c10ff */
[----:B------:R-:W-:-:S05]  /*9ba0*/  LEA.HI.X R9, R9, UR13, R10, 0x2, P6 ;  /* 0x0000000d09097c11 */ /* 0x000fca000b0f140a */
[----:B------:R2:W-:Y:S04]  /*9bb0*/  STG.E desc[UR8][R8.64], R27 ;  /* 0x0000001b08007986 */ /* 0x0005e8000c101908 */
.L_x_639:
[----:B------:R-:W-:Y:S05]  /*9bc0*/  BSYNC.RECONVERGENT B0 ;  /* 0x0000000000007941 */ /* 0x000fea0003800200 */
.L_x_638:
[----:B------:R-:W-:Y:S01]  /*9bd0*/  LOP3.LUT P6, RZ, R34, 0x80, RZ, 0xc0, !PT ;  /* 0x0000008022ff7812 */ /* 0x000fe200078cc0ff */
[----:B------:R-:W-:Y:S03]  /*9be0*/  BSSY.RECONVERGENT B0, `(.L_x_641) ;  /* 0x000000e000007945 */ /* 0x000fe60003800200 */
[----:B------:R-:W-:-:S13]  /*9bf0*/  ISETP.GE.OR P6, PT, R7, R20, !P6 ;  /* 0x000000140700720c */ /* 0x000fda00077c6670 */
[----:B------:R-:W-:Y:S05]  /*9c00*/  @P6 BRA `(.L_x_642) ;  /* 0x00000000002c6947 */ /* 0x000fea0003800000 */
[----:B------:R-:W-:Y:S01]  /*9c10*/  UISETP.NE.AND UP0, UPT, UR4, URZ, UPT ;  /* 0x000000ff0400728c */ /* 0x000fe2000bf05270 */
[----:B--2---:R-:W-:Y:S01]  /*9c20*/  CS2R R8, SRZ ;  /* 0x0000000000087805 */ /* 0x004fe2000001ff00 */
[----:B------:R-:W2:Y:S07]  /*9c30*/  LDCU.64 UR12, c[0x0][0x390] ;  /* 0x00007200ff0c77ac */ /* 0x000eae0008000a00 */
[----:B------:R-:W-:Y:S05]  /*9c40*/  BRA.U UP0, `(.L_x_643) ;  /* 0x0000000100087547 */ /* 0x000fea000b800000 */
[----:B------:R-:W0:Y:S02]  /*9c50*/  LDC.64 R8, c[0x0][0x3d0] ;  /* 0x0000f400ff087b82 */ /* 0x000e240000000a00 */
[----:B0-----:R-:W5:Y:S02]  /*9c60*/  LDG.E.64 R8, desc[UR8][R8.64] ;  /* 0x0000000808087981 */ /* 0x001f64000c1e1b00 */
.L_x_643:
[----:B----45:R-:W-:-:S04]  /*9c70*/  IADD3 R10, P6, PT, R7, R8, RZ ;  /* 0x00000008070a7210 */ /* 0x030fc80007fde0ff */
[----:B------:R-:W-:Y:S02]  /*9c80*/  LEA.HI.X.SX32 R7, R7, R9, 0x1, P6 ;  /* 0x0000000907077211 */ /* 0x000fe400030f0eff */
[----:B--2---:R-:W-:-:S04]  /*9c90*/  LEA R8, P6, R10, UR12, 0x2 ;  /* 0x0000000c0a087c11 */ /* 0x004fc8000f8c10ff */
[----:B------:R-:W-:-:S05]  /*9ca0*/  LEA.HI.X R9, R10, UR13, R7, 0x2, P6 ;  /* 0x0000000d0a097c11 */ /* 0x000fca000b0f1407 */
[----:B------:R2:W-:Y:S04]  /*9cb0*/  STG.E desc[UR8][R8.64], R26 ;  /* 0x0000001a08007986 */ /* 0x0005e8000c101908 */
.L_x_642:
[----:B------:R-:W-:Y:S05]  /*9cc0*/  BSYNC.RECONVERGENT B0 ;  /* 0x0000000000007941 */ /* 0x000fea0003800200 */
.L_x_641:
[----:B------:R-:W-:Y:S01]  /*9cd0*/  ISETP.GE.OR P0, PT, R6, R20, !P0 ;  /* 0x000000140600720c */ /* 0x000fe20004706670 */
[----:B------:R-:W-:-:S12]  /*9ce0*/  BSSY.RECONVERGENT B0, `(.L_x_644) ;  /* 0x000000d000007945 */ /* 0x000fd80003800200 */
[----:B------:R-:W-:Y:S05]  /*9cf0*/  @P0 BRA `(.L_x_645) ;  /* 0x00000000002c0947 */ /* 0x000fea0003800000 */
[----:B------:R-:W-:Y:S01]  /*9d00*/  UISETP.NE.AND UP0, UPT, UR4, URZ, UPT ;  /* 0x000000ff0400728c */ /* 0x000fe2000bf05270 */
[----:B--2---:R-:W-:Y:S01]  /*9d10*/  CS2R R8, SRZ ;  /* 0x0000000000087805 */ /* 0x004fe2000001ff00 */
[----:B------:R-:W2:Y:S07]  /*9d20*/  LDCU.64 UR12, c[0x0][0x390] ;  /* 0x00007200ff0c77ac */ /* 0x000eae0008000a00 */
[----:B------:R-:W-:Y:S05]  /*9d30*/  BRA.U UP0, `(.L_x_646) ;  /* 0x0000000100087547 */ /* 0x000fea000b800000 */
[----:B------:R-:W0:Y:S02]  /*9d40*/  LDC.64 R8, c[0x0][0x3d0] ;  /* 0x0000f400ff087b82 */ /* 0x000e240000000a00 */
[----:B0-----:R-:W5:Y:S02]  /*9d50*/  LDG.E.64 R8, desc[UR8][R8.64] ;  /* 0x0000000808087981 */ /* 0x001f64000c1e1b00 */
.L_x_646:
[----:B-----5:R-:W-:-:S04]  /*9d60*/  IADD3 R7, P0, PT, R6, R8, RZ ;  /* 0x0000000806077210 */ /* 0x020fc80007f1e0ff */
[----:B------:R-:W-:Y:S02]  /*9d70*/  LEA.HI.X.SX32 R8, R6, R9, 0x1, P0 ;  /* 0x0000000906087211 */ /* 0x000fe400000f0eff */
[----:B--2---:R-:W-:-:S04]  /*9d80*/  LEA R6, P0, R7, UR12, 0x2 ;  /* 0x0000000c07067c11 */ /* 0x004fc8000f8010ff */
[----:B------:R-:W-:-:S05]  /*9d90*/  LEA.HI.X R7, R7, UR13, R8, 0x2, P0 ;  /* 0x0000000d07077c11 */ /* 0x000fca00080f1408 */
[----:B------:R2:W-:Y:S04]  /*9da0*/  STG.E desc[UR8][R6.64], R25 ;  /* 0x0000001906007986 */ /* 0x0005e8000c101908 */
.L_x_645:
[----:B------:R-:W-:Y:S05]  /*9db0*/  BSYNC.RECONVERGENT B0 ;  /* 0x0000000000007941 */ /* 0x000fea0003800200 */
.L_x_644:
        /* <DEDUP_REMOVED lines=9> */
.L_x_649:
[----:B-----5:R-:W-:-:S04]  /*9e50*/  IADD3 R8, P0, PT, R5, R6, RZ ;  /* 0x0000000605087210 */ /* 0x020fc80007f1e0ff */
[----:B------:R-:W-:Y:S02]  /*9e60*/  LEA.HI.X.SX32 R5, R5, R7, 0x1, P0 ;  /* 0x0000000705057211 */ /* 0x000fe400000f0eff */
[----:B--2---:R-:W-:-:S04]  /*9e70*/  LEA R6, P0, R8, UR12, 0x2 ;  /* 0x0000000c08067c11 */ /* 0x004fc8000f8010ff */
[----:B------:R-:W-:-:S05]  /*9e80*/  LEA.HI.X R7, R8, UR13, R5, 0x2, P0 ;  /* 0x0000000d08077c11 */ /* 0x000fca00080f1405 */
[----:B------:R2:W-:Y:S04]  /*9e90*/  STG.E desc[UR8][R6.64], R24 ;  /* 0x0000001806007986 */ /* 0x0005e8000c101908 */
.L_x_648:
[----:B------:R-:W-:Y:S05]  /*9ea0*/  BSYNC.RECONVERGENT B0 ;  /* 0x0000000000007941 */ /* 0x000fea0003800200 */
.L_x_647:
        /* <DEDUP_REMOVED lines=9> */
.L_x_652:
[----:B-----5:R-:W-:-:S04]  /*9f40*/  IADD3 R5, P0, PT, R4, R6, RZ ;  /* 0x0000000604057210 */ /* 0x020fc80007f1e0ff */
[----:B------:R-:W-:Y:S02]  /*9f50*/  LEA.HI.X.SX32 R6, R4, R7, 0x1, P0 ;  /* 0x0000000704067211 */ /* 0x000fe400000f0eff */
[----:B--2---:R-:W-:-:S04]  /*9f60*/  LEA R4, P0, R5, UR12, 0x2 ;  /* 0x0000000c05047c11 */ /* 0x004fc8000f8010ff */
[----:B------:R-:W-:-:S05]  /*9f70*/  LEA.HI.X R5, R5, UR13, R6, 0x2, P0 ;  /* 0x0000000d05057c11 */ /* 0x000fca00080f1406 */
[----:B------:R2:W-:Y:S04]  /*9f80*/  STG.E desc[UR8][R4.64], R23 ;  /* 0x0000001704007986 */ /* 0x0005e8000c101908 */
.L_x_651:
[----:B------:R-:W-:Y:S05]  /*9f90*/  BSYNC.RECONVERGENT B0 ;  /* 0x0000000000007941 */ /* 0x000fea0003800200 */
.L_x_650:
        /* <DEDUP_REMOVED lines=9> */
.L_x_655:
[----:B-----5:R-:W-:-:S04]  /*a030*/  IADD3 R6, P0, PT, R3, R4, RZ ;  /* 0x0000000403067210 */ /* 0x020fc80007f1e0ff */
[----:B------:R-:W-:Y:S02]  /*a040*/  LEA.HI.X.SX32 R3, R3, R5, 0x1, P0 ;  /* 0x0000000503037211 */ /* 0x000fe400000f0eff */
[----:B--2---:R-:W-:-:S04]  /*a050*/  LEA R4, P0, R6, UR12, 0x2 ;  /* 0x0000000c06047c11 */ /* 0x004fc8000f8010ff */
[----:B------:R-:W-:-:S05]  /*a060*/  LEA.HI.X R5, R6, UR13, R3, 0x2, P0 ;  /* 0x0000000d06057c11 */ /* 0x000fca00080f1403 */
[----:B------:R2:W-:Y:S04]  /*a070*/  STG.E desc[UR8][R4.64], R22 ;  /* 0x0000001604007986 */ /* 0x0005e8000c101908 */
.L_x_654:
[----:B------:R-:W-:Y:S05]  /*a080*/  BSYNC.RECONVERGENT B0 ;  /* 0x0000000000007941 */ /* 0x000fea0003800200 */
.L_x_653:
        /* <DEDUP_REMOVED lines=9> */
.L_x_658:
[----:B-----5:R-:W-:-:S04]  /*a120*/  IADD3 R3, P0, PT, R2, R4, RZ ;  /* 0x0000000402037210 */ /* 0x020fc80007f1e0ff */
[----:B------:R-:W-:Y:S02]  /*a130*/  LEA.HI.X.SX32 R4, R2, R5, 0x1, P0 ;  /* 0x0000000502047211 */ /* 0x000fe400000f0eff */
[----:B--2---:R-:W-:-:S04]  /*a140*/  LEA R2, P0, R3, UR12, 0x2 ;  /* 0x0000000c03027c11 */ /* 0x004fc8000f8010ff */
[----:B------:R-:W-:-:S05]  /*a150*/  LEA.HI.X R3, R3, UR13, R4, 0x2, P0 ;  /* 0x0000000d03037c11 */ /* 0x000fca00080f1404 */
[----:B------:R2:W-:Y:S04]  /*a160*/  STG.E desc[UR8][R2.64], R15 ;  /* 0x0000000f02007986 */ /* 0x0005e8000c101908 */
.L_x_657:
[----:B------:R-:W-:Y:S05]  /*a170*/  BSYNC.RECONVERGENT B0 ;  /* 0x0000000000007941 */ /* 0x000fea0003800200 */
.L_x_656:
        /* <DEDUP_REMOVED lines=8> */
.L_x_659:
[----:B-----5:R-:W-:-:S04]  /*a200*/  IADD3 R4, P0, PT, R0, R2, RZ ;  /* 0x0000000200047210 */ /* 0x020fc80007f1e0ff */
[----:B------:R-:W-:Y:S02]  /*a210*/  LEA.HI.X.SX32 R3, R0, R3, 0x1, P0 ;  /* 0x0000000300037211 */ /* 0x000fe400000f0eff */
[----:B--2---:R-:W-:-:S04]  /*a220*/  LEA R2, P0, R4, UR12, 0x2 ;  /* 0x0000000c04027c11 */ /* 0x004fc8000f8010ff */
[----:B------:R-:W-:-:S05]  /*a230*/  LEA.HI.X R3, R4, UR13, R3, 0x2, P0 ;  /* 0x0000000d04037c11 */ /* 0x000fca00080f1403 */
[----:B------:R2:W-:Y:S01]  /*a240*/  STG.E desc[UR8][R2.64], R14 ;  /* 0x0000000e02007986 */ /* 0x0005e2000c101908 */
[----:B------:R-:W-:Y:S05]  /*a250*/  BRA `(.L_x_605) ;  /* 0x00000008006c7947 */ /* 0x000fea0003800000 */
.L_x_619:
[----:B------:R-:W-:Y:S01]  /*a260*/  P2R R29, PR, RZ, 0x1 ;  /* 0x00000001ff1d7803 */ /* 0x000fe20000000000 */
[----:B------:R-:W-:Y:S01]  /*a270*/  BAR.SYNC.DEFER_BLOCKING 0x0 ;  /* 0x0000000000007b1d */ /* 0x000fe20000010000 */
[C---:B------:R-:W-:Y:S02]  /*a280*/  LOP3.LUT P0, RZ, R34.reuse, 0x2, RZ, 0xc0, !PT ;  /* 0x0000000222ff7812 */ /* 0x040fe4000780c0ff */
[----:B------:R-:W-:Y:S02]  /*a290*/  P2R R30, PR, RZ, 0x2 ;  /* 0x00000002ff1e7803 */ /* 0x000fe40000000000 */
[----:B------:R-:W-:Y:S01]  /*a2a0*/  P2R R28, PR, RZ, 0x1 ;  /* 0x00000001ff1c7803 */ /* 0x000fe20000000000 */
[----:B------:R-:W0:Y:S01]  /*a2b0*/  LDCU.64 UR14, c[0x0][0x390] ;  /* 0x00007200ff0e77ac */ /* 0x000e220008000a00 */
[C---:B------:R-:W-:Y:S02]  /*a2c0*/  LOP3.LUT P0, RZ, R34.reuse, 0x1, RZ, 0xc0, !PT ;  /* 0x0000000122ff7812 */ /* 0x040fe4000780c0ff */
[----:B------:R-:W-:Y:S01]  /*a2d0*/  LOP3.LUT P1, RZ, R34, 0x4, RZ, 0xc0, !PT ;  /* 0x0000000422ff7812 */ /* 0x000fe2000782c0ff */
[----:B------:R-:W1:Y:S01]  /*a2e0*/  LDCU.64 UR12, c[0x0][0x390] ;  /* 0x00007200ff0c77ac */ /* 0x000e620008000a00 */
[----:B------:R-:W-:-:S02]  /*a2f0*/  P2R R31, PR, RZ, 0x4 ;  /* 0x00000004ff1f7803 */ /* 0x000fc40000000000 */
[C---:B------:R-:W-:Y:S02]  /*a300*/  LOP3.LUT P2, RZ, R34.reuse, 0x8, RZ, 0xc0, !PT ;  /* 0x0000000822ff7812 */ /* 0x040fe4000784c0ff */
[----:B------:R-:W-:Y:S02]  /*a310*/  P2R R38, PR, RZ, 0x8 ;  /* 0x00000008ff267803 */ /* 0x000fe40000000000 */
[C---:B------:R-:W-:Y:S02]  /*a320*/  LOP3.LUT P3, RZ, R34.reuse, 0x10, RZ, 0xc0, !PT ;  /* 0x0000001022ff7812 */ /* 0x040fe4000786c0ff */
[----:B------:R-:W-:Y:S01]  /*a330*/  P2R R41, PR, RZ, 0x10 ;  /* 0x00000010ff297803 */ /* 0x000fe20000000000 */
[--C-:B------:R-:W-:Y:S01]  /*a340*/  @P0 IMAD.IADD R18, R21, 0x1, -R17.reuse ;  /* 0x0000000115120824 */ /* 0x100fe200078e0a11 */
[----:B------:R-:W-:Y:S01]  /*a350*/  LOP3.LUT P4, RZ, R34, 0x20, RZ, 0xc0, !PT ;  /* 0x0000002022ff7812 */ /* 0x000fe2000788c0ff */
[----:B------:R-:W-:Y:S01]  /*a360*/  @P1 IMAD.IADD R12, R12, 0x1, -R17 ;  /* 0x000000010c0c1824 */ /* 0x000fe200078e0a11 */
[----:B------:R-:W-:-:S02]  /*a370*/  P2R R42, PR, RZ, 0x20 ;  /* 0x00000020ff2a7803 */ /* 0x000fc40000000000 */
[----:B------:R-:W-:Y:S01]  /*a380*/  @P0 LEA R21, R18, UR5, 0x2 ;  /* 0x0000000512150c11 */ /* 0x000fe2000f8e10ff */
[--C-:B------:R-:W-:Y:S01]  /*a390*/  @P2 IMAD.IADD R11, R11, 0x1, -R17.reuse ;  /* 0x000000010b0b2824 */ /* 0x100fe200078e0a11 */
[C---:B------:R-:W-:Y:S02]  /*a3a0*/  LOP3.LUT P5, RZ, R34.reuse, 0x40, RZ, 0xc0, !PT ;  /* 0x0000004022ff7812 */ /* 0x040fe400078ac0ff */
[----:B------:R-:W-:Y:S01]  /*a3b0*/  LOP3.LUT P6, RZ, R34, 0x80, RZ, 0xc0, !PT ;  /* 0x0000008022ff7812 */ /* 0x000fe200078cc0ff */
[----:B-----5:R-:W-:Y:S01]  /*a3c0*/  @P0 STS [R21], R40 ;  /* 0x0000002815000388 */ /* 0x020fe20000000800 */
[----:B------:R-:W-:Y:S01]  /*a3d0*/  ISETP.NE.AND P0, PT, R28, RZ, PT ;  /* 0x000000ff1c00720c */ /* 0x000fe20003f05270 */
[--C-:B------:R-:W-:Y:S01]  /*a3e0*/  @P3 IMAD.IADD R10, R10, 0x1, -R17.reuse ;  /* 0x000000010a0a3824 */ /* 0x100fe200078e0a11 */
[----:B------:R-:W-:Y:S01]  /*a3f0*/  @P1 LEA R12, R12, UR5, 0x2 ;  /* 0x000000050c0c1c11 */ /* 0x000fe2000f8e10ff */
[----:B------:R-:W-:Y:S01]  /*a400*/  @P4 IMAD.IADD R9, R9, 0x1, -R17 ;  /* 0x0000000109094824 */ /* 0x000fe200078e0a11 */
[----:B------:R-:W-:-:S02]  /*a410*/  @P2 LEA R11, R11, UR5, 0x2 ;  /* 0x000000050b0b2c11 */ /* 0x000fc4000f8e10ff */
[----:B------:R-:W-:Y:S02]  /*a420*/  @P3 LEA R10, R10, UR5, 0x2 ;  /* 0x000000050a0a3c11 */ /* 0x000fe4000f8e10ff */
[----:B------:R-:W-:Y:S01]  /*a430*/  @P4 LEA R9, R9, UR5, 0x2 ;  /* 0x0000000509094c11 */ /* 0x000fe2000f8e10ff */
[--C-:B------:R-:W-:Y:S02]  /*a440*/  @P5 IMAD.IADD R8, R8, 0x1, -R17.reuse ;  /* 0x0000000108085824 */ /* 0x100fe400078e0a11 */
[--C-:B------:R-:W-:Y:S02]  /*a450*/  @P6 IMAD.IADD R7, R7, 0x1, -R17.reuse ;  /* 0x0000000107076824 */ /* 0x100fe400078e0a11 */
[----:B------:R-:W-:Y:S01]  /*a460*/  @P0 IMAD.IADD R13, R13, 0x1, -R17 ;  /* 0x000000010d0d0824 */ /* 0x000fe200078e0a11 */
[----:B------:R-:W-:Y:S02]  /*a470*/  @P5 LEA R8, R8, UR5, 0x2 ;  /* 0x0000000508085c11 */ /* 0x000fe4000f8e10ff */
[----:B------:R-:W-:-:S02]  /*a480*/  @P6 LEA R7, R7, UR5, 0x2 ;  /* 0x0000000507076c11 */ /* 0x000fc4000f8e10ff */
[----:B------:R-:W-:-:S05]  /*a490*/  @P0 LEA R18, R13, UR5, 0x2 ;  /* 0x000000050d120c11 */ /* 0x000fca000f8e10ff */
[----:B------:R-:W-:Y:S01]  /*a4a0*/  @P0 STS [R18], R39 ;  /* 0x0000002712000388 */ /* 0x000fe20000000800 */
[----:B------:R-:W-:-:S03]  /*a4b0*/  ISETP.NE.AND P0, PT, R29, RZ, PT ;  /* 0x000000ff1d00720c */ /* 0x000fc60003f05270 */
[----:B------:R-:W-:Y:S01]  /*a4c0*/  @P1 STS [R12], R37 ;  /* 0x000000250c001388 */ /* 0x000fe20000000800 */
[----:B------:R-:W-:-:S03]  /*a4d0*/  ISETP.NE.AND P1, PT, R30, RZ, PT ;  /* 0x000000ff1e00720c */ /* 0x000fc60003f25270 */
[----:B------:R-:W-:Y:S01]  /*a4e0*/  @P2 STS [R11], R36 ;  /* 0x000000240b002388 */ /* 0x000fe20000000800 */
[----:B------:R-:W-:-:S03]  /*a4f0*/  ISETP.NE.AND P2, PT, R31, RZ, PT ;  /* 0x000000ff1f00720c */ /* 0x000fc60003f45270 */
[----:B------:R-:W-:Y:S01]  /*a500*/  @P3 STS [R10], R35 ;  /* 0x000000230a003388 */ /* 0x000fe20000000800 */
[----:B------:R-:W-:Y:S01]  /*a510*/  ISETP.NE.AND P3, PT, R38, RZ, PT ;  /* 0x000000ff2600720c */ /* 0x000fe20003f65270 */
[--C-:B------:R-:W-:Y:S02]  /*a520*/  @P0 IMAD.IADD R6, R6, 0x1, -R17.reuse ;  /* 0x0000000106060824 */ /* 0x100fe400078e0a11 */
[----:B------:R2:W-:Y:S01]  /*a530*/  @P4 STS [R9], R32 ;  /* 0x0000002009004388 */ /* 0x0005e20000000800 */
[----:B------:R-:W-:Y:S01]  /*a540*/  ISETP.NE.AND P4, PT, R41, RZ, PT ;  /* 0x000000ff2900720c */ /* 0x000fe20003f85270 */
[--C-:B------:R-:W-:Y:S01]  /*a550*/  @P1 IMAD.IADD R5, R5, 0x1, -R17.reuse ;  /* 0x0000000105051824 */ /* 0x100fe200078e0a11 */
[----:B------:R-:W-:Y:S01]  /*a560*/  @P0 LEA R6, R6, UR5, 0x2 ;  /* 0x0000000506060c11 */ /* 0x000fe2000f8e10ff */
[----:B------:R3:W-:Y:S01]  /*a570*/  @P5 STS [R8], R27 ;  /* 0x0000001b08005388 */ /* 0x0007e20000000800 */
[----:B------:R-:W-:Y:S01]  /*a580*/  ISETP.NE.AND P5, PT, R42, RZ, PT ;  /* 0x000000ff2a00720c */ /* 0x000fe20003fa5270 */
[--C-:B------:R-:W-:Y:S01]  /*a590*/  @P2 IMAD.IADD R4, R4, 0x1, -R17.reuse ;  /* 0x0000000104042824 */ /* 0x100fe200078e0a11 */
[----:B------:R-:W-:Y:S01]  /*a5a0*/  @P1 LEA R5, R5, UR5, 0x2 ;  /* 0x0000000505051c11 */ /* 0x000fe2000f8e10ff */
[----:B------:R3:W-:Y:S02]  /*a5b0*/  @P6 STS [R7], R26 ;  /* 0x0000001a07006388 */ /* 0x0007e40000000800 */
[--C-:B------:R-:W-:Y:S01]  /*a5c0*/  @P3 IMAD.IADD R3, R3, 0x1, -R17.reuse ;  /* 0x0000000103033824 */ /* 0x100fe200078e0a11 */
[----:B------:R-:W-:Y:S01]  /*a5d0*/  @P2 LEA R4, R4, UR5, 0x2 ;  /* 0x0000000504042c11 */ /* 0x000fe2000f8e10ff */
[----:B------:R3:W-:Y:S01]  /*a5e0*/  @P0 STS [R6], R25 ;  /* 0x0000001906000388 */ /* 0x0007e20000000800 */
[----:B------:R-:W-:Y:S01]  /*a5f0*/  ISETP.GE.AND P0, PT, R33, R16, PT ;  /* 0x000000102100720c */ /* 0x000fe20003f06270 */
[--C-:B------:R-:W-:Y:S01]  /*a600*/  @P4 IMAD.IADD R2, R2, 0x1, -R17.reuse ;  /* 0x0000000102024824 */ /* 0x100fe200078e0a11 */
[----:B------:R-:W-:Y:S01]  /*a610*/  @P3 LEA R3, R3, UR5, 0x2 ;  /* 0x0000000503033c11 */ /* 0x000fe2000f8e10ff */
[----:B------:R3:W-:Y:S02]  /*a620*/  @P1 STS [R5], R24 ;  /* 0x0000001805001388 */ /* 0x0007e40000000800 */
[----:B------:R-:W-:Y:S01]  /*a630*/  @P5 IMAD.IADD R0, R0, 0x1, -R17 ;  /* 0x0000000100005824 */ /* 0x000fe200078e0a11 */
[----:B------:R-:W-:Y:S01]  /*a640*/  @P4 LEA R2, R2, UR5, 0x2 ;  /* 0x0000000502024c11 */ /* 0x000fe2000f8e10ff */
[----:B------:R3:W-:Y:S03]  /*a650*/  @P2 STS [R4], R23 ;  /* 0x0000001704002388 */ /* 0x0007e60000000800 */
[----:B--2---:R-:W-:Y:S01]  /*a660*/  @P5 LEA R9, R0, UR5, 0x2 ;  /* 0x0000000500095c11 */ /* 0x004fe2000f8e10ff */
[----:B------:R3:W-:Y:S04]  /*a670*/  @P3 STS [R3], R22 ;  /* 0x0000001603003388 */ /* 0x0007e80000000800 */
[----:B------:R3:W-:Y:S04]  /*a680*/  @P4 STS [R2], R15 ;  /* 0x0000000f02004388 */ /* 0x0007e80000000800 */
[----:B------:R3:W-:Y:S01]  /*a690*/  @P5 STS [R9], R14 ;  /* 0x0000000e09005388 */ /* 0x0007e20000000800 */
[----:B------:R-:W-:Y:S06]  /*a6a0*/  BAR.SYNC.DEFER_BLOCKING 0x0 ;  /* 0x0000000000007b1d */ /* 0x000fec0000010000 */
[----:B01----:R-:W-:Y:S05]  /*a6b0*/  @P0 BRA `(.L_x_605) ;  /* 0x0000000400540947 */ /* 0x003fea0003800000 */
[----:B------:R-:W0:Y:S01]  /*a6c0*/  LDCU UR4, c[0x0][0x3b0] ;  /* 0x00007600ff0477ac */ /* 0x000e220008000800 */
[----:B------:R-:W-:Y:S01]  /*a6d0*/  VIADD R0, R33, UR7 ;  /* 0x0000000721007c36 */ /* 0x000fe20008000000 */
[----:B------:R-:W1:Y:S01]  /*a6e0*/  LDC.U8 R12, c[0x0][0x3b8] ;  /* 0x0000ee00ff0c7b82 */ /* 0x000e620000000000 */
[----:B------:R-:W-:Y:S03]  /*a6f0*/  BSSY.RECONVERGENT B0, `(.L_x_660) ;  /* 0x000001e000007945 */ /* 0x000fe60003800200 */
[----:B0-----:R-:W-:-:S05]  /*a700*/  IADD3 R0, PT, PT, -R0, UR4, R19 ;  /* 0x0000000400007c10 */ /* 0x001fca000fffe113 */
[----:B------:R-:W-:-:S05]  /*a710*/  VIADD R0, R0, 0xffffe3ff ;  /* 0xffffe3ff00007836 */ /* 0x000fca0000000000 */
[C---:B---3--:R-:W-:Y:S02]  /*a720*/  LOP3.LUT R2, R0.reuse, 0x600, RZ, 0xc0, !PT ;  /* 0x0000060000027812 */ /* 0x048fe400078ec0ff */
[----:B------:R-:W-:Y:S02]  /*a730*/  ISETP.GE.U32.AND P1, PT, R0, 0x600, PT ;  /* 0x000006000000780c */ /* 0x000fe40003f26070 */
[----:B------:R-:W-:-:S13]  /*a740*/  ISETP.NE.AND P0, PT, R2, 0x600, PT ;  /* 0x000006000200780c */ /* 0x000fda0003f05270 */
[----:B------:R-:W-:Y:S05]  /*a750*/  @!P0 BRA `(.L_x_661) ;  /* 0x00000000005c8947 */ /* 0x000fea0003800000 */
[----:B------:R-:W-:Y:S01]  /*a760*/  LEA.HI R0, R0, 0x1, RZ, 0x17 ;  /* 0x0000000100007811 */ /* 0x000fe200078fb8ff */
[C---:B------:R-:W-:Y:S01]  /*a770*/  IMAD.IADD R7, R33.reuse, 0x1, R17 ;  /* 0x0000000121077824 */ /* 0x040fe200078e0211 */
[----:B------:R-:W-:Y:S02]  /*a780*/  LEA R6, R33, UR5, 0x2 ;  /* 0x0000000521067c11 */ /* 0x000fe4000f8e10ff */
[----:B-1----:R-:W-:Y:S01]  /*a790*/  ISETP.NE.AND P2, PT, R12, RZ, PT ;  /* 0x000000ff0c00720c */ /* 0x002fe20003f45270 */
[C---:B------:R-:W-:Y:S01]  /*a7a0*/  IMAD.SHL.U32 R2, R0.reuse, 0x200, RZ ;  /* 0x0000020000027824 */ /* 0x040fe200078e00ff */
[----:B------:R-:W-:-:S04]  /*a7b0*/  LOP3.LUT R0, R0, 0x3, RZ, 0xc0, !PT ;  /* 0x0000000300007812 */ /* 0x000fc800078ec0ff */
[----:B------:R-:W-:Y:S01]  /*a7c0*/  LOP3.LUT R2, R2, 0x600, RZ, 0xc0, !PT ;  /* 0x0000060002027812 */ /* 0x000fe200078ec0ff */
[----:B------:R-:W-:-:S04]  /*a7d0*/  IMAD.MOV R0, RZ, RZ, -R0 ;  /* 0x000000ffff007224 */ /* 0x000fc800078e0a00 */
[----:B------:R-:W-:-:S07]  /*a7e0*/  IMAD.IADD R33, R33, 0x1, R2 ;  /* 0x0000000121217824 */ /* 0x000fce00078e0202 */
.L_x_662:
        /* <DEDUP_REMOVED lines=14> */
.L_x_661:
[----:B------:R-:W-:Y:S05]  /*a8d0*/  BSYNC.RECONVERGENT B0 ;  /* 0x0000000000007941 */ /* 0x000fea0003800200 */
.L_x_660:
[----:B------:R-:W-:Y:S05]  /*a8e0*/  @!P1 BRA `(.L_x_605) ;  /* 0x0000000000c89947 */ /* 0x000fea0003800000 */
[----:B------:R-:W2:Y:S01]  /*a8f0*/  S2UR UR6, SR_CgaCtaId ;  /* 0x00000000000679c3 */ /* 0x000ea20000008800 */
[----:B------:R-:W-:Y:S01]  /*a900*/  UMOV UR4, 0x400 ;  /* 0x0000040000047882 */ /* 0x000fe20000000000 */
[----:B-1----:R-:W-:Y:S01]  /*a910*/  ISETP.NE.AND P0, PT, R12, RZ, PT ;  /* 0x000000ff0c00720c */ /* 0x002fe20003f05270 */
[----:B------:R-:W-:Y:S01]  /*a920*/  IMAD.IADD R17, R33, 0x1, R17 ;  /* 0x0000000121117824 */ /* 0x000fe200078e0211 */
[----:B--2---:R-:W-:-:S06]  /*a930*/  ULEA UR4, UR6, UR4, 0x18 ;  /* 0x0000000406047291 */ /* 0x004fcc000f8ec0ff */
[----:B------:R-:W-:-:S05]  /*a940*/  LEA R0, R33, UR4, 0x2 ;  /* 0x0000000421007c11 */ /* 0x000fca000f8e10ff */
[----:B------:R-:W-:-:S07]  /*a950*/  VIADD R0, R0, 0x1000 ;  /* 0x0000100000007836 */ /* 0x000fce0000000000 */
.L_x_663:
[----:B0-----:R-:W1:Y:S01]  /*a960*/  @!P0 LDC.64 R6, c[0x0][0x3d0] ;  /* 0x0000f400ff068b82 */ /* 0x001e620000000a00 */
[----:B0-----:R-:W-:Y:S01]  /*a970*/  CS2R R2, SRZ ;  /* 0x0000000000027805 */ /* 0x001fe2000001ff00 */
[----:B------:R-:W0:Y:S01]  /*a980*/  LDS R13, [R0+-0x1000] ;  /* 0xfff00000000d7984 */ /* 0x000e220000000800 */
[----:B------:R-:W-:-:S03]  /*a990*/  SHF.R.S32.HI R19, RZ, 0x1f, R17 ;  /* 0x0000001fff137819 */ /* 0x000fc60000011411 */
[----:B------:R-:W2:Y:S04]  /*a9a0*/  LDS R15, [R0+-0x800] ;  /* 0xfff80000000f7984 */ /* 0x000ea80000000800 */
[----:B-1----:R-:W3:Y:S01]  /*a9b0*/  @!P0 LDG.E.64 R2, desc[UR8][R6.64] ;  /* 0x0000000806028981 */ /* 0x002ee2000c1e1b00 */
[----:B------:R-:W-:-:S13]  /*a9c0*/  ISETP.NE.AND P0, PT, R12, RZ, PT ;  /* 0x000000ff0c00720c */ /* 0x000fda0003f05270 */
        /* <DEDUP_REMOVED lines=25> */
[----:B-1----:R-:W2:Y:S01]  /*ab60*/  @!P0 LDG.E.64 R2, desc[UR8][R8.64] ;  /* 0x0000000808028981 */ /* 0x002ea2000c1e1b00 */
[----:B------:R-:W-:Y:S02]  /*ab70*/  VIADD R33, R33, 0x800 ;  /* 0x0000080021217836 */ /* 0x000fe40000000000 */
[----:B---3--:R-:W-:Y:S01]  /*ab80*/  VIADD R0, R0, 0x2000 ;  /* 0x0000200000007836 */ /* 0x008fe20000000000 */
[C---:B--2---:R-:W-:Y:S01]  /*ab90*/  IADD3 R6, P1, PT, R17.reuse, R2, RZ ;  /* 0x0000000211067210 */ /* 0x044fe20007f3e0ff */
[----:B------:R-:W-:-:S04]  /*aba0*/  VIADD R17, R17, 0x800 ;  /* 0x0000080011117836 */ /* 0x000fc80000000000 */
[----:B------:R-:W-:Y:S01]  /*abb0*/  IMAD.X R3, R19, 0x1, R3, P1 ;  /* 0x0000000113037824 */ /* 0x000fe200008e0603 */
[----:B------:R-:W-:-:S04]  /*abc0*/  LEA R2, P1, R6, UR14, 0x2 ;  /* 0x0000000e06027c11 */ /* 0x000fc8000f8210ff */
[----:B------:R-:W-:Y:S02]  /*abd0*/  LEA.HI.X R3, R6, UR15, R3, 0x2, P1 ;  /* 0x0000000f06037c11 */ /* 0x000fe400088f1403 */
[----:B------:R-:W-:-:S03]  /*abe0*/  ISETP.GE.AND P1, PT, R33, R16, PT ;  /* 0x000000102100720c */ /* 0x000fc60003f26270 */
[----:B-----5:R0:W-:Y:S10]  /*abf0*/  STG.E desc[UR8][R2.64+0x1800], R7 ;  /* 0x0018000702007986 */ /* 0x0201f4000c101908 */
[----:B------:R-:W-:Y:S05]  /*ac00*/  @!P1 BRA `(.L_x_663) ;  /* 0xfffffffc00549947 */ /* 0x000fea000383ffff */
.L_x_605:
[----:B------:R-:W-:Y:S05]  /*ac10*/  BSYNC.RECONVERGENT B1 ;  /* 0x0000000000017941 */ /* 0x000fea0003800200 */
.L_x_555:
[----:B0---45:R-:W0:Y:S02]  /*ac20*/  S2R R0, SR_TID.X ;  /* 0x0000000000007919 */ /* 0x031e240000002100 */
[----:B0-----:R-:W-:-:S13]  /*ac30*/  ISETP.NE.AND P0, PT, R0, RZ, PT ;  /* 0x000000ff0000720c */ /* 0x001fda0003f05270 */
[----:B------:R-:W-:Y:S05]  /*ac40*/  @P0 EXIT ;  /* 0x000000000000094d */ /* 0x000fea0003800000 */
[----:B------:R-:W0:Y:S02]  /*ac50*/  LDCU.U8 UR4, c[0x0][0x3b9] ;  /* 0x00007720ff0477ac */ /* 0x000e240008000000 */
[----:B0-----:R-:W-:-:S09]  /*ac60*/  UISETP.NE.AND UP0, UPT, UR4, URZ, UPT ;  /* 0x000000ff0400728c */ /* 0x001fd2000bf05270 */
[----:B------:R-:W-:Y:S05]  /*ac70*/  BRA.U !UP0, `(.L_x_664) ;  /* 0x00000001082c7547 */ /* 0x000fea000b800000 */
[----:B------:R-:W0:Y:S01]  /*ac80*/  LDCU.U8 UR4, c[0x0][0x3b8] ;  /* 0x00007700ff0477ac */ /* 0x000e220008000000 */
[----:B--23--:R-:W2:Y:S01]  /*ac90*/  LDC.64 R4, c[0x0][0x398] ;  /* 0x0000e600ff047b82 */ /* 0x00cea20000000a00 */
[----:B-1----:R-:W-:Y:S01]  /*aca0*/  CS2R R2, SRZ ;  /* 0x0000000000027805 */ /* 0x002fe2000001ff00 */
[----:B0-----:R-:W-:-:S09]  /*acb0*/  UISETP.NE.AND UP0, UPT, UR4, URZ, UPT ;  /* 0x000000ff0400728c */ /* 0x001fd2000bf05270 */
[----:B------:R-:W-:Y:S05]  /*acc0*/  BRA.U UP0, `(.L_x_665) ;  /* 0x0000000100087547 */ /* 0x000fea000b800000 */
[----:B------:R-:W0:Y:S02]  /*acd0*/  LDC.64 R2, c[0x0][0x3d0] ;  /* 0x0000f400ff027b82 */ /* 0x000e240000000a00 */
[----:B0-----:R-:W5:Y:S02]  /*ace0*/  LDG.E.64 R2, desc[UR8][R2.64] ;  /* 0x0000000802027981 */ /* 0x001f64000c1e1b00 */
.L_x_665:
[----:B-----5:R-:W-:-:S04]  /*acf0*/  IADD3 R2, P0, PT, R20, R2, RZ ;  /* 0x0000000214027210 */ /* 0x020fc80007f1e0ff */
[----:B------:R-:W-:-:S05]  /*ad00*/  LEA.HI.X.SX32 R3, R20, R3, 0x1, P0 ;  /* 0x0000000314037211 */ /* 0x000fca00000f0eff */
[----:B--2---:R-:W-:Y:S01]  /*ad10*/  STG.E.64 desc[UR8][R4.64], R2 ;  /* 0x0000000204007986 */ /* 0x004fe2000c101b08 */
[----:B------:R-:W-:Y:S05]  /*ad20*/  EXIT ;  /* 0x000000000000794d */ /* 0x000fea0003800000 */
.L_x_664:
[----:B------:R-:W0:Y:S01]  /*ad30*/  LDCU.U8 UR4, c[0x0][0x3b8] ;  /* 0x00007700ff0477ac */ /* 0x000e220008000000 */
[----:B--23--:R-:W2:Y:S01]  /*ad40*/  LDC.64 R4, c[0x0][0x3d8] ;  /* 0x0000f600ff047b82 */ /* 0x00cea20000000a00 */
[----:B-1----:R-:W-:Y:S01]  /*ad50*/  CS2R R2, SRZ ;  /* 0x0000000000027805 */ /* 0x002fe2000001ff00 */
[----:B0-----:R-:W-:-:S09]  /*ad60*/  UISETP.NE.AND UP0, UPT, UR4, URZ, UPT ;  /* 0x000000ff0400728c */ /* 0x001fd2000bf05270 */
[----:B------:R-:W-:Y:S05]  /*ad70*/  BRA.U UP0, `(.L_x_666) ;  /* 0x0000000100087547 */ /* 0x000fea000b800000 */
[----:B------:R-:W0:Y:S02]  /*ad80*/  LDC.64 R2, c[0x0][0x3d0] ;  /* 0x0000f400ff027b82 */ /* 0x000e240000000a00 */
[----:B0-----:R-:W5:Y:S02]  /*ad90*/  LDG.E.64 R2, desc[UR8][R2.64] ;  /* 0x0000000802027981 */ /* 0x001f64000c1e1b00 */
.L_x_666:
[----:B-----5:R-:W-:-:S04]  /*ada0*/  IADD3 R2, P0, PT, R20, R2, RZ ;  /* 0x0000000214027210 */ /* 0x020fc80007f1e0ff */
[----:B------:R-:W-:-:S05]  /*adb0*/  LEA.HI.X.SX32 R3, R20, R3, 0x1, P0 ;  /* 0x0000000314037211 */ /* 0x000fca00000f0eff */
[----:B--2---:R-:W-:Y:S01]  /*adc0*/  STG.E.64 desc[UR8][R4.64], R2 ;  /* 0x0000000204007986 */ /* 0x004fe2000c101b08 */
[----:B------:R-:W-:Y:S05]  /*add0*/  EXIT ;  /* 0x000000000000794d */ /* 0x000fea0003800000 */
.L_x_498:
[----:B------:R-:W-:Y:S01]  /*ade0*/  BSSY B0, `(.L_x_667) ;  /* 0x0000006000007945 */ /* 0x000fe20003800000 */
[----:B------:R-:W-:Y:S01]  /*adf0*/  PLOP3.LUT P6, PT, P6, PT, PT, 0x8, 0x80 ;  /* 0x000000000080781c */ /* 0x000fe200037ce170 */
[----:B------:R-:W-:-:S12]  /*ae00*/  IMAD.MOV.U32 R18, RZ, RZ, -0x1 ;  /* 0xffffffffff127424 */ /* 0x000fd800078e00ff */
[----:B-----5:R-:W-:Y:S05]  /*ae10*/  WARPSYNC.COLLECTIVE R18, `(.L_x_668) ;  /* 0x0000000012087348 */ /* 0x020fea0003c00000 */
[----:B------:R-:W-:Y:S01]  /*ae20*/  VOTE.ANY P6, P6 ;  /* 0x0000000000ff7806 */ /* 0x000fe200030c0100 */
[----:B-----5:R-:W-:-:S12]  /*ae30*/  ENDCOLLECTIVE ;  /* 0x000000000000791b */ /* 0x020fd80003800000 */
.L_x_668:
[----:B------:R-:W-:Y:S05]  /*ae40*/  BSYNC B0 ;  /* 0x0000000000007941 */ /* 0x000fea0003800000 */
.L_x_667:
[----:B------:R-:W-:Y:S05]  /*ae50*/  BRA `(.L_x_669) ;  /* 0xffffff8000607947 */ /* 0x000fea000383ffff */
.L_x_500:
[----:B------:R-:W-:Y:S01]  /*ae60*/  BSSY B0, `(.L_x_670) ;  /* 0x0000006000007945 */ /* 0x000fe20003800000 */
[----:B------:R-:W-:Y:S01]  /*ae70*/  PLOP3.LUT P6, PT, P6, PT, PT, 0x8, 0x80 ;  /* 0x000000000080781c */ /* 0x000fe200037ce170 */
[----:B------:R-:W-:-:S12]  /*ae80*/  IMAD.MOV.U32 R18, RZ, RZ, -0x1 ;  /* 0xffffffffff127424 */ /* 0x000fd800078e00ff */
[----:B-----5:R-:W-:Y:S05]  /*ae90*/  WARPSYNC.COLLECTIVE R18, `(.L_x_671) ;  /* 0x0000000012087348 */ /* 0x020fea0003c00000 */
[----:B------:R-:W-:Y:S01]  /*aea0*/  VOTE.ANY P6, P6 ;  /* 0x0000000000ff7806 */ /* 0x000fe200030c0100 */
[----:B-----5:R-:W-:-:S12]  /*aeb0*/  ENDCOLLECTIVE ;  /* 0x000000000000791b */ /* 0x020fd80003800000 */
.L_x_671:
[----:B------:R-:W-:Y:S05]  /*aec0*/  BSYNC B0 ;  /* 0x0000000000007941 */ /* 0x000fea0003800000 */
.L_x_670:
[----:B------:R-:W-:Y:S05]  /*aed0*/  BRA `(.L_x_672) ;  /* 0xffffff8000b47947 */ /* 0x000fea000383ffff */
.L_x_502:
[----:B------:R-:W0:Y:S01]  /*aee0*/  S2R R59, SR_GEMASK ;  /* 0x00000000003b7919 */ /* 0x000e220000003c00 */
[----:B------:R-:W-:Y:S01]  /*aef0*/  BSSY B0, `(.L_x_673) ;  /* 0x0000006000007945 */ /* 0x000fe20003800000 */
[----:B------:R-:W-:Y:S01]  /*af00*/  PLOP3.LUT P6, PT, P6, PT, PT, 0x8, 0x80 ;  /* 0x000000000080781c */ /* 0x000fe200037ce170 */
[----:B------:R-:W-:-:S12]  /*af10*/  IMAD.MOV.U32 R18, RZ, RZ, -0x1 ;  /* 0xffffffffff127424 */ /* 0x000fd800078e00ff */
[----:B0----5:R-:W-:Y:S05]  /*af20*/  WARPSYNC.COLLECTIVE R18, `(.L_x_674) ;  /* 0x0000000012087348 */ /* 0x021fea0003c00000 */
[----:B------:R-:W-:Y:S01]  /*af30*/  VOTE.ANY R18, PT, P6 ;  /* 0x0000000000127806 */ /* 0x000fe200030e0100 */
[----:B0----5:R-:W-:Y:S06]  /*af40*/  ENDCOLLECTIVE ;  /* 0x000000000000791b */ /* 0x021fec0003800000 */
.L_x_674:
[----:B------:R-:W-:Y:S05]  /*af50*/  BSYNC B0 ;  /* 0x0000000000007941 */ /* 0x000fea0003800000 */
.L_x_673:
[----:B------:R-:W-:Y:S01]  /*af60*/  LOP3.LUT R18, R18, 0x80000000, R59, 0xec, !PT ;  /* 0x8000000012127812 */ /* 0x000fe200078eec3b */
[----:B------:R-:W-:Y:S02]  /*af70*/  IMAD.MOV.U32 R20, RZ, RZ, 0x1 ;  /* 0x00000001ff147424 */ /* 0x000fe400078e00ff */
[----:B------:R-:W-:Y:S02]  /*af80*/  VIADD R48, R58, 0x2 ;  /* 0x000000023a307836 */ /* 0x000fe40000000000 */
[----:B------:R-:W-:Y:S02]  /*af90*/  VIADD R13, R18, 0xffffffff ;  /* 0xffffffff120d7836 */ /* 0x000fe40000000000 */
[C---:B------:R-:W-:Y:S02]  /*afa0*/  VIADD R47, R58.reuse, 0x4 ;  /* 0x000000043a2f7836 */ /* 0x040fe40000000000 */
[----:B------:R-:W-:Y:S01]  /*afb0*/  VIADD R22, R58, 0x8 ;  /* 0x000000083a167836 */ /* 0x000fe20000000000 */
[----:B------:R-:W-:Y:S01]  /*afc0*/  LOP3.LUT R13, R18, R13, RZ, 0xc, !PT ;  /* 0x0000000d120d7212 */ /* 0x000fe200078e0cff */
[----:B------:R-:W-:-:S02]  /*afd0*/  IMAD.MOV.U32 R18, RZ, RZ, -0x1 ;  /* 0xffffffffff127424 */ /* 0x000fc400078e00ff */
[----:B------:R-:W-:Y:S01]  /*afe0*/  VIADD R49, R58, 0x10 ;  /* 0x000000103a317836 */ /* 0x000fe20000000000 */
[----:B------:R0:W1:Y:S06]  /*aff0*/  POPC R19, R13 ;  /* 0x0000000d00137309 */ /* 0x00006c0000000000 */
[----:B01----:R-:W-:Y:S05]  /*b000*/  WARPSYNC.COLLECTIVE R18, `(.L_x_675) ;  /* 0x0000000012087348 */ /* 0x003fea0003c00000 */
[----:B-1----:R1:W2:Y:S02]  /*b010*/  SHFL.DOWN P6, R21, R17, R20, R19 ;  /* 0x0800001411157389 */ /* 0x0022a400000c0013 */
[----:B012---:R-:W-:Y:S05]  /*b020*/  ENDCOLLECTIVE ;  /* 0x000000000000791b */ /* 0x007fea0003800000 */
.L_x_675:
[----:B------:R-:W-:Y:S01]  /*b030*/  ISETP.GE.AND P0, PT, R58, R19, PT ;  /* 0x000000133a00720c */ /* 0x000fe20003f06270 */
[----:B------:R-:W-:-:S03]  /*b040*/  IMAD.MOV.U32 R20, RZ, RZ, 0x2 ;  /* 0x00000002ff147424 */ /* 0x000fc600078e00ff */
[----:B------:R-:W-:Y:S02]  /*b050*/  SEL R12, R21, RZ, !P0 ;  /* 0x000000ff150c7207 */ /* 0x000fe40004000000 */
[----:B------:R-:W-:-:S03]  /*b060*/  ISETP.GT.AND P0, PT, R48, R19, PT ;  /* 0x000000133000720c */ /* 0x000fc60003f04270 */
[----:B------:R-:W-:-:S04]  /*b070*/  IMAD.IADD R12, R12, 0x1, R17 ;  /* 0x000000010c0c7824 */ /* 0x000fc800078e0211 */
[----:B------:R-:W-:-:S07]  /*b080*/  IMAD.MOV.U32 R17, RZ, RZ, R12 ;  /* 0x000000ffff117224 */ /* 0x000fce00078e000c */
[----:B------:R-:W-:Y:S05]  /*b090*/  WARPSYNC.COLLECTIVE R18, `(.L_x_676) ;  /* 0x0000000012087348 */ /* 0x000fea0003c00000 */
[----:B------:R0:W1:Y:S02]  /*b0a0*/  SHFL.DOWN P6, R21, R17, R20, R19 ;  /* 0x0800001411157389 */ /* 0x00006400000c0013 */
[----:B01----:R-:W-:Y:S05]  /*b0b0*/  ENDCOLLECTIVE ;  /* 0x000000000000791b */ /* 0x003fea0003800000 */
.L_x_676:
[----:B------:R-:W-:Y:S01]  /*b0c0*/  IMAD.MOV.U32 R20, RZ, RZ, 0x4 ;  /* 0x00000004ff147424 */ /* 0x000fe200078e00ff */
[----:B------:R-:W-:Y:S02]  /*b0d0*/  SEL R21, R21, RZ, !P0 ;  /* 0x000000ff15157207 */ /* 0x000fe40004000000 */
[----:B------:R-:W-:-:S03]  /*b0e0*/  ISETP.GT.AND P0, PT, R47, R19, PT ;  /* 0x000000132f00720c */ /* 0x000fc60003f04270 */
[----:B------:R-:W-:Y:S02]  /*b0f0*/  IMAD.IADD R50, R12, 0x1, R21 ;  /* 0x000000010c327824 */ /* 0x000fe400078e0215 */
[----:B------:R-:W0:Y:S02]  /*b100*/  LDC.64 R12, c[0x0][0x3a0] ;  /* 0x0000e800ff0c7b82 */ /* 0x000e240000000a00 */
[----:B------:R-:W-:-:S07]  /*b110*/  IMAD.MOV.U32 R17, RZ, RZ, R50 ;  /* 0x000000ffff117224 */ /* 0x000fce00078e0032 */
[----:B0-----:R-:W-:Y:S05]  /*b120*/  WARPSYNC.COLLECTIVE R18, `(.L_x_677) ;  /* 0x0000000012087348 */ /* 0x001fea0003c00000 */
[----:B------:R1:W2:Y:S02]  /*b130*/  SHFL.DOWN P6, R21, R17, R20, R19 ;  /* 0x0800001411157389 */ /* 0x0002a400000c0013 */
[----:B012---:R-:W-:Y:S05]  /*b140*/  ENDCOLLECTIVE ;  /* 0x000000000000791b */ /* 0x007fea0003800000 */
.L_x_677:
[----:B------:R-:W-:Y:S01]  /*b150*/  IMAD.MOV.U32 R20, RZ, RZ, 0x8 ;  /* 0x00000008ff147424 */ /* 0x000fe200078e00ff */
[----:B------:R-:W-:Y:S02]  /*b160*/  IADD3 R51, P1, PT, R12, 0x100, RZ ;  /* 0x000001000c337810 */ /* 0x000fe40007f3e0ff */
[----:B------:R-:W-:Y:S02]  /*b170*/  SEL R21, R21, RZ, !P0 ;  /* 0x000000ff15157207 */ /* 0x000fe40004000000 */
[----:B------:R-:W-:-:S03]  /*b180*/  ISETP.GT.AND P0, PT, R22, R19, PT ;  /* 0x000000131600720c */ /* 0x000fc60003f04270 */
[----:B------:R-:W-:-:S04]  /*b190*/  IMAD.IADD R52, R50, 0x1, R21 ;  /* 0x0000000132347824 */ /* 0x000fc800078e0215 */
[----:B------:R-:W-:-:S07]  /*b1a0*/  IMAD.MOV.U32 R17, RZ, RZ, R52 ;  /* 0x000000ffff117224 */ /* 0x000fce00078e0034 */
[----:B------:R-:W-:Y:S05]  /*b1b0*/  WARPSYNC.COLLECTIVE R18, `(.L_x_678) ;  /* 0x0000000012087348 */ /* 0x000fea0003c00000 */
[----:B------:R0:W1:Y:S02]  /*b1c0*/  SHFL.DOWN P6, R21, R17, R20, R19 ;  /* 0x0800001411157389 */ /* 0x00006400000c0013 */
[----:B01----:R-:W-:Y:S05]  /*b1d0*/  ENDCOLLECTIVE ;  /* 0x000000000000791b */ /* 0x003fea0003800000 */
.L_x_678:
[----:B------:R-:W-:Y:S01]  /*b1e0*/  IMAD.MOV.U32 R20, RZ, RZ, 0x10 ;  /* 0x00000010ff147424 */ /* 0x000fe200078e00ff */
[----:B------:R-:W-:Y:S02]  /*b1f0*/  SEL R21, R21, RZ, !P0 ;  /* 0x000000ff15157207 */ /* 0x000fe40004000000 */
[----:B------:R-:W-:-:S03]  /*b200*/  ISETP.GT.AND P0, PT, R49, R19, PT ;  /* 0x000000133100720c */ /* 0x000fc60003f04270 */
[----:B------:R-:W-:Y:S02]  /*b210*/  IMAD.IADD R60, R52, 0x1, R21 ;  /* 0x00000001343c7824 */ /* 0x000fe400078e0215 */
[----:B------:R-:W-:Y:S02]  /*b220*/  IMAD.X R52, RZ, RZ, R13, P1 ;  /* 0x000000ffff347224 */ /* 0x000fe400008e060d */
[----:B------:R-:W-:-:S07]  /*b230*/  IMAD.MOV.U32 R17, RZ, RZ, R60 ;  /* 0x000000ffff117224 */ /* 0x000fce00078e003c */
[----:B------:R-:W-:Y:S05]  /*b240*/  WARPSYNC.COLLECTIVE R18, `(.L_x_679) ;  /* 0x0000000012087348 */ /* 0x000fea0003c00000 */
[----:B------:R0:W1:Y:S02]  /*b250*/  SHFL.DOWN P6, R21, R17, R20, R19 ;  /* 0x0800001411157389 */ /* 0x00006400000c0013 */
[----:B01----:R-:W-:Y:S05]  /*b260*/  ENDCOLLECTIVE ;  /* 0x000000000000791b */ /* 0x003fea0003800000 */
.L_x_679:
[----:B------:R-:W-:Y:S02]  /*b270*/  ISETP.NE.AND P6, PT, R16, 0x65, PT ;  /* 0x000000651000780c */ /* 0x000fe40003fc5270 */
[----:B------:R-:W-:-:S05]  /*b280*/  SEL R21, R21, RZ, !P0 ;  /* 0x000000ff15157207 */ /* 0x000fca0004000000 */
[----:B------:R-:W-:-:S07]  /*b290*/  IMAD.IADD R50, R60, 0x1, R21 ;  /* 0x000000013c327824 */ /* 0x000fce00078e0215 */
[----:B------:R-:W-:Y:S05]  /*b2a0*/  WARPSYNC.COLLECTIVE R18, `(.L_x_680) ;  /* 0x0000000012087348 */ /* 0x000fea0003c00000 */
[----:B------:R-:W-:Y:S01]  /*b2b0*/  VOTE.ALL P6, P6 ;  /* 0x0000000000ff7806 */ /* 0x000fe200030c0000 */
[----:B------:R-:W-:-:S12]  /*b2c0*/  ENDCOLLECTIVE ;  /* 0x000000000000791b */ /* 0x000fd80003800000 */
.L_x_680:
[----:B------:R-:W-:Y:S05]  /*b2d0*/  BRA `(.L_x_681) ;  /* 0xffffff8000507947 */ /* 0x000fea000383ffff */
.L_x_504:
[----:B------:R-:W-:Y:S01]  /*b2e0*/  BSSY B0, `(.L_x_682) ;  /* 0x0000006000007945 */ /* 0x000fe20003800000 */
[----:B------:R-:W-:Y:S01]  /*b2f0*/  PLOP3.LUT P6, PT, P6, PT, PT, 0x8, 0x80 ;  /* 0x000000000080781c */ /* 0x000fe200037ce170 */
[----:B------:R-:W-:-:S12]  /*b300*/  IMAD.MOV.U32 R18, RZ, RZ, -0x1 ;  /* 0xffffffffff127424 */ /* 0x000fd800078e00ff */
[----:B-----5:R-:W-:Y:S05]  /*b310*/  WARPSYNC.COLLECTIVE R18, `(.L_x_683) ;  /* 0x0000000012087348 */ /* 0x020fea0003c00000 */
[----:B------:R-:W-:Y:S01]  /*b320*/  VOTE.ANY P6, P6 ;  /* 0x0000000000ff7806 */ /* 0x000fe200030c0100 */
[----:B-----5:R-:W-:-:S12]  /*b330*/  ENDCOLLECTIVE ;  /* 0x000000000000791b */ /* 0x020fd80003800000 */
.L_x_683:
[----:B------:R-:W-:Y:S05]  /*b340*/  BSYNC B0 ;  /* 0x0000000000007941 */ /* 0x000fea0003800000 */
.L_x_682:
[----:B------:R-:W-:Y:S05]  /*b350*/  BRA `(.L_x_684) ;  /* 0xffffff8000607947 */ /* 0x000fea000383ffff */
.L_x_506:
[----:B------:R-:W-:Y:S01]  /*b360*/  BSSY B0, `(.L_x_685) ;  /* 0x0000006000007945 */ /* 0x000fe20003800000 */
[----:B------:R-:W-:Y:S01]  /*b370*/  PLOP3.LUT P6, PT, P6, PT, PT, 0x8, 0x80 ;  /* 0x000000000080781c */ /* 0x000fe200037ce170 */
[----:B------:R-:W-:-:S12]  /*b380*/  IMAD.MOV.U32 R18, RZ, RZ, -0x1 ;  /* 0xffffffffff127424 */ /* 0x000fd800078e00ff */
[----:B-----5:R-:W-:Y:S05]  /*b390*/  WARPSYNC.COLLECTIVE R18, `(.L_x_686) ;  /* 0x0000000012087348 */ /* 0x020fea0003c00000 */
[----:B------:R-:W-:Y:S01]  /*b3a0*/  VOTE.ANY P6, P6 ;  /* 0x0000000000ff7806 */ /* 0x000fe200030c0100 */
[----:B-----5:R-:W-:-:S12]  /*b3b0*/  ENDCOLLECTIVE ;  /* 0x000000000000791b */ /* 0x020fd80003800000 */
.L_x_686:
[----:B------:R-:W-:Y:S05]  /*b3c0*/  BSYNC B0 ;  /* 0x0000000000007941 */ /* 0x000fea0003800000 */
.L_x_685:
[----:B------:R-:W-:Y:S05]  /*b3d0*/  BRA `(.L_x_687) ;  /* 0xffffff8000b47947 */ /* 0x000fea000383ffff */
.L_x_508:
[----:B------:R-:W-:Y:S01]  /*b3e0*/  BSSY B0, `(.L_x_688) ;  /* 0x0000006000007945 */ /* 0x000fe20003800000 */
[----:B------:R-:W-:Y:S01]  /*b3f0*/  PLOP3.LUT P6, PT, P6, PT, PT, 0x8, 0x80 ;  /* 0x000000000080781c */ /* 0x000fe200037ce170 */
[----:B------:R-:W-:-:S12]  /*b400*/  IMAD.MOV.U32 R18, RZ, RZ, -0x1 ;  /* 0xffffffffff127424 */ /* 0x000fd800078e00ff */
[----:B-----5:R-:W-:Y:S05]  /*b410*/  WARPSYNC.COLLECTIVE R18, `(.L_x_689) ;  /* 0x0000000012087348 */ /* 0x020fea0003c00000 */
[----:B------:R-:W-:Y:S01]  /*b420*/  VOTE.ANY R18, PT, P6 ;  /* 0x0000000000127806 */ /* 0x000fe200030e0100 */
[----:B-----5:R-:W-:Y:S06]  /*b430*/  ENDCOLLECTIVE ;  /* 0x000000000000791b */ /* 0x020fec0003800000 */
.L_x_689:
[----:B------:R-:W-:Y:S05]  /*b440*/  BSYNC B0 ;  /* 0x0000000000007941 */ /* 0x000fea0003800000 */
.L_x_688:
[----:B------:R-:W-:Y:S01]  /*b450*/  LOP3.LUT R18, R18, 0x80000000, R59, 0xec, !PT ;  /* 0x8000000012127812 */ /* 0x000fe200078eec3b */
[----:B------:R-:W-:Y:S02]  /*b460*/  IMAD.MOV.U32 R20, RZ, RZ, 0x1 ;  /* 0x00000001ff147424 */ /* 0x000fe400078e00ff */
[----:B------:R-:W-:Y:S02]  /*b470*/  VIADD R41, R41, 0xffffffe0 ;  /* 0xffffffe029297836 */ /* 0x000fe40000000000 */
[----:B------:R-:W-:-:S05]  /*b480*/  VIADD R13, R18, 0xffffffff ;  /* 0xffffffff120d7836 */ /* 0x000fca0000000000 */
[----:B------:R-:W-:Y:S01]  /*b490*/  LOP3.LUT R13, R18, R13, RZ, 0xc, !PT ;  /* 0x0000000d120d7212 */ /* 0x000fe200078e0cff */
[----:B------:R-:W-:-:S03]  /*b4a0*/  IMAD.MOV.U32 R18, RZ, RZ, -0x1 ;  /* 0xffffffffff127424 */ /* 0x000fc600078e00ff */
[----:B------:R0:W1:Y:S04]  /*b4b0*/  POPC R19, R13 ;  /* 0x0000000d00137309 */ /* 0x0000680000000000 */
[----:B01----:R-:W-:Y:S05]  /*b4c0*/  WARPSYNC.COLLECTIVE R18, `(.L_x_690) ;  /* 0x0000000012087348 */ /* 0x003fea0003c00000 */
[----:B-1----:R1:W2:Y:S02]  /*b4d0*/  SHFL.DOWN P6, R21, R17, R20, R19 ;  /* 0x0800001411157389 */ /* 0x0022a400000c0013 */
[----:B012---:R-:W-:Y:S05]  /*b4e0*/  ENDCOLLECTIVE ;  /* 0x000000000000791b */ /* 0x007fea0003800000 */
.L_x_690:
        /* <DEDUP_REMOVED lines=9> */
.L_x_691:
[----:B------:R-:W-:Y:S01]  /*b580*/  IMAD.MOV.U32 R20, RZ, RZ, 0x4 ;  /* 0x00000004ff147424 */ /* 0x000fe200078e00ff */
[----:B------:R-:W-:Y:S02]  /*b590*/  SEL R21, R21, RZ, !P0 ;  /* 0x000000ff15157207 */ /* 0x000fe40004000000 */
[----:B------:R-:W-:-:S03]  /*b5a0*/  ISETP.GT.AND P0, PT, R47, R19, PT ;  /* 0x000000132f00720c */ /* 0x000fc60003f04270 */
[----:B------:R-:W-:-:S04]  /*b5b0*/  IMAD.IADD R60, R12, 0x1, R21 ;  /* 0x000000010c3c7824 */ /* 0x000fc800078e0215 */
[----:B------:R-:W-:-:S07]  /*b5c0*/  IMAD.MOV.U32 R17, RZ, RZ, R60 ;  /* 0x000000ffff117224 */ /* 0x000fce00078e003c */
[----:B------:R-:W-:Y:S05]  /*b5d0*/  WARPSYNC.COLLECTIVE R18, `(.L_x_692) ;  /* 0x0000000012087348 */ /* 0x000fea0003c00000 */
[----:B------:R0:W1:Y:S02]  /*b5e0*/  SHFL.DOWN P6, R21, R17, R20, R19 ;  /* 0x0800001411157389 */ /* 0x00006400000c0013 */
[----:B01----:R-:W-:Y:S05]  /*b5f0*/  ENDCOLLECTIVE ;  /* 0x000000000000791b */ /* 0x003fea0003800000 */
.L_x_692:
        /* <DEDUP_REMOVED lines=8> */
.L_x_693:
        /* <DEDUP_REMOVED lines=8> */
.L_x_694:
[----:B------:R-:W-:Y:S02]  /*b700*/  ISETP.NE.AND P6, PT, R16, 0x65, PT ;  /* 0x000000651000780c */ /* 0x000fe40003fc5270 */
[----:B------:R-:W-:-:S04]  /*b710*/  SEL R21, R21, RZ, !P0 ;  /* 0x000000ff15157207 */ /* 0x000fc80004000000 */
[----:B------:R-:W-:-:S07]  /*b720*/  IADD3 R50, PT, PT, R61, R21, R50 ;  /* 0x000000153d327210 */ /* 0x000fce0007ffe032 */
[----:B------:R-:W-:Y:S05]  /*b730*/  WARPSYNC.COLLECTIVE R18, `(.L_x_695) ;  /* 0x0000000012087348 */ /* 0x000fea0003c00000 */
[----:B------:R-:W-:Y:S01]  /*b740*/  VOTE.ALL P6, P6 ;  /* 0x0000000000ff7806 */ /* 0x000fe200030c0000 */
[----:B------:R-:W-:-:S12]  /*b750*/  ENDCOLLECTIVE ;  /* 0x000000000000791b */ /* 0x000fd80003800000 */
.L_x_695:
[----:B------:R-:W-:Y:S05]  /*b760*/  BRA `(.L_x_696) ;  /* 0xffffff8000507947 */ /* 0x000fea000383ffff */
.L_x_607:
[----:B------:R-:W-:Y:S01]  /*b770*/  BSSY B0, `(.L_x_697) ;  /* 0x0000006000007945 */ /* 0x000fe20003800000 */
[----:B------:R-:W-:Y:S01]  /*b780*/  PLOP3.LUT P6, PT, P6, PT, PT, 0x8, 0x80 ;  /* 0x000000000080781c */ /* 0x000fe200037ce170 */
[----:B------:R-:W-:-:S12]  /*b790*/  IMAD.MOV.U32 R18, RZ, RZ, -0x1 ;  /* 0xffffffffff127424 */ /* 0x000fd800078e00ff */
[----:B-----5:R-:W-:Y:S05]  /*b7a0*/  WARPSYNC.COLLECTIVE R18, `(.L_x_698) ;  /* 0x0000000012087348 */ /* 0x020fea0003c00000 */
[----:B------:R-:W-:Y:S01]  /*b7b0*/  VOTE.ANY P6, P6 ;  /* 0x0000000000ff7806 */ /* 0x000fe200030c0100 */
[----:B-----5:R-:W-:-:S12]  /*b7c0*/  ENDCOLLECTIVE ;  /* 0x000000000000791b */ /* 0x020fd80003800000 */
.L_x_698:
[----:B------:R-:W-:Y:S05]  /*b7d0*/  BSYNC B0 ;  /* 0x0000000000007941 */ /* 0x000fea0003800000 */
.L_x_697:
[----:B------:R-:W-:Y:S05]  /*b7e0*/  BRA `(.L_x_699) ;  /* 0xffffffd0004c7947 */ /* 0x000fea000383ffff */
.L_x_609:
[----:B------:R-:W-:Y:S01]  /*b7f0*/  BSSY B0, `(.L_x_700) ;  /* 0x0000006000007945 */ /* 0x000fe20003800000 */
[----:B------:R-:W-:Y:S01]  /*b800*/  PLOP3.LUT P6, PT, P6, PT, PT, 0x8, 0x80 ;  /* 0x000000000080781c */ /* 0x000fe200037ce170 */
[----:B------:R-:W-:-:S12]  /*b810*/  IMAD.MOV.U32 R18, RZ, RZ, -0x1 ;  /* 0xffffffffff127424 */ /* 0x000fd800078e00ff */
[----:B-----5:R-:W-:Y:S05]  /*b820*/  WARPSYNC.COLLECTIVE R18, `(.L_x_701) ;  /* 0x0000000012087348 */ /* 0x020fea0003c00000 */
[----:B------:R-:W-:Y:S01]  /*b830*/  VOTE.ANY P6, P6 ;  /* 0x0000000000ff7806 */ /* 0x000fe200030c0100 */
[----:B-----5:R-:W-:-:S12]  /*b840*/  ENDCOLLECTIVE ;  /* 0x000000000000791b */ /* 0x020fd80003800000 */
.L_x_701:
[----:B------:R-:W-:Y:S05]  /*b850*/  BSYNC B0 ;  /* 0x0000000000007941 */ /* 0x000fea0003800000 */
.L_x_700:
[----:B------:R-:W-:Y:S05]  /*b860*/  BRA `(.L_x_702) ;  /* 0xffffffd000a07947 */ /* 0x000fea000383ffff */
.L_x_611:
[----:B------:R-:W-:Y:S01]  /*b870*/  BSSY B0, `(.L_x_703) ;  /* 0x0000006000007945 */ /* 0x000fe20003800000 */
[----:B------:R-:W-:Y:S01]  /*b880*/  PLOP3.LUT P6, PT, P6, PT, PT, 0x8, 0x80 ;  /* 0x000000000080781c */ /* 0x000fe200037ce170 */
[----:B------:R-:W-:-:S12]  /*b890*/  IMAD.MOV.U32 R18, RZ, RZ, -0x1 ;  /* 0xffffffffff127424 */ /* 0x000fd800078e00ff */
[----:B-----5:R-:W-:Y:S05]  /*b8a0*/  WARPSYNC.COLLECTIVE R18, `(.L_x_704) ;  /* 0x0000000012087348 */ /* 0x020fea0003c00000 */
[----:B------:R-:W-:Y:S01]  /*b8b0*/  VOTE.ANY R18, PT, P6 ;  /* 0x0000000000127806 */ /* 0x000fe200030e0100 */
[----:B-----5:R-:W-:Y:S06]  /*b8c0*/  ENDCOLLECTIVE ;  /* 0x000000000000791b */ /* 0x020fec0003800000 */
.L_x_704:
[----:B------:R-:W-:Y:S05]  /*b8d0*/  BSYNC B0 ;  /* 0x0000000000007941 */ /* 0x000fea0003800000 */
.L_x_703:
[----:B------:R-:W0:Y:S01]  /*b8e0*/  S2R R43, SR_GEMASK ;  /* 0x00000000002b7919 */ /* 0x000e220000003c00 */
[----:B------:R-:W-:Y:S02]  /*b8f0*/  IMAD.MOV.U32 R20, RZ, RZ, 0x1 ;  /* 0x00000001ff147424 */ /* 0x000fe400078e00ff */
[C---:B------:R-:W-:Y:S02]  /*b900*/  VIADD R46, R42.reuse, 0x2 ;  /* 0x000000022a2e7836 */ /* 0x040fe40000000000 */
[C---:B------:R-:W-:Y:S02]  /*b910*/  VIADD R45, R42.reuse, 0x4 ;  /* 0x000000042a2d7836 */ /* 0x040fe40000000000 */
[----:B------:R-:W-:Y:S01]  /*b920*/  VIADD R49, R42, 0x10 ;  /* 0x000000102a317836 */ /* 0x000fe20000000000 */
[----:B0-----:R-:W-:-:S05]  /*b930*/  LOP3.LUT R18, R18, 0x80000000, R43, 0xec, !PT ;  /* 0x8000000012127812 */ /* 0x001fca00078eec2b */
[----:B------:R-:W-:-:S05]  /*b940*/  VIADD R19, R18, 0xffffffff ;  /* 0xffffffff12137836 */ /* 0x000fca0000000000 */
[----:B------:R-:W-:Y:S01]  /*b950*/  LOP3.LUT R51, R18, R19, RZ, 0xc, !PT ;  /* 0x0000001312337212 */ /* 0x000fe200078e0cff */
[----:B------:R-:W-:-:S05]  /*b960*/  IMAD.MOV.U32 R18, RZ, RZ, -0x1 ;  /* 0xffffffffff127424 */ /* 0x000fca00078e00ff */
[----:B------:R-:W0:Y:S02]  /*b970*/  POPC R51, R51 ;  /* 0x0000003300337309 */ /* 0x000e240000000000 */
[----:B0-----:R-:W-:-:S07]  /*b980*/  IMAD.MOV.U32 R19, RZ, RZ, R51 ;  /* 0x000000ffff137224 */ /* 0x001fce00078e0033 */
[----:B------:R-:W-:Y:S05]  /*b990*/  WARPSYNC.COLLECTIVE R18, `(.L_x_705) ;  /* 0x0000000012087348 */ /* 0x000fea0003c00000 */
[----:B------:R0:W1:Y:S02]  /*b9a0*/  SHFL.DOWN P6, R21, R17, R20, R19 ;  /* 0x0800001411157389 */ /* 0x00006400000c0013 */
[----:B01----:R-:W-:Y:S05]  /*b9b0*/  ENDCOLLECTIVE ;  /* 0x000000000000791b */ /* 0x003fea0003800000 */
.L_x_705:
[----:B------:R-:W-:Y:S01]  /*b9c0*/  IMAD.MOV.U32 R20, RZ, RZ, 0x2 ;  /* 0x00000002ff147424 */ /* 0x000fe200078e00ff */
[----:B------:R-:W-:-:S04]  /*b9d0*/  ISETP.GE.AND P6, PT, R42, R51, PT ;  /* 0x000000332a00720c */ /* 0x000fc80003fc6270 */
[----:B------:R-:W-:-:S05]  /*b9e0*/  SEL R44, R21, RZ, !P6 ;  /* 0x000000ff152c7207 */ /* 0x000fca0007000000 */
[----:B------:R-:W-:-:S04]  /*b9f0*/  IMAD.IADD R44, R44, 0x1, R17 ;  /* 0x000000012c2c7824 */ /* 0x000fc800078e0211 */
[----:B------:R-:W-:-:S07]  /*ba00*/  IMAD.MOV.U32 R17, RZ, RZ, R44 ;  /* 0x000000ffff117224 */ /* 0x000fce00078e002c */
[----:B------:R-:W-:Y:S05]  /*ba10*/  WARPSYNC.COLLECTIVE R18, `(.L_x_706) ;  /* 0x0000000012087348 */ /* 0x000fea0003c00000 */
[----:B------:R0:W1:Y:S02]  /*ba20*/  SHFL.DOWN P6, R21, R17, R20, R19 ;  /* 0x0800001411157389 */ /* 0x00006400000c0013 */
[----:B01----:R-:W-:Y:S05]  /*ba30*/  ENDCOLLECTIVE ;  /* 0x000000000000791b */ /* 0x003fea0003800000 */
.L_x_706:
[----:B------:R-:W-:Y:S01]  /*ba40*/  IMAD.MOV.U32 R20, RZ, RZ, 0x4 ;  /* 0x00000004ff147424 */ /* 0x000fe200078e00ff */
[----:B------:R-:W-:-:S04]  /*ba50*/  ISETP.GT.AND P6, PT, R46, R51, PT ;  /* 0x000000332e00720c */ /* 0x000fc80003fc4270 */
[----:B------:R-:W-:-:S05]  /*ba60*/  SEL R21, R21, RZ, !P6 ;  /* 0x000000ff15157207 */ /* 0x000fca0007000000 */
[----:B------:R-:W-:Y:S02]  /*ba70*/  IMAD.IADD R48, R44, 0x1, R21 ;  /* 0x000000012c307824 */ /* 0x000fe400078e0215 */
[----:B------:R-:W-:Y:S02]  /*ba80*/  VIADD R44, R42, 0x8 ;  /* 0x000000082a2c7836 */ /* 0x000fe40000000000 */
[----:B------:R-:W-:-:S07]  /*ba90*/  IMAD.MOV.U32 R17, RZ, RZ, R48 ;  /* 0x000000ffff117224 */ /* 0x000fce00078e0030 */
[----:B------:R-:W-:Y:S05]  /*baa0*/  WARPSYNC.COLLECTIVE R18, `(.L_x_707) ;  /* 0x0000000012087348 */ /* 0x000fea0003c00000 */
[----:B------:R0:W1:Y:S02]  /*bab0*/  SHFL.DOWN P6, R21, R17, R20, R19 ;  /* 0x0800001411157389 */ /* 0x00006400000c0013 */
[----:B01----:R-:W-:Y:S05]  /*bac0*/  ENDCOLLECTIVE ;  /* 0x000000000000791b */ /* 0x003fea0003800000 */
.L_x_707:
[----:B------:R-:W-:Y:S01]  /*bad0*/  IMAD.MOV.U32 R20, RZ, RZ, 0x8 ;  /* 0x00000008ff147424 */ /* 0x000fe200078e00ff */
[----:B------:R-:W-:-:S04]  /*bae0*/  ISETP.GT.AND P6, PT, R45, R51, PT ;  /* 0x000000332d00720c */ /* 0x000fc80003fc4270 */
[----:B------:R-:W-:-:S05]  /*baf0*/  SEL R21, R21, RZ, !P6 ;  /* 0x000000ff15157207 */ /* 0x000fca0007000000 */
[----:B------:R-:W-:-:S04]  /*bb00*/  IMAD.IADD R52, R48, 0x1, R21 ;  /* 0x0000000130347824 */ /* 0x000fc800078e0215 */
[----:B------:R-:W-:-:S07]  /*bb10*/  IMAD.MOV.U32 R17, RZ, RZ, R52 ;  /* 0x000000ffff117224 */ /* 0x000fce00078e0034 */
[----:B------:R-:W-:Y:S05]  /*bb20*/  WARPSYNC.COLLECTIVE R18, `(.L_x_708) ;  /* 0x0000000012087348 */ /* 0x000fea0003c00000 */
[----:B------:R0:W1:Y:S02]  /*bb30*/  SHFL.DOWN P6, R21, R17, R20, R19 ;  /* 0x0800001411157389 */ /* 0x00006400000c0013 */
[----:B01----:R-:W-:Y:S05]  /*bb40*/  ENDCOLLECTIVE ;  /* 0x000000000000791b */ /* 0x003fea0003800000 */
.L_x_708:
[----:B------:R-:W0:Y:S01]  /*bb50*/  LDC.64 R18, c[0x0][0x3a0] ;  /* 0x0000e800ff127b82 */ /* 0x000e220000000a00 */
[----:B------:R-:W-:Y:S01]  /*bb60*/  IMAD.MOV.U32 R20, RZ, RZ, 0x10 ;  /* 0x00000010ff147424 */ /* 0x000fe200078e00ff */
[----:B------:R-:W-:-:S04]  /*bb70*/  ISETP.GT.AND P6, PT, R44, R51, PT ;  /* 0x000000332c00720c */ /* 0x000fc80003fc4270 */
[----:B------:R-:W-:-:S05]  /*bb80*/  SEL R21, R21, RZ, !P6 ;  /* 0x000000ff15157207 */ /* 0x000fca0007000000 */
[----:B------:R-:W-:-:S04]  /*bb90*/  IMAD.IADD R54, R52, 0x1, R21 ;  /* 0x0000000134367824 */ /* 0x000fc800078e0215 */
[----:B------:R-:W-:Y:S01]  /*bba0*/  IMAD.MOV.U32 R17, RZ, RZ, R54 ;  /* 0x000000ffff117224 */ /* 0x000fe200078e0036 */
[----:B0-----:R-:W-:Y:S01]  /*bbb0*/  IADD3 R47, P6, PT, R18, 0x100, RZ ;  /* 0x00000100122f7810 */ /* 0x001fe20007fde0ff */
[----:B------:R-:W-:-:S04]  /*bbc0*/  IMAD.MOV.U32 R18, RZ, RZ, -0x1 ;  /* 0xffffffffff127424 */ /* 0x000fc800078e00ff */
[----:B------:R-:W-:Y:S02]  /*bbd0*/  IMAD.X R50, RZ, RZ, R19, P6 ;  /* 0x000000ffff327224 */ /* 0x000fe400030e0613 */
[----:B------:R-:W-:-:S07]  /*bbe0*/  IMAD.MOV.U32 R19, RZ, RZ, R51 ;  /* 0x000000ffff137224 */ /* 0x000fce00078e0033 */
[----:B------:R-:W-:Y:S05]  /*bbf0*/  WARPSYNC.COLLECTIVE R18, `(.L_x_709) ;  /* 0x0000000012087348 */ /* 0x000fea0003c00000 */
[----:B------:R0:W1:Y:S02]  /*bc00*/  SHFL.DOWN P6, R21, R17, R20, R19 ;  /* 0x0800001411157389 */ /* 0x00006400000c0013 */
[----:B01----:R-:W-:Y:S05]  /*bc10*/  ENDCOLLECTIVE ;  /* 0x000000000000791b */ /* 0x003fea0003800000 */
.L_x_709:
[----:B------:R-:W-:-:S04]  /*bc20*/  ISETP.GT.AND P6, PT, R49, R51, PT ;  /* 0x000000333100720c */ /* 0x000fc80003fc4270 */
[----:B------:R-:W-:Y:S02]  /*bc30*/  SEL R21, R21, RZ, !P6 ;  /* 0x000000ff15157207 */ /* 0x000fe40007000000 */
[----:B------:R-:W-:-:S03]  /*bc40*/  ISETP.NE.AND P6, PT, R16, 0x65, PT ;  /* 0x000000651000780c */ /* 0x000fc60003fc5270 */
[----:B------:R-:W-:-:S10]  /*bc50*/  IMAD.IADD R48, R54, 0x1, R21 ;  /* 0x0000000136307824 */ /* 0x000fd400078e0215 */
[----:B------:R-:W-:Y:S05]  /*bc60*/  WARPSYNC.COLLECTIVE R18, `(.L_x_710) ;  /* 0x0000000012087348 */ /* 0x000fea0003c00000 */
[----:B------:R-:W-:Y:S01]  /*bc70*/  VOTE.ALL P6, P6 ;  /* 0x0000000000ff7806 */ /* 0x000fe200030c0000 */
[----:B------:R-:W-:-:S12]  /*bc80*/  ENDCOLLECTIVE ;  /* 0x000000000000791b */ /* 0x000fd80003800000 */
.L_x_710:
[----:B------:R-:W-:Y:S05]  /*bc90*/  BRA `(.L_x_711) ;  /* 0xffffffd000307947 */ /* 0x000fea000383ffff */
.L_x_613:
[----:B------:R-:W-:Y:S01]  /*bca0*/  BSSY B0, `(.L_x_712) ;  /* 0x0000006000007945 */ /* 0x000fe20003800000 */
[----:B------:R-:W-:Y:S01]  /*bcb0*/  PLOP3.LUT P6, PT, P6, PT, PT, 0x8, 0x80 ;  /* 0x000000000080781c */ /* 0x000fe200037ce170 */
[----:B------:R-:W-:-:S12]  /*bcc0*/  IMAD.MOV.U32 R18, RZ, RZ, -0x1 ;  /* 0xffffffffff127424 */ /* 0x000fd800078e00ff */
[----:B-----5:R-:W-:Y:S05]  /*bcd0*/  WARPSYNC.COLLECTIVE R18, `(.L_x_713) ;  /* 0x0000000012087348 */ /* 0x020fea0003c00000 */
[----:B------:R-:W-:Y:S01]  /*bce0*/  VOTE.ANY P6, P6 ;  /* 0x0000000000ff7806 */ /* 0x000fe200030c0100 */
[----:B-----5:R-:W-:-:S12]  /*bcf0*/  ENDCOLLECTIVE ;  /* 0x000000000000791b */ /* 0x020fd80003800000 */
.L_x_713:
[----:B------:R-:W-:Y:S05]  /*bd00*/  BSYNC B0 ;  /* 0x0000000000007941 */ /* 0x000fea0003800000 */
.L_x_712:
[----:B------:R-:W-:Y:S05]  /*bd10*/  BRA `(.L_x_714) ;  /* 0xffffffd000407947 */ /* 0x000fea000383ffff */
.L_x_615:
[----:B------:R-:W-:Y:S01]  /*bd20*/  BSSY B0, `(.L_x_715) ;  /* 0x0000006000007945 */ /* 0x000fe20003800000 */
[----:B------:R-:W-:Y:S01]  /*bd30*/  PLOP3.LUT P6, PT, P6, PT, PT, 0x8, 0x80 ;  /* 0x000000000080781c */ /* 0x000fe200037ce170 */
[----:B------:R-:W-:-:S12]  /*bd40*/  IMAD.MOV.U32 R18, RZ, RZ, -0x1 ;  /* 0xffffffffff127424 */ /* 0x000fd800078e00ff */
[----:B-----5:R-:W-:Y:S05]  /*bd50*/  WARPSYNC.COLLECTIVE R18, `(.L_x_716) ;  /* 0x0000000012087348 */ /* 0x020fea0003c00000 */
[----:B------:R-:W-:Y:S01]  /*bd60*/  VOTE.ANY P6, P6 ;  /* 0x0000000000ff7806 */ /* 0x000fe200030c0100 */
[----:B-----5:R-:W-:-:S12]  /*bd70*/  ENDCOLLECTIVE ;  /* 0x000000000000791b */ /* 0x020fd80003800000 */
.L_x_716:
[----:B------:R-:W-:Y:S05]  /*bd80*/  BSYNC B0 ;  /* 0x0000000000007941 */ /* 0x000fea0003800000 */
.L_x_715:
[----:B------:R-:W-:Y:S05]  /*bd90*/  BRA `(.L_x_717) ;  /* 0xffffffd000947947 */ /* 0x000fea000383ffff */
.L_x_617:
[----:B------:R-:W-:Y:S01]  /*bda0*/  BSSY B0, `(.L_x_718) ;  /* 0x0000006000007945 */ /* 0x000fe20003800000 */
[----:B------:R-:W-:Y:S01]  /*bdb0*/  PLOP3.LUT P6, PT, P6, PT, PT, 0x8, 0x80 ;  /* 0x000000000080781c */ /* 0x000fe200037ce170 */
[----:B------:R-:W-:-:S12]  /*bdc0*/  IMAD.MOV.U32 R18, RZ, RZ, -0x1 ;  /* 0xffffffffff127424 */ /* 0x000fd800078e00ff */
[----:B-----5:R-:W-:Y:S05]  /*bdd0*/  WARPSYNC.COLLECTIVE R18, `(.L_x_719) ;  /* 0x0000000012087348 */ /* 0x020fea0003c00000 */
[----:B------:R-:W-:Y:S01]  /*bde0*/  VOTE.ANY R18, PT, P6 ;  /* 0x0000000000127806 */ /* 0x000fe200030e0100 */
[----:B-----5:R-:W-:Y:S06]  /*bdf0*/  ENDCOLLECTIVE ;  /* 0x000000000000791b */ /* 0x020fec0003800000 */
.L_x_719:
[----:B------:R-:W-:Y:S05]  /*be00*/  BSYNC B0 ;  /* 0x0000000000007941 */ /* 0x000fea0003800000 */
.L_x_718:
        /* <DEDUP_REMOVED lines=10> */
.L_x_720:
        /* <DEDUP_REMOVED lines=8> */
.L_x_721:
        /* <DEDUP_REMOVED lines=8> */
.L_x_722:
        /* <DEDUP_REMOVED lines=8> */
.L_x_723:
        /* <DEDUP_REMOVED lines=8> */
.L_x_724:
[----:B------:R-:W-:-:S04]  /*c0b0*/  ISETP.GT.AND P6, PT, R49, R19, PT ;  /* 0x000000133100720c */ /* 0x000fc80003fc4270 */
[----:B------:R-:W-:Y:S02]  /*c0c0*/  SEL R21, R21, RZ, !P6 ;  /* 0x000000ff15157207 */ /* 0x000fe40007000000 */
[----:B------:R-:W-:Y:S02]  /*c0d0*/  ISETP.NE.AND P6, PT, R16, 0x65, PT ;  /* 0x000000651000780c */ /* 0x000fe40003fc5270 */
[----:B------:R-:W-:-:S11]  /*c0e0*/  IADD3 R48, PT, PT, R53, R21, R48 ;  /* 0x0000001535307210 */ /* 0x000fd60007ffe030 */
[----:B------:R-:W-:Y:S05]  /*c0f0*/  WARPSYNC.COLLECTIVE R18, `(.L_x_725) ;  /* 0x0000000012087348 */ /* 0x000fea0003c00000 */
[----:B------:R-:W-:Y:S01]  /*c100*/  VOTE.ALL P6, P6 ;  /* 0x0000000000ff7806 */ /* 0x000fe200030c0000 */
[----:B------:R-:W-:-:S12]  /*c110*/  ENDCOLLECTIVE ;  /* 0x000000000000791b */ /* 0x000fd80003800000 */
.L_x_725:
[----:B------:R-:W-:Y:S05]  /*c120*/  BRA `(.L_x_726) ;  /* 0xffffffd000307947 */ /* 0x000fea000383ffff */
.L_x_727:
        /* <DEDUP_REMOVED lines=13> */
.L_x_1988:


//--------------------- .text._ZN3cub18CUB_300001_SM_10006detail4scan16DeviceScanKernelINS2_10policy_hubIfffmN4cuda3std3__44plusIvEEE10Policy1000EN6thrust24THRUST_300001_SM_1000_NS6detail15normal_iteratorINSD_10device_ptrIfEEEESI_NS0_13ScanTileStateIfLb1EEES9_NS1_10InputValueIfPfEEmfLb0EfEEvT0_T1_T2_iT3_T4_T5_ --------------------------
	.section	.text._ZN3cub18CUB_300001_SM_10006detail4scan16DeviceScanKernelINS2_10policy_hubIfffmN4cuda3std3__44plusIvEEE10Policy1000EN6thrust24THRUST_300001_SM_1000_NS6detail15normal_iteratorINSD_10device_ptrIfEEEESI_NS0_13ScanTileStateIfLb1EEES9_NS1_10InputValueIfPfEEmfLb0EfEEvT0_T1_T2_iT3_T4_T5_,"ax",@progbits
	.align	128
        .global         _ZN3cub18CUB_300001_SM_10006detail4scan16DeviceScanKernelINS2_10policy_hubIfffmN4cuda3std3__44plusIvEEE10Policy1000EN6thrust24THRUST_300001_SM_1000_NS6detail15normal_iteratorINSD_10device_ptrIfEEEESI_NS0_13ScanTileStateIfLb1EEES9_NS1_10InputValueIfPfEEmfLb0EfEEvT0_T1_T2_iT3_T4_T5_
        .type           _ZN3cub18CUB_300001_SM_10006detail4scan16DeviceScanKernelINS2_10policy_hubIfffmN4cuda3std3__44plusIvEEE10Policy1000EN6thrust24THRUST_300001_SM_1000_NS6detail15normal_iteratorINSD_10device_ptrIfEEEESI_NS0_13ScanTileStateIfLb1EEES9_NS1_10InputValueIfPfEEmfLb0EfEEvT0_T1_T2_iT3_T4_T5_,@function
        .size           _ZN3cub18CUB_300001_SM_10006detail4scan16DeviceScanKernelINS2_10policy_hubIfffmN4cuda3std3__44plusIvEEE10Policy1000EN6thrust24THRUST_300001_SM_1000_NS6detail15normal_iteratorINSD_10device_ptrIfEEEESI_NS0_13ScanTileStateIfLb1EEES9_NS1_10InputValueIfPfEEmfLb0EfEEvT0_T1_T2_iT3_T4_T5_,(.L_x_1989 - _ZN3cub18CUB_300001_SM_10006detail4scan16DeviceScanKernelINS2_10policy_hubIfffmN4cuda3std3__44plusIvEEE10Policy1000EN6thrust24THRUST_300001_SM_1000_NS6detail15normal_iteratorINSD_10device_ptrIfEEEESI_NS0_13ScanTileStateIfLb1EEES9_NS1_10InputValueIfPfEEmfLb0EfEEvT0_T1_T2_iT3_T4_T5_)
        .other          _ZN3cub18CUB_300001_SM_10006detail4scan16DeviceScanKernelINS2_10policy_hubIfffmN4cuda3std3__44plusIvEEE10Policy1000EN6thrust24THRUST_300001_SM_1000_NS6detail15normal_iteratorINSD_10device_ptrIfEEEESI_NS0_13ScanTileStateIfLb1EEES9_NS1_10InputValueIfPfEEmfLb0EfEEvT0_T1_T2_iT3_T4_T5_,@"STO_CUDA_ENTRY STV_DEFAULT"
_ZN3cub18CUB_300001_SM_10006detail4scan16DeviceScanKernelINS2_10policy_hubIfffmN4cuda3std3__44plusIvEEE10Policy1000EN6thrust24THRUST_300001_SM_1000_NS6detail15normal_iteratorINSD_10device_ptrIfEEEESI_NS0_13ScanTileStateIfLb1EEES9_NS1_10InputValueIfPfEEmfLb0EfEEvT0_T1_T2_iT3_T4_T5_:
.text._ZN3cub18CUB_300001_SM_10006detail4scan16DeviceScanKernelINS2_10policy_hubIfffmN4cuda3std3__44plusIvEEE10Policy1000EN6thrust24THRUST_300001_SM_1000_NS6detail15normal_iteratorINSD_10device_ptrIfEEEESI_NS0_13ScanTileStateIfLb1EEES9_NS1_10InputValueIfPfEEmfLb0EfEEvT0_T1_T2_iT3_T4_T5_:
[----:B------:R-:W-:Y:S01]  /*0000*/  LDC R1, c[0x0][0x37c] ;  /* 0x0000df00ff017b82 */ /* 0x000fe20000000800 */
[----:B------:R-:W0:Y:S01]  /*0010*/  LDCU UR4, c[0x0][0x3a0] ;  /* 0x00007400ff0477ac */ /* 0x000e220008000800 */
[----:B------:R-:W1:Y:S06]  /*0020*/  LDCU.64 UR12, c[0x0][0x358] ;  /* 0x00006b00ff0c77ac */ /* 0x000e6c0008000a00 */
[----:B------:R-:W2:Y:S01]  /*0030*/  S2UR UR6, SR_CTAID.X ;  /* 0x00000000000679c3 */ /* 0x000ea20000002500 */
[----:B------:R-:W3:Y:S01]  /*0040*/  LDCU.64 UR8, c[0x0][0x3b0] ;  /* 0x00007600ff0877ac */ /* 0x000ee20008000a00 */
[----:B0-----:R-:W-:-:S06]  /*0050*/  UPRMT UR4, UR4, 0x7770, URZ ;  /* 0x0000777004047896 */ /* 0x001fcc00080000ff */
[----:B------:R-:W-:-:S05]  /*0060*/  ISETP.NE.AND P0, PT, RZ, UR4, PT ;  /* 0x00000004ff007c0c */ /* 0x000fca000bf05270 */
[----:B------:R-:W0:Y:S08]  /*0070*/  LDCU UR4, c[0x0][0x3a8] ;  /* 0x00007500ff0477ac */ /* 0x000e300008000800 */
[----:B------:R-:W1:Y:S01]  /*0080*/  @P0 LDC.64 R2, c[0x0][0x3a8] ;  /* 0x0000ea00ff020b82 */ /* 0x000e620000000a00 */
[----:B0-----:R-:W-:Y:S01]  /*0090*/  IMAD.U32 R38, RZ, RZ, UR4 ;  /* 0x00000004ff267e24 */ /* 0x001fe2000f8e00ff */
[----:B------:R-:W2:Y:S05]  /*00a0*/  LDCU UR4, c[0x0][0x398] ;  /* 0x00007300ff0477ac */ /* 0x000eaa0008000800 */
[----:B-1----:R0:W5:Y:S01]  /*00b0*/  @P0 LD.E R38, desc[UR12][R2.64] ;  /* 0x0000000c02260980 */ /* 0x002162000c101900 */
[----:B--2---:R-:W-:-:S04]  /*00c0*/  UIADD3 UR6, UPT, UPT, UR6, UR4, URZ ;  /* 0x0000000406067290 */ /* 0x004fc8000fffe0ff */
[----:B------:R-:W-:-:S04]  /*00d0*/  UIMAD.WIDE UR10, UR6, 0x1ee0, URZ ;  /* 0x00001ee0060a78a5 */ /* 0x000fc8000f8e02ff */
[----:B---3--:R-:W-:-:S04]  /*00e0*/  UIADD3 UR7, UP0, UPT, -UR10, UR8, URZ ;  /* 0x000000080a077290 */ /* 0x008fc8000ff1e1ff */
[----:B------:R-:W-:Y:S02]  /*00f0*/  UIADD3.X UR4, UPT, UPT, ~UR11, UR9, URZ, UP0, !UPT ;  /* 0x000000090b047290 */ /* 0x000fe400087fe5ff */
[----:B------:R-:W-:-:S04]  /*0100*/  UISETP.GE.U32.AND UP0, UPT, UR7, 0x1ee1, UPT ;  /* 0x00001ee10700788c */ /* 0x000fc8000bf06070 */
[----:B------:R-:W-:-:S09]  /*0110*/  UISETP.GE.U32.AND.EX UP0, UPT, UR4, URZ, UPT, UP0 ;  /* 0x000000ff0400728c */ /* 0x000fd2000bf06100 */
[----:B0-----:R-:W-:Y:S05]  /*0120*/  BRA.U !UP0, `(.L_x_728) ;  /* 0x0000001d081c7547 */ /* 0x001fea000b800000 */
[----:B------:R-:W0:Y:S01]  /*0130*/  S2R R35, SR_TID.X ;  /* 0x0000000000237919 */ /* 0x000e220000002100 */
[----:B------:R-:W1:Y:S01]  /*0140*/  LDCU.64 UR4, c[0x0][0x380] ;  /* 0x00007000ff0477ac */ /* 0x000e620008000a00 */
[C---:B0-----:R-:W-:Y:S02]  /*0150*/  LOP3.LUT R0, R35.reuse, 0x1f, RZ, 0xc0, !PT ;  /* 0x0000001f23007812 */ /* 0x041fe400078ec0ff */
[----:B------:R-:W-:-:S05]  /*0160*/  LOP3.LUT R3, R35, 0x3e0, RZ, 0xc0, !PT ;  /* 0x000003e023037812 */ /* 0x000fca00078ec0ff */
[----:B------:R-:W-:-:S05]  /*0170*/  IMAD R0, R3, 0x13, R0 ;  /* 0x0000001303007824 */ /* 0x000fca00078e0200 */
[----:B------:R-:W-:-:S05]  /*0180*/  IADD3 R0, P0, PT, R0, UR10, RZ ;  /* 0x0000000a00007c10 */ /* 0x000fca000ff1e0ff */
[----:B------:R-:W-:Y:S02]  /*0190*/  IMAD.X R3, RZ, RZ, UR11, P0 ;  /* 0x0000000bff037e24 */ /* 0x000fe400080e06ff */
[----:B------:R-:W-:-:S03]  /*01a0*/  IMAD.SHL.U32 R31, R0, 0x4, RZ ;  /* 0x00000004001f7824 */ /* 0x000fc600078e00ff */
[----:B------:R-:W-:Y:S02]  /*01b0*/  SHF.L.U64.HI R30, R0, 0x2, R3 ;  /* 0x00000002001e7819 */ /* 0x000fe40000010203 */
[----:B-1----:R-:W-:-:S04]  /*01c0*/  IADD3 R2, P0, PT, R31, UR4, RZ ;  /* 0x000000041f027c10 */ /* 0x002fc8000ff1e0ff */
[----:B------:R-:W-:-:S05]  /*01d0*/  IADD3.X R3, PT, PT, R30, UR5, RZ, P0, !PT ;  /* 0x000000051e037c10 */ /* 0x000fca00087fe4ff */
        /* <DEDUP_REMOVED lines=19> */
[----:B------:R-:W0:Y:S01]  /*0310*/  S2UR UR5, SR_CgaCtaId ;  /* 0x00000000000579c3 */ /* 0x000e220000008800 */
[----:B------:R-:W-:Y:S01]  /*0320*/  SHF.R.U32.HI R36, RZ, 0x5, R35 ;  /* 0x00000005ff247819 */ /* 0x000fe20000011623 */
[----:B------:R-:W-:Y:S01]  /*0330*/  UMOV UR4, 0x400 ;  /* 0x0000040000047882 */ /* 0x000fe20000000000 */
[----:B------:R-:W1:Y:S01]  /*0340*/  S2R R37, SR_LANEID ;  /* 0x0000000000257919 */ /* 0x000e620000000000 */
[----:B------:R-:W-:Y:S01]  /*0350*/  UISETP.NE.AND UP0, UPT, UR6, URZ, UPT ;  /* 0x000000ff0600728c */ /* 0x000fe2000bf05270 */
[----:B------:R-:W-:Y:S01]  /*0360*/  BSSY.RECONVERGENT B0, `(.L_x_729) ;  /* 0x0000152000007945 */ /* 0x000fe20003800200 */
[----:B0-----:R-:W-:Y:S01]  /*0370*/  ULEA UR4, UR5, UR4, 0x18 ;  /* 0x0000000405047291 */ /* 0x001fe2000f8ec0ff */
[----:B-1----:R-:W-:-:S05]  /*0380*/  IMAD R34, R36, 0x260, R37 ;  /* 0x0000026024227824 */ /* 0x002fca00078e0225 */
[----:B------:R-:W-:-:S05]  /*0390*/  LEA R34, R34, UR4, 0x2 ;  /* 0x0000000422227c11 */ /* 0x000fca000f8e10ff */
[----:B------:R-:W-:Y:S01]  /*03a0*/  IMAD R32, R37, 0x48, R34 ;  /* 0x0000004825207824 */ /* 0x000fe200078e0222 */
[----:B--2---:R0:W-:Y:S04]  /*03b0*/  STS [R34], R5 ;  /* 0x0000000522007388 */ /* 0x0041e80000000800 */
[----:B---3--:R0:W-:Y:S04]  /*03c0*/  STS [R34+0x80], R7 ;  /* 0x0000800722007388 */ /* 0x0081e80000000800 */
[----:B----4-:R0:W-:Y:S04]  /*03d0*/  STS [R34+0x100], R9 ;  /* 0x0001000922007388 */ /* 0x0101e80000000800 */
[----:B------:R0:W-:Y:S04]  /*03e0*/  STS [R34+0x180], R11 ;  /* 0x0001800b22007388 */ /* 0x0001e80000000800 */
        /* <DEDUP_REMOVED lines=14> */
[----:B------:R0:W-:Y:S01]  /*04d0*/  STS [R34+0x900], R4 ;  /* 0x0009000422007388 */ /* 0x0001e20000000800 */
[----:B------:R-:W-:-:S03]  /*04e0*/  NOP ;  /* 0x0000000000007918 */ /* 0x000fc60000000000 */
        /* <DEDUP_REMOVED lines=20> */
[----:B-1234-:R-:W-:Y:S05]  /*0630*/  BRA.U UP0, `(.L_x_730) ;  /* 0x00000005004c7547 */ /* 0x01efea000b800000 */
[----:B0-----:R-:W-:Y:S01]  /*0640*/  FADD R9, R33, R28 ;  /* 0x0000001c21097221 */ /* 0x001fe20000000000 */
[----:B------:R-:W-:Y:S01]  /*0650*/  FADD R10, R29, R26 ;  /* 0x0000001a1d0a7221 */ /* 0x000fe20000000000 */
        /* <DEDUP_REMOVED lines=10> */
[----:B------:R-:W-:Y:S01]  /*0700*/  ISETP.NE.AND P1, PT, R37, 0x1f, PT ;  /* 0x0000001f2500780c */ /* 0x000fe20003f25270 */
[----:B------:R-:W-:Y:S01]  /*0710*/  FADD R12, R9, R12 ;  /* 0x0000000c090c7221 */ /* 0x000fe20000000000 */
[----:B------:R-:W-:Y:S01]  /*0720*/  FADD R9, R3, R0 ;  /* 0x0000000003097221 */ /* 0x000fe20000000000 */
[----:B------:R-:W-:Y:S01]  /*0730*/  FADD R13, R13, R16 ;  /* 0x000000100d0d7221 */ /* 0x000fe20000000000 */
[----:B------:R-:W-:-:S02]  /*0740*/  ISETP.NE.AND P2, PT, R35, RZ, PT ;  /* 0x000000ff2300720c */ /* 0x000fc40003f45270 */
[----:B------:R-:W-:Y:S01]  /*0750*/  FADD R9, R8, R9 ;  /* 0x0000000908097221 */ /* 0x000fe20000000000 */
[----:B------:R-:W-:-:S04]  /*0760*/  FADD R12, R12, R13 ;  /* 0x0000000d0c0c7221 */ /* 0x000fc80000000000 */
[----:B------:R-:W-:Y:S02]  /*0770*/  FADD R9, R9, R12 ;  /* 0x0000000c09097221 */ /* 0x000fe40000000000 */
[----:B------:R-:W-:-:S03]  /*0780*/  @!P1 LEA R42, R36, UR4, 0x2 ;  /* 0x00000004242a9c11 */ /* 0x000fc6000f8e10ff */
[----:B------:R-:W0:Y:S02]  /*0790*/  SHFL.UP P0, R8, R9, 0x1, RZ ;  /* 0x0420000009087989 */ /* 0x000e2400000000ff */
[----:B0-----:R-:W-:-:S05]  /*07a0*/  @P0 FADD R8, R9, R8 ;  /* 0x0000000809080221 */ /* 0x001fca0000000000 */
[----:B------:R-:W0:Y:S02]  /*07b0*/  SHFL.UP P0, R13, R8, 0x2, RZ ;  /* 0x04400000080d7989 */ /* 0x000e2400000000ff */
[----:B0-----:R-:W-:-:S05]  /*07c0*/  @P0 FADD R13, R8, R13 ;  /* 0x0000000d080d0221 */ /* 0x001fca0000000000 */
[----:B------:R-:W0:Y:S02]  /*07d0*/  SHFL.UP P0, R16, R13, 0x4, RZ ;  /* 0x048000000d107989 */ /* 0x000e2400000000ff */
[----:B0-----:R-:W-:-:S05]  /*07e0*/  @P0 FADD R16, R13, R16 ;  /* 0x000000100d100221 */ /* 0x001fca0000000000 */
[----:B------:R-:W0:Y:S02]  /*07f0*/  SHFL.UP P0, R40, R16, 0x8, RZ ;  /* 0x0500000010287989 */ /* 0x000e2400000000ff */
[----:B0-----:R-:W-:-:S05]  /*0800*/  @P0 FADD R40, R16, R40 ;  /* 0x0000002810280221 */ /* 0x001fca0000000000 */
[----:B------:R-:W0:Y:S02]  /*0810*/  SHFL.UP P0, R39, R40, 0x10, RZ ;  /* 0x0600000028277989 */ /* 0x000e2400000000ff */
[----:B0-----:R-:W-:Y:S01]  /*0820*/  @P0 FADD R39, R40, R39 ;  /* 0x0000002728270221 */ /* 0x001fe20000000000 */
[----:B------:R-:W-:-:S04]  /*0830*/  ISETP.NE.AND P0, PT, R36, 0x2, PT ;  /* 0x000000022400780c */ /* 0x000fc80003f05270 */
[----:B------:R-:W-:Y:S01]  /*0840*/  @!P1 STS [R42+0x10], R39 ;  /* 0x000010272a009388 */ /* 0x000fe20000000800 */
[----:B------:R-:W-:Y:S01]  /*0850*/  BAR.SYNC.DEFER_BLOCKING 0x0 ;  /* 0x0000000000007b1d */ /* 0x000fe20000010000 */
[----:B------:R-:W-:-:S05]  /*0860*/  ISETP.NE.AND P1, PT, R36, 0xc, PT ;  /* 0x0000000c2400780c */ /* 0x000fca0003f25270 */
[----:B------:R-:W-:Y:S04]  /*0870*/  SHFL.UP PT, R39, R39, 0x1, RZ ;  /* 0x0420000027277989 */ /* 0x000fe800000e00ff */
[----:B------:R-:W0:Y:S04]  /*0880*/  LDS.128 R8, [UR4+0x10] ;  /* 0x00001004ff087984 */ /* 0x000e280008000c00 */
[----:B------:R-:W1:Y:S04]  /*0890*/  LDS.128 R12, [UR4+0x20] ;  /* 0x00002004ff0c7984 */ /* 0x000e680008000c00 */
[----:B------:R-:W2:Y:S01]  /*08a0*/  LDS.128 R16, [UR4+0x30] ;  /* 0x00003004ff107984 */ /* 0x000ea20008000c00 */
[----:B0-----:R-:W-:-:S04]  /*08b0*/  FADD R9, R8, R9 ;  /* 0x0000000908097221 */ /* 0x001fc80000000000 */
[----:B------:R-:W-:Y:S01]  /*08c0*/  FADD R10, R10, R9 ;  /* 0x000000090a0a7221 */ /* 0x000fe20000000000 */
[----:B------:R-:W-:Y:S02]  /*08d0*/  FSEL R8, R9, R8, !P0 ;  /* 0x0000000809087208 */ /* 0x000fe40004000000 */
[----:B------:R-:W-:Y:S01]  /*08e0*/  ISETP.NE.AND P0, PT, R36, 0x3, PT ;  /* 0x000000032400780c */ /* 0x000fe20003f05270 */
[----:B------:R-:W-:-:S03]  /*08f0*/  FADD R11, R11, R10 ;  /* 0x0000000a0b0b7221 */ /* 0x000fc60000000000 */
[----:B------:R-:W-:Y:S01]  /*0900*/  FSEL R8, R10, R8, !P0 ;  /* 0x000000080a087208 */ /* 0x000fe20004000000 */
[----:B-1----:R-:W-:Y:S01]  /*0910*/  FADD R12, R11, R12 ;  /* 0x0000000c0b0c7221 */ /* 0x002fe20000000000 */
[----:B------:R-:W-:-:S03]  /*0920*/  ISETP.NE.AND P0, PT, R36, 0x4, PT ;  /* 0x000000042400780c */ /* 0x000fc60003f05270 */
[----:B------:R-:W-:Y:S01]  /*0930*/  FADD R13, R13, R12 ;  /* 0x0000000c0d0d7221 */ /* 0x000fe20000000000 */
[----:B------:R-:W-:Y:S02]  /*0940*/  FSEL R8, R11, R8, !P0 ;  /* 0x000000080b087208 */ /* 0x000fe40004000000 */
[----:B------:R-:W-:Y:S01]  /*0950*/  ISETP.NE.AND P0, PT, R36, 0x5, PT ;  /* 0x000000052400780c */ /* 0x000fe20003f05270 */
[----:B------:R-:W-:-:S03]  /*0960*/  FADD R14, R14, R13 ;  /* 0x0000000d0e0e7221 */ /* 0x000fc60000000000 */
[----:B------:R-:W-:Y:S01]  /*0970*/  FSEL R8, R12, R8, !P0 ;  /* 0x000000080c087208 */ /* 0x000fe20004000000 */
[----:B------:R-:W-:Y:S01]  /*0980*/  FADD R15, R15, R14 ;  /* 0x0000000e0f0f7221 */ /* 0x000fe20000000000 */
[----:B------:R-:W-:-:S03]  /*0990*/  ISETP.NE.AND P0, PT, R36, 0x6, PT ;  /* 0x000000062400780c */ /* 0x000fc60003f05270 */
[----:B--2---:R-:W-:Y:S01]  /*09a0*/  FADD R16, R15, R16 ;  /* 0x000000100f107221 */ /* 0x004fe20000000000 */
[----:B------:R-:W-:Y:S02]  /*09b0*/  FSEL R9, R13, R8, !P0 ;  /* 0x000000080d097208 */ /* 0x000fe40004000000 */
[----:B------:R-:W0:Y:S01]  /*09c0*/  LDS R8, [UR4+0x40] ;  /* 0x00004004ff087984 */ /* 0x000e220008000800 */
[----:B------:R-:W-:Y:S01]  /*09d0*/  ISETP.NE.AND P0, PT, R36, 0x7, PT ;  /* 0x000000072400780c */ /* 0x000fe20003f05270 */
[----:B------:R-:W-:-:S03]  /*09e0*/  FADD R17, R17, R16 ;  /* 0x0000001011117221 */ /* 0x000fc60000000000 */
[----:B------:R-:W-:Y:S01]  /*09f0*/  FSEL R9, R14, R9, !P0 ;  /* 0x000000090e097208 */ /* 0x000fe20004000000 */
[----:B------:R-:W-:Y:S01]  /*0a00*/  FADD R18, R18, R17 ;  /* 0x0000001112127221 */ /* 0x000fe20000000000 */
[----:B------:R-:W-:-:S03]  /*0a10*/  ISETP.NE.AND P0, PT, R36, 0x8, PT ;  /* 0x000000082400780c */ /* 0x000fc60003f05270 */
[----:B------:R-:W-:Y:S01]  /*0a20*/  FADD R19, R19, R18 ;  /* 0x0000001213137221 */ /* 0x000fe20000000000 */
[----:B------:R-:W-:Y:S02]  /*0a30*/  FSEL R9, R15, R9, !P0 ;  /* 0x000000090f097208 */ /* 0x000fe40004000000 */
[----:B------:R-:W-:-:S04]  /*0a40*/  ISETP.NE.AND P0, PT, R36, 0x9, PT ;  /* 0x000000092400780c */ /* 0x000fc80003f05270 */
[----:B------:R-:W-:Y:S02]  /*0a50*/  FSEL R9, R16, R9, !P0 ;  /* 0x0000000910097208 */ /* 0x000fe40004000000 */
[----:B------:R-:W-:-:S04]  /*0a60*/  ISETP.NE.AND P0, PT, R36, 0xa, PT ;  /* 0x0000000a2400780c */ /* 0x000fc80003f05270 */
[----:B------:R-:W-:Y:S02]  /*0a70*/  FSEL R9, R17, R9, !P0 ;  /* 0x0000000911097208 */ /* 0x000fe40004000000 */
[----:B------:R-:W-:-:S04]  /*0a80*/  ISETP.NE.AND P0, PT, R36, 0xb, PT ;  /* 0x0000000b2400780c */ /* 0x000fc80003f05270 */
[----:B------:R-:W-:Y:S02]  /*0a90*/  FSEL R9, R18, R9, !P0 ;  /* 0x0000000912097208 */ /* 0x000fe40004000000 */
[----:B------:R-:W-:Y:S02]  /*0aa0*/  ISETP.GE.U32.AND P0, PT, R35, 0x20, PT ;  /* 0x000000202300780c */ /* 0x000fe40003f06070 */
[----:B------:R-:W-:Y:S02]  /*0ab0*/  FSEL R9, R19, R9, !P1 ;  /* 0x0000000913097208 */ /* 0x000fe40004800000 */
[----:B------:R-:W-:-:S03]  /*0ac0*/  ISETP.NE.AND P1, PT, R37, RZ, PT ;  /* 0x000000ff2500720c */ /* 0x000fc60003f25270 */
[----:B-----5:R-:W-:Y:S01]  /*0ad0*/  FADD R11, R9, R38 ;  /* 0x00000026090b7221 */ /* 0x020fe20000000000 */
[----:B0-----:R-:W-:-:S04]  /*0ae0*/  FADD R9, R19, R8 ;  /* 0x0000000813097221 */ /* 0x001fc80000000000 */
[----:B------:R-:W-:Y:S01]  /*0af0*/  FSEL R12, R38, R11, !P0 ;  /* 0x0000000b260c7208 */ /* 0x000fe20004000000 */
[----:B------:R-:W-:-:S04]  /*0b00*/  FADD R9, R9, R38 ;  /* 0x0000002609097221 */ /* 0x000fc80000000000 */
[----:B------:R-:W-:Y:S01]  /*0b10*/  @P1 FADD R12, R39, R12 ;  /* 0x0000000c270c1221 */ /* 0x000fe20000000000 */
[----:B------:R-:W-:Y:S06]  /*0b20*/  @P2 BRA `(.L_x_731) ;  /* 0x0000000c00542947 */ /* 0x000fec0003800000 */
[----:B------:R-:W0:Y:S01]  /*0b30*/  LDC.64 R10, c[0x0][0x390] ;  /* 0x0000e400ff0a7b82 */ /* 0x000e220000000a00 */
[----:B------:R-:W-:-:S05]  /*0b40*/  HFMA2 R8, -RZ, RZ, 0, 6.020069122314453125e-06 ;  /* 0x00000065ff087431 */ /* 0x000fca00000001ff */
[----:B0-----:R0:W-:Y:S01]  /*0b50*/  ST.E.64.STRONG.GPU desc[UR12][R10.64+0x100], R8 ;  /* 0x000100080a007985 */ /* 0x0011e2000c10fb0c */
[----:B------:R-:W-:Y:S05]  /*0b60*/  BRA `(.L_x_731) ;  /* 0x0000000c00447947 */ /* 0x000fea0003800000 */
.L_x_730:
        /* <DEDUP_REMOVED lines=29> */
[----:B-----5:R-:W0:Y:S02]  /*0d40*/  SHFL.UP P0, R38, R39, 0x10, RZ ;  /* 0x0600000027267989 */ /* 0x020e2400000000ff */
[----:B0-----:R-:W-:Y:S01]  /*0d50*/  @P0 FADD R38, R39, R38 ;  /* 0x0000002627260221 */ /* 0x001fe20000000000 */
[----:B------:R-:W-:-:S04]  /*0d60*/  ISETP.NE.AND P0, PT, R36, 0x2, PT ;  /* 0x000000022400780c */ /* 0x000fc80003f05270 */
[----:B------:R-:W-:Y:S01]  /*0d70*/  @!P1 STS [R41+0x10], R38 ;  /* 0x0000102629009388 */ /* 0x000fe20000000800 */
[----:B------:R-:W-:Y:S01]  /*0d80*/  BAR.SYNC.DEFER_BLOCKING 0x0 ;  /* 0x0000000000007b1d */ /* 0x000fe20000010000 */
[----:B------:R-:W-:-:S05]  /*0d90*/  ISETP.NE.AND P1, PT, R36, 0xc, PT ;  /* 0x0000000c2400780c */ /* 0x000fca0003f25270 */
[----:B------:R-:W0:Y:S04]  /*0da0*/  LDS.128 R8, [UR4+0x10] ;  /* 0x00001004ff087984 */ /* 0x000e280008000c00 */
[----:B------:R-:W1:Y:S04]  /*0db0*/  LDS.128 R12, [UR4+0x20] ;  /* 0x00002004ff0c7984 */ /* 0x000e680008000c00 */
[----:B------:R-:W2:Y:S01]  /*0dc0*/  LDS.128 R16, [UR4+0x30] ;  /* 0x00003004ff107984 */ /* 0x000ea20008000c00 */
[----:B0-----:R-:W-:-:S04]  /*0dd0*/  FADD R9, R8, R9 ;  /* 0x0000000908097221 */ /* 0x001fc80000000000 */
[----:B------:R-:W-:Y:S01]  /*0de0*/  FADD R10, R10, R9 ;  /* 0x000000090a0a7221 */ /* 0x000fe20000000000 */
[----:B------:R-:W-:Y:S02]  /*0df0*/  FSEL R8, R9, R8, !P0 ;  /* 0x0000000809087208 */ /* 0x000fe40004000000 */
[----:B------:R-:W-:Y:S01]  /*0e00*/  ISETP.NE.AND P0, PT, R36, 0x3, PT ;  /* 0x000000032400780c */ /* 0x000fe20003f05270 */
[----:B------:R-:W-:Y:S01]  /*0e10*/  FADD R11, R11, R10 ;  /* 0x0000000a0b0b7221 */ /* 0x000fe20000000000 */
[----:B------:R-:W0:Y:S02]  /*0e20*/  LDS R9, [UR4+0x40] ;  /* 0x00004004ff097984 */ /* 0x000e240008000800 */
        /* <DEDUP_REMOVED lines=9> */
[----:B------:R-:W-:-:S04]  /*0ec0*/  ISETP.NE.AND P0, PT, R36, 0x6, PT ;  /* 0x000000062400780c */ /* 0x000fc80003f05270 */
[----:B------:R-:W-:Y:S02]  /*0ed0*/  FSEL R8, R13, R8, !P0 ;  /* 0x000000080d087208 */ /* 0x000fe40004000000 */
[----:B------:R-:W-:-:S04]  /*0ee0*/  ISETP.NE.AND P0, PT, R36, 0x7, PT ;  /* 0x000000072400780c */ /* 0x000fc80003f05270 */
[----:B------:R-:W-:Y:S02]  /*0ef0*/  FSEL R8, R14, R8, !P0 ;  /* 0x000000080e087208 */ /* 0x000fe40004000000 */
[----:B------:R-:W-:-:S04]  /*0f00*/  ISETP.NE.AND P0, PT, R36, 0x8, PT ;  /* 0x000000082400780c */ /* 0x000fc80003f05270 */
[C---:B------:R-:W-:Y:S01]  /*0f10*/  FSEL R8, R15.reuse, R8, !P0 ;  /* 0x000000080f087208 */ /* 0x040fe20004000000 */
[----:B--2---:R-:W-:Y:S01]  /*0f20*/  FADD R15, R15, R16 ;  /* 0x000000100f0f7221 */ /* 0x004fe20000000000 */
[C---:B------:R-:W-:Y:S01]  /*0f30*/  ISETP.NE.AND P0, PT, R36.reuse, 0x9, PT ;  /* 0x000000092400780c */ /* 0x040fe20003f05270 */
[----:B------:R-:W1:Y:S02]  /*0f40*/  SHFL.UP PT, R16, R38, 0x1, RZ ;  /* 0x0420000026107989 */ /* 0x000e6400000e00ff */
[----:B------:R-:W-:Y:S01]  /*0f50*/  FADD R17, R17, R15 ;  /* 0x0000000f11117221 */ /* 0x000fe20000000000 */
[----:B------:R-:W-:Y:S02]  /*0f60*/  FSEL R8, R15, R8, !P0 ;  /* 0x000000080f087208 */ /* 0x000fe40004000000 */
[----:B------:R-:W-:Y:S01]  /*0f70*/  ISETP.NE.AND P0, PT, R36, 0xa, PT ;  /* 0x0000000a2400780c */ /* 0x000fe20003f05270 */
[----:B------:R-:W-:-:S03]  /*0f80*/  FADD R18, R18, R17 ;  /* 0x0000001112127221 */ /* 0x000fc60000000000 */
[----:B------:R-:W-:Y:S01]  /*0f90*/  FSEL R8, R17, R8, !P0 ;  /* 0x0000000811087208 */ /* 0x000fe20004000000 */
[----:B------:R-:W-:Y:S01]  /*0fa0*/  FADD R19, R19, R18 ;  /* 0x0000001213137221 */ /* 0x000fe20000000000 */
[----:B------:R-:W-:-:S03]  /*0fb0*/  ISETP.NE.AND P0, PT, R36, 0xb, PT ;  /* 0x0000000b2400780c */ /* 0x000fc60003f05270 */
[----:B0-----:R-:W-:Y:S01]  /*0fc0*/  FADD R9, R19, R9 ;  /* 0x0000000913097221 */ /* 0x001fe20000000000 */
[----:B------:R-:W-:Y:S02]  /*0fd0*/  FSEL R8, R18, R8, !P0 ;  /* 0x0000000812087208 */ /* 0x000fe40004000000 */
[----:B------:R-:W-:Y:S02]  /*0fe0*/  ISETP.GT.U32.AND P0, PT, R35, 0x1f, PT ;  /* 0x0000001f2300780c */ /* 0x000fe40003f04070 */
[----:B------:R-:W-:Y:S02]  /*0ff0*/  FSEL R12, R19, R8, !P1 ;  /* 0x00000008130c7208 */ /* 0x000fe40004800000 */
[----:B------:R-:W-:-:S03]  /*1000*/  ISETP.GE.U32.AND P1, PT, R35, 0x20, PT ;  /* 0x000000202300780c */ /* 0x000fc60003f26070 */
[----:B-1----:R-:W-:-:S05]  /*1010*/  @P2 FADD R12, R16, R12 ;  /* 0x0000000c100c2221 */ /* 0x002fca0000000000 */
[----:B------:R-:W-:Y:S01]  /*1020*/  FSEL R16, R16, R12, !P1 ;  /* 0x0000000c10107208 */ /* 0x000fe20004800000 */
[----:B------:R-:W-:Y:S06]  /*1030*/  @P0 BRA `(.L_x_732) ;  /* 0x0000000400f00947 */ /* 0x000fec0003800000 */
[----:B------:R-:W0:Y:S01]  /*1040*/  LDC.64 R14, c[0x0][0x390] ;  /* 0x0000e400ff0e7b82 */ /* 0x000e220000000a00 */
[----:B------:R-:W-:Y:S01]  /*1050*/  ISETP.NE.AND P1, PT, R35, RZ, PT ;  /* 0x000000ff2300720c */ /* 0x000fe20003f25270 */
[----:B------:R-:W-:Y:S01]  /*1060*/  IMAD.U32 R45, RZ, RZ, UR6 ;  /* 0x00000006ff2d7e24 */ /* 0x000fe2000f8e00ff */
[----:B------:R-:W-:-:S05]  /*1070*/  LOP3.LUT R18, RZ, R35, RZ, 0x33, !PT ;  /* 0x00000023ff127212 */ /* 0x000fca00078e33ff */
[----:B------:R-:W-:-:S06]  /*1080*/  VIADD R18, R18, UR6 ;  /* 0x0000000612127c36 */ /* 0x000fcc0008000000 */
        /* <DEDUP_REMOVED lines=11> */
.L_x_762:
[----:B------:R-:W-:Y:S05]  /*1140*/  @!P0 BRA `(.L_x_734) ;  /* 0x0000000000248947 */ /* 0x000fea0003800000 */
[----:B------:R-:W-:-:S07]  /*1150*/  HFMA2 R8, -RZ, RZ, 0, 2.849102020263671875e-05 ;  /* 0x000001deff087431 */ /* 0x000fce00000001ff */
.L_x_736:
[----:B------:R-:W-:Y:S05]  /*1160*/  NANOSLEEP R8 ;  /* 0x000000080000735d */ /* 0x000fea0003800000 */
[----:B------:R-:W2:Y:S01]  /*1170*/  LD.E.64.STRONG.GPU R12, desc[UR12][R14.64+0x100] ;  /* 0x0001000c0e0c7980 */ /* 0x000ea2000c10fb00 */
[----:B------:R-:W-:Y:S01]  /*1180*/  UMOV UR5, 0xffffffff ;  /* 0xffffffff00057882 */ /* 0x000fe20000000000 */
[----:B------:R-:W-:Y:S02]  /*1190*/  SHF.R.U32.HI R8, RZ, 0x1, R8 ;  /* 0x00000001ff087819 */ /* 0x000fe40000011608 */
[----:B--2---:R-:W-:Y:S01]  /*11a0*/  ISETP.NE.AND P0, PT, R12, 0x63, PT ;  /* 0x000000630c00780c */ /* 0x004fe20003f05270 */
[----:B------:R-:W-:-:S12]  /*11b0*/  BRA.DIV UR5, `(.L_x_735) ;  /* 0x0000002e05bc7947 */ /* 0x000fd8000b800000 */
[----:B------:R-:W-:-:S13]  /*11c0*/  VOTE.ANY P0, !P0 ;  /* 0x0000000000ff7806 */ /* 0x000fda0004000100 */
.L_x_765:
[----:B------:R-:W-:Y:S05]  /*11d0*/  @P0 BRA `(.L_x_736) ;  /* 0xfffffffc00e00947 */ /* 0x000fea000383ffff */
.L_x_734:
[----:B------:R-:W-:Y:S01]  /*11e0*/  UMOV UR5, 0xffffffff ;  /* 0xffffffff00057882 */ /* 0x000fe20000000000 */
[----:B------:R-:W-:Y:S01]  /*11f0*/  ISETP.NE.AND P0, PT, R12, 0x65, PT ;  /* 0x000000650c00780c */ /* 0x000fe20003f05270 */
[----:B------:R-:W-:Y:S01]  /*1200*/  IMAD.MOV.U32 R42, RZ, RZ, R13 ;  /* 0x000000ffff2a7224 */ /* 0x000fe200078e000d */
[----:B------:R-:W-:Y:S11]  /*1210*/  BRA.DIV UR5, `(.L_x_737) ;  /* 0x0000002e05c47947 */ /* 0x000ff6000b800000 */
[----:B------:R-:W0:Y:S01]  /*1220*/  S2R R8, SR_GEMASK ;  /* 0x0000000000087919 */ /* 0x000e220000003c00 */
[----:B------:R-:W-:Y:S01]  /*1230*/  VOTE.ANY R10, PT, !P0 ;  /* 0x00000000000a7806 */ /* 0x000fe200040e0100 */
[C---:B------:R-:W-:Y:S01]  /*1240*/  VIADD R39, R37.reuse, 0x2 ;  /* 0x0000000225277836 */ /* 0x040fe20000000000 */
[C---:B------:R-:W-:Y:S01]  /*1250*/  IADD3 R38, PT, PT, R37.reuse, 0x4, RZ ;  /* 0x0000000425267810 */ /* 0x040fe20007ffe0ff */
[C---:B------:R-:W-:Y:S02]  /*1260*/  VIADD R19, R37.reuse, 0x8 ;  /* 0x0000000825137836 */ /* 0x040fe40000000000 */
[----:B------:R-:W-:Y:S01]  /*1270*/  VIADD R36, R37, 0x10 ;  /* 0x0000001025247836 */ /* 0x000fe20000000000 */
[----:B0-----:R-:W-:-:S05]  /*1280*/  LOP3.LUT R10, R10, 0x80000000, R8, 0xec, !PT ;  /* 0x800000000a0a7812 */ /* 0x001fca00078eec08 */
[----:B------:R-:W-:-:S05]  /*1290*/  VIADD R11, R10, 0xffffffff ;  /* 0xffffffff0a0b7836 */ /* 0x000fca0000000000 */
[----:B------:R-:W-:-:S04]  /*12a0*/  LOP3.LUT R11, R10, R11, RZ, 0xc, !PT ;  /* 0x0000000b0a0b7212 */ /* 0x000fc800078e0cff */
[----:B------:R0:W1:Y:S02]  /*12b0*/  POPC R15, R11 ;  /* 0x0000000b000f7309 */ /* 0x0000640000000000 */
[----:B0-----:R-:W0:Y:S01]  /*12c0*/  LDC.64 R10, c[0x0][0x390] ;  /* 0x0000e400ff0a7b82 */ /* 0x001e220000000a00 */
[----:B-1----:R-:W1:Y:S01]  /*12d0*/  SHFL.DOWN PT, R13, R42, 0x1, R15 ;  /* 0x082000002a0d7989 */ /* 0x002e6200000e000f */
[-C--:B------:R-:W-:Y:S02]  /*12e0*/  ISETP.GE.AND P0, PT, R37, R15.reuse, PT ;  /* 0x0000000f2500720c */ /* 0x080fe40003f06270 */
[----:B------:R-:W-:Y:S02]  /*12f0*/  ISETP.GT.AND P2, PT, R36, R15, PT ;  /* 0x0000000f2400720c */ /* 0x000fe40003f44270 */
[----:B0-----:R-:W-:-:S09]  /*1300*/  IADD3 R40, P3, PT, R10, 0x100, RZ ;  /* 0x000001000a287810 */ /* 0x001fd20007f7e0ff */
[----:B-1----:R-:W-:Y:S01]  /*1310*/  @!P0 FADD R42, R13, R42 ;  /* 0x0000002a0d2a8221 */ /* 0x002fe20000000000 */
[----:B------:R-:W-:Y:S01]  /*1320*/  ISETP.GT.AND P0, PT, R39, R15, PT ;  /* 0x0000000f2700720c */ /* 0x000fe20003f04270 */
[----:B------:R-:W-:-:S03]  /*1330*/  IMAD.X R41, RZ, RZ, R11, P3 ;  /* 0x000000ffff297224 */ /* 0x000fc600018e060b */
[----:B------:R-:W0:Y:S09]  /*1340*/  SHFL.DOWN PT, R13, R42, 0x2, R15 ;  /* 0x084000002a0d7989 */ /* 0x000e3200000e000f */
[----:B0-----:R-:W-:Y:S01]  /*1350*/  @!P0 FADD R42, R42, R13 ;  /* 0x0000000d2a2a8221 */ /* 0x001fe20000000000 */
[----:B------:R-:W-:-:S04]  /*1360*/  ISETP.GT.AND P0, PT, R38, R15, PT ;  /* 0x0000000f2600720c */ /* 0x000fc80003f04270 */
[----:B------:R-:W0:Y:S09]  /*1370*/  SHFL.DOWN PT, R13, R42, 0x4, R15 ;  /* 0x088000002a0d7989 */ /* 0x000e3200000e000f */
[----:B0-----:R-:W-:Y:S01]  /*1380*/  @!P0 FADD R42, R42, R13 ;  /* 0x0000000d2a2a8221 */ /* 0x001fe20000000000 */
[----:B------:R-:W-:-:S04]  /*1390*/  ISETP.GT.AND P0, PT, R19, R15, PT ;  /* 0x0000000f1300720c */ /* 0x000fc80003f04270 */
[----:B------:R-:W0:Y:S09]  /*13a0*/  SHFL.DOWN PT, R13, R42, 0x8, R15 ;  /* 0x090000002a0d7989 */ /* 0x000e3200000e000f */
[----:B0-----:R-:W-:Y:S01]  /*13b0*/  @!P0 FADD R42, R42, R13 ;  /* 0x0000000d2a2a8221 */ /* 0x001fe20000000000 */
[----:B------:R-:W-:-:S04]  /*13c0*/  ISETP.NE.AND P0, PT, R12, 0x65, PT ;  /* 0x000000650c00780c */ /* 0x000fc80003f05270 */
[----:B------:R-:W0:Y:S09]  /*13d0*/  SHFL.DOWN PT, R13, R42, 0x10, R15 ;  /* 0x0a0000002a0d7989 */ /* 0x000e3200000e000f */
[----:B------:R-:W-:Y:S01]  /*13e0*/  VOTE.ALL P0, P0 ;  /* 0x0000000000ff7806 */ /* 0x000fe20000000000 */
[----:B0-----:R-:W-:-:S12]  /*13f0*/  @!P2 FADD R42, R42, R13 ;  /* 0x0000000d2a2aa221 */ /* 0x001fd80000000000 */
.L_x_774:
[----:B------:R-:W-:Y:S05]  /*1400*/  @!P0 BRA `(.L_x_738) ;  /* 0x0000000000c08947 */ /* 0x000fea0003800000 */
[----:B------:R-:W-:-:S07]  /*1410*/  HFMA2 R11, -RZ, RZ, 0, 2.849102020263671875e-05 ;  /* 0x000001deff0b7431 */ /* 0x000fce00000001ff */
.L_x_744:
        /* <DEDUP_REMOVED lines=8> */
.L_x_777:
[----:B------:R-:W-:Y:S05]  /*14a0*/  @!P0 BRA `(.L_x_740) ;  /* 0x0000000000248947 */ /* 0x000fea0003800000 */
[----:B------:R-:W-:-:S07]  /*14b0*/  IMAD.MOV.U32 R17, RZ, RZ, R11 ;  /* 0x000000ffff117224 */ /* 0x000fce00078e000b */
.L_x_742:
[----:B------:R-:W-:Y:S05]  /*14c0*/  NANOSLEEP R17 ;  /* 0x000000110000735d */ /* 0x000fea0003800000 */
[----:B------:R-:W2:Y:S01]  /*14d0*/  LD.E.64.STRONG.GPU R12, desc[UR12][R14.64+-0x100] ;  /* 0xffff000c0e0c7980 */ /* 0x000ea2000c10fb00 */
[----:B------:R-:W-:Y:S01]  /*14e0*/  UMOV UR5, 0xffffffff ;  /* 0xffffffff00057882 */ /* 0x000fe20000000000 */
[----:B------:R-:W-:Y:S02]  /*14f0*/  SHF.R.U32.HI R17, RZ, 0x1, R17 ;  /* 0x00000001ff117819 */ /* 0x000fe40000011611 */
[----:B--2---:R-:W-:Y:S01]  /*1500*/  ISETP.NE.AND P0, PT, R12, 0x63, PT ;  /* 0x000000630c00780c */ /* 0x004fe20003f05270 */
[----:B------:R-:W-:-:S12]  /*1510*/  BRA.DIV UR5, `(.L_x_741) ;  /* 0x0000003205147947 */ /* 0x000fd8000b800000 */
[----:B------:R-:W-:-:S13]  /*1520*/  VOTE.ANY P0, !P0 ;  /* 0x0000000000ff7806 */ /* 0x000fda0004000100 */
.L_x_780:
[----:B------:R-:W-:Y:S05]  /*1530*/  @P0 BRA `(.L_x_742) ;  /* 0xfffffffc00e00947 */ /* 0x000fea000383ffff */
.L_x_740:
[----:B------:R-:W-:Y:S01]  /*1540*/  UMOV UR5, 0xffffffff ;  /* 0xffffffff00057882 */ /* 0x000fe20000000000 */
[----:B------:R-:W-:Y:S01]  /*1550*/  ISETP.NE.AND P0, PT, R12, 0x65, PT ;  /* 0x000000650c00780c */ /* 0x000fe20003f05270 */
[----:B------:R-:W-:Y:S01]  /*1560*/  IMAD.MOV.U32 R43, RZ, RZ, R13 ;  /* 0x000000ffff2b7224 */ /* 0x000fe200078e000d */
[----:B------:R-:W-:Y:S11]  /*1570*/  BRA.DIV UR5, `(.L_x_743) ;  /* 0x00000032051c7947 */ /* 0x000ff6000b800000 */
[----:B------:R-:W-:Y:S02]  /*1580*/  VOTE.ANY R10, PT, !P0 ;  /* 0x00000000000a7806 */ /* 0x000fe400040e0100 */
[----:B------:R-:W-:Y:S02]  /*1590*/  IADD3 R18, PT, PT, R18, -0x20, RZ ;  /* 0xffffffe012127810 */ /* 0x000fe40007ffe0ff */
[----:B------:R-:W-:-:S05]  /*15a0*/  LOP3.LUT R10, R10, 0x80000000, R8, 0xec, !PT ;  /* 0x800000000a0a7812 */ /* 0x000fca00078eec08 */
[----:B------:R-:W-:-:S05]  /*15b0*/  VIADD R13, R10, 0xffffffff ;  /* 0xffffffff0a0d7836 */ /* 0x000fca0000000000 */
[----:B------:R-:W-:-:S04]  /*15c0*/  LOP3.LUT R13, R10, R13, RZ, 0xc, !PT ;  /* 0x0000000d0a0d7212 */ /* 0x000fc800078e0cff */
[----:B------:R-:W0:Y:S02]  /*15d0*/  POPC R15, R13 ;  /* 0x0000000d000f7309 */ /* 0x000e240000000000 */
[----:B0-----:R-:W0:Y:S01]  /*15e0*/  SHFL.DOWN PT, R13, R43, 0x1, R15 ;  /* 0x082000002b0d7989 */ /* 0x001e2200000e000f */
[-C--:B------:R-:W-:Y:S02]  /*15f0*/  ISETP.GE.AND P0, PT, R37, R15.reuse, PT ;  /* 0x0000000f2500720c */ /* 0x080fe40003f06270 */
[----:B------:R-:W-:-:S11]  /*1600*/  ISETP.GT.AND P2, PT, R36, R15, PT ;  /* 0x0000000f2400720c */ /* 0x000fd60003f44270 */
[----:B0-----:R-:W-:Y:S01]  /*1610*/  @!P0 FADD R43, R13, R43 ;  /* 0x0000002b0d2b8221 */ /* 0x001fe20000000000 */
[----:B------:R-:W-:-:S04]  /*1620*/  ISETP.GT.AND P0, PT, R39, R15, PT ;  /* 0x0000000f2700720c */ /* 0x000fc80003f04270 */
        /* <DEDUP_REMOVED lines=11> */
[----:B0-----:R-:W-:-:S04]  /*16e0*/  @!P2 FADD R43, R43, R13 ;  /* 0x0000000d2b2ba221 */ /* 0x001fc80000000000 */
[----:B------:R-:W-:-:S08]  /*16f0*/  FADD R42, R43, R42 ;  /* 0x0000002a2b2a7221 */ /* 0x000fd00000000000 */
.L_x_789:
[----:B------:R-:W-:Y:S05]  /*1700*/  @P0 BRA `(.L_x_744) ;  /* 0xfffffffc00440947 */ /* 0x000fea000383ffff */
.L_x_738:
[----:B------:R-:W-:Y:S01]  /*1710*/  ISETP.NE.AND P0, PT, R37, RZ, PT ;  /* 0x000000ff2500720c */ /* 0x000fe20003f05270 */
[----:B------:R-:W0:Y:S01]  /*1720*/  @!P1 S2R R11, SR_CgaCtaId ;  /* 0x00000000000b9919 */ /* 0x000e220000008800 */
[----:B------:R-:W-:Y:S01]  /*1730*/  @!P1 MOV R10, 0x400 ;  /* 0x00000400000a9802 */ /* 0x000fe20000000f00 */
[----:B------:R-:W-:Y:S01]  /*1740*/  @!P1 FADD R9, R9, R42 ;  /* 0x0000002a09099221 */ /* 0x000fe20000000000 */
[----:B------:R-:W-:-:S05]  /*1750*/  @!P1 IMAD.MOV.U32 R8, RZ, RZ, 0x65 ;  /* 0x00000065ff089424 */ /* 0x000fca00078e00ff */
[----:B------:R1:W-:Y:S04]  /*1760*/  @!P1 ST.E.64.STRONG.GPU desc[UR12][R44.64+0x100], R8 ;  /* 0x000100082c009985 */ /* 0x0003e8000c10fb0c */
[----:B------:R-:W2:Y:S01]  /*1770*/  @!P0 S2R R13, SR_CgaCtaId ;  /* 0x00000000000d8919 */ /* 0x000ea20000008800 */
[----:B------:R-:W-:Y:S02]  /*1780*/  @!P0 MOV R12, 0x400 ;  /* 0x00000400000c8802 */ /* 0x000fe40000000f00 */
[----:B0-----:R-:W-:-:S05]  /*1790*/  @!P1 LEA R10, R11, R10, 0x18 ;  /* 0x0000000a0b0a9211 */ /* 0x001fca00078ec0ff */
[----:B------:R1:W-:Y:S04]  /*17a0*/  @!P1 STS [R10+0x8], R9 ;  /* 0x000008090a009388 */ /* 0x0003e80000000800 */
[----:B------:R1:W-:Y:S01]  /*17b0*/  @!P1 STS [R10+0x4], R42 ;  /* 0x0000042a0a009388 */ /* 0x0003e20000000800 */
[----:B--2---:R-:W-:Y:S01]  /*17c0*/  @!P0 LEA R13, R13, R12, 0x18 ;  /* 0x0000000c0d0d8211 */ /* 0x004fe200078ec0ff */
[----:B------:R-:W-:Y:S02]  /*17d0*/  IMAD.MOV.U32 R12, RZ, RZ, R16 ;  /* 0x000000ffff0c7224 */ /* 0x000fe400078e0010 */
[----:B------:R-:W-:Y:S02]  /*17e0*/  @!P0 IMAD.MOV.U32 R12, RZ, RZ, R42 ;  /* 0x000000ffff0c8224 */ /* 0x000fe400078e002a */
[----:B------:R1:W-:Y:S05]  /*17f0*/  @!P0 STS [R13+0x54], R42 ;  /* 0x0000542a0d008388 */ /* 0x0003ea0000000800 */
.L_x_732:
[----:B------:R-:W-:Y:S05]  /*1800*/  WARPSYNC.ALL ;  /* 0x0000000000007948 */ /* 0x000fea0003800000 */
[----:B------:R-:W0:Y:S08]  /*1810*/  S2UR UR7, SR_CgaCtaId ;  /* 0x00000000000779c3 */ /* 0x000e300000008800 */
[----:B------:R-:W-:Y:S01]  /*1820*/  BAR.SYNC.DEFER_BLOCKING 0x0 ;  /* 0x0000000000007b1d */ /* 0x000fe20000010000 */
[----:B------:R-:W-:-:S05]  /*1830*/  ISETP.NE.AND P0, PT, R35, RZ, PT ;  /* 0x000000ff2300720c */ /* 0x000fca0003f05270 */
[----:B------:R-:W-:Y:S02]  /*1840*/  UMOV UR5, 0x400 ;  /* 0x0000040000057882 */ /* 0x000fe40000000000 */
[----:B0-----:R-:W-:-:S09]  /*1850*/  ULEA UR5, UR7, UR5, 0x18 ;  /* 0x0000000507057291 */ /* 0x001fd2000f8ec0ff */
[----:B-1----:R-:W0:Y:S02]  /*1860*/  LDS R9, [UR5+0x54] ;  /* 0x00005405ff097984 */ /* 0x002e240008000800 */
[----:B0-----:R-:W-:-:S07]  /*1870*/  @P0 FADD R12, R9, R12 ;  /* 0x0000000c090c0221 */ /* 0x001fce0000000000 */
.L_x_731:
[----:B------:R-:W-:Y:S05]  /*1880*/  BSYNC.RECONVERGENT B0 ;  /* 0x0000000000007941 */ /* 0x000fea0003800200 */
.L_x_729:
[----:B------:R-:W-:Y:S01]  /*1890*/  FADD R33, R33, R12 ;  /* 0x0000000c21217221 */ /* 0x000fe20000000000 */
[----:B------:R-:W-:Y:S03]  /*18a0*/  BAR.SYNC.DEFER_BLOCKING 0x0 ;  /* 0x0000000000007b1d */ /* 0x000fe60000010000 */
[----:B------:R-:W-:-:S03]  /*18b0*/  FADD R28, R28, R33 ;  /* 0x000000211c1c7221 */ /* 0x000fc60000000000 */
[----:B------:R-:W1:Y:S01]  /*18c0*/  LDCU.64 UR8, c[0x0][0x388] ;  /* 0x00007100ff0877ac */ /* 0x000e620008000a00 */
[----:B------:R-:W-:-:S04]  /*18d0*/  FADD R29, R29, R28 ;  /* 0x0000001c1d1d7221 */ /* 0x000fc80000000000 */
[----:B------:R-:W-:-:S04]  /*18e0*/  FADD R26, R26, R29 ;  /* 0x0000001d1a1a7221 */ /* 0x000fc80000000000 */
[----:B------:R-:W-:-:S04]  /*18f0*/  FADD R27, R27, R26 ;  /* 0x0000001a1b1b7221 */ /* 0x000fc80000000000 */
[----:B------:R-:W-:-:S04]  /*1900*/  FADD R24, R24, R27 ;  /* 0x0000001b18187221 */ /* 0x000fc80000000000 */
[----:B------:R-:W-:Y:S01]  /*1910*/  FADD R25, R25, R24 ;  /* 0x0000001819197221 */ /* 0x000fe20000000000 */
[----:B------:R-:W-:Y:S03]  /*1920*/  STS [R32], R12 ;  /* 0x0000000c20007388 */ /* 0x000fe60000000800 */
[----:B------:R-:W-:Y:S01]  /*1930*/  FADD R22, R22, R25 ;  /* 0x0000001916167221 */ /* 0x000fe20000000000 */
[----:B------:R-:W-:Y:S03]  /*1940*/  STS [R32+0x4], R33 ;  /* 0x0000042120007388 */ /* 0x000fe60000000800 */
        /* <DEDUP_REMOVED lines=18> */
[----:B0-----:R-:W-:Y:S01]  /*1a70*/  FADD R9, R0, R3 ;  /* 0x0000000300097221 */ /* 0x001fe20000000000 */
[----:B------:R-:W-:Y:S04]  /*1a80*/  STS [R32+0x2c], R21 ;  /* 0x00002c1520007388 */ /* 0x000fe80000000800 */
[----:B------:R-:W-:Y:S04]  /*1a90*/  STS [R32+0x30], R6 ;  /* 0x0000300620007388 */ /* 0x000fe80000000800 */
[----:B------:R-:W-:Y:S04]  /*1aa0*/  STS [R32+0x34], R7 ;  /* 0x0000340720007388 */ /* 0x000fe80000000800 */
[----:B------:R-:W-:Y:S04]  /*1ab0*/  STS [R32+0x38], R4 ;  /* 0x0000380420007388 */ /* 0x000fe80000000800 */
[----:B------:R-:W-:Y:S04]  /*1ac0*/  STS [R32+0x3c], R5 ;  /* 0x00003c0520007388 */ /* 0x000fe80000000800 */
[----:B------:R1:W-:Y:S04]  /*1ad0*/  STS [R32+0x40], R2 ;  /* 0x0000400220007388 */ /* 0x0003e80000000800 */
[----:B------:R0:W-:Y:S04]  /*1ae0*/  STS [R32+0x44], R3 ;  /* 0x0000440320007388 */ /* 0x0001e80000000800 */
[----:B------:R-:W-:Y:S01]  /*1af0*/  STS [R32+0x48], R9 ;  /* 0x0000480920007388 */ /* 0x000fe20000000800 */
[----:B------:R-:W-:-:S03]  /*1b00*/  NOP ;  /* 0x0000000000007918 */ /* 0x000fc60000000000 */
[----:B------:R-:W2:Y:S01]  /*1b10*/  LDS R11, [R34] ;  /* 0x00000000220b7984 */ /* 0x000ea20000000800 */
[----:B-1----:R-:W-:-:S03]  /*1b20*/  IADD3 R2, P0, PT, R31, UR8, RZ ;  /* 0x000000081f027c10 */ /* 0x002fc6000ff1e0ff */
[----:B------:R-:W1:Y:S01]  /*1b30*/  LDS R13, [R34+0x80] ;  /* 0x00008000220d7984 */ /* 0x000e620000000800 */
[----:B0-----:R-:W-:-:S03]  /*1b40*/  IADD3.X R3, PT, PT, R30, UR9, RZ, P0, !PT ;  /* 0x000000091e037c10 */ /* 0x001fc600087fe4ff */
[----:B------:R-:W0:Y:S04]  /*1b50*/  LDS R7, [R34+0x100] ;  /* 0x0001000022077984 */ /* 0x000e280000000800 */
[----:B------:R-:W3:Y:S04]  /*1b60*/  LDS R15, [R34+0x180] ;  /* 0x00018000220f7984 */ /* 0x000ee80000000800 */
[----:B------:R-:W4:Y:S04]  /*1b70*/  LDS R17, [R34+0x200] ;  /* 0x0002000022117984 */ /* 0x000f280000000800 */
[----:B------:R-:W5:Y:S04]  /*1b80*/  LDS R5, [R34+0x280] ;  /* 0x0002800022057984 */ /* 0x000f680000000800 */
        /* <DEDUP_REMOVED lines=13> */
[----:B--2---:R-:W-:Y:S04]  /*1c60*/  STG.E desc[UR12][R2.64], R11 ;  /* 0x0000000b02007986 */ /* 0x004fe8000c10190c */
[----:B-1----:R-:W-:Y:S04]  /*1c70*/  STG.E desc[UR12][R2.64+0x80], R13 ;  /* 0x0000800d02007986 */ /* 0x002fe8000c10190c */
[----:B0-----:R-:W-:Y:S04]  /*1c80*/  STG.E desc[UR12][R2.64+0x100], R7 ;  /* 0x0001000702007986 */ /* 0x001fe8000c10190c */
[----:B---3--:R-:W-:Y:S04]  /*1c90*/  STG.E desc[UR12][R2.64+0x180], R15 ;  /* 0x0001800f02007986 */ /* 0x008fe8000c10190c */
[----:B----4-:R-:W-:Y:S04]  /*1ca0*/  STG.E desc[UR12][R2.64+0x200], R17 ;  /* 0x0002001102007986 */ /* 0x010fe8000c10190c */
        /* <DEDUP_REMOVED lines=15> */
.L_x_728:
[----:B------:R-:W-:-:S04]  /*1da0*/  ISETP.NE.U32.AND P0, PT, RZ, UR7, PT ;  /* 0x00000007ff007c0c */ /* 0x000fc8000bf05070 */
[----:B------:R-:W-:-:S13]  /*1db0*/  ISETP.NE.AND.EX P0, PT, RZ, UR4, PT, P0 ;  /* 0x00000004ff007c0c */ /* 0x000fda000bf05300 */
[----:B------:R-:W-:Y:S05]  /*1dc0*/  @!P0 EXIT ;  /* 0x000000000000894d */ /* 0x000fea0003800000 */
[----:B------:R-:W0:Y:S02]  /*1dd0*/  LDCU.64 UR4, c[0x0][0x380] ;  /* 0x00007000ff0477ac */ /* 0x000e240008000a00 */
[----:B0-----:R-:W-:-:S06]  /*1de0*/  UIMAD.WIDE UR4, UR6, 0x7b80, UR4 ;  /* 0x00007b80060478a5 */ /* 0x001fcc000f8e0204 */
[----:B------:R-:W-:Y:S01]  /*1df0*/  MOV R2, UR4 ;  /* 0x0000000400027c02 */ /* 0x000fe20008000f00 */
[----:B------:R-:W-:-:S05]  /*1e00*/  IMAD.U32 R3, RZ, RZ, UR5 ;  /* 0x00000005ff037e24 */ /* 0x000fca000f8e00ff */
[----:B------:R0:W2:Y:S01]  /*1e10*/  LDG.E R5, desc[UR12][R2.64] ;  /* 0x0000000c02057981 */ /* 0x0000a2000c1e1900 */
[----:B------:R-:W1:Y:S02]  /*1e20*/  S2R R31, SR_TID.X ;  /* 0x00000000001f7919 */ /* 0x000e640000002100 */
[C---:B-1----:R-:W-:Y:S02]  /*1e30*/  LOP3.LUT R30, R31.reuse, 0x1f, RZ, 0xc0, !PT ;  /* 0x0000001f1f1e7812 */ /* 0x042fe400078ec0ff */
[----:B------:R-:W-:-:S05]  /*1e40*/  LOP3.LUT R7, R31, 0x3e0, RZ, 0xc0, !PT ;  /* 0x000003e01f077812 */ /* 0x000fca00078ec0ff */
[----:B------:R-:W-:-:S04]  /*1e50*/  IMAD R30, R7, 0x13, R30 ;  /* 0x00000013071e7824 */ /* 0x000fc800078e021e */
[C---:B------:R-:W-:Y:S01]  /*1e60*/  VIADD R0, R30.reuse, 0x40 ;  /* 0x000000401e007836 */ /* 0x040fe20000000000 */
[C---:B------:R-:W-:Y:S01]  /*1e70*/  ISETP.GE.U32.AND P1, PT, R30.reuse, UR7, PT ;  /* 0x000000071e007c0c */ /* 0x040fe2000bf26070 */
[C---:B------:R-:W-:Y:S01]  /*1e80*/  VIADD R4, R30.reuse, 0x60 ;  /* 0x000000601e047836 */ /* 0x040fe20000000000 */
[C---:B0-----:R-:W-:Y:S01]  /*1e90*/  LEA R2, P0, R30.reuse, UR4, 0x2 ;  /* 0x000000041e027c11 */ /* 0x041fe2000f8010ff */
[----:B------:R-:W-:Y:S01]  /*1ea0*/  VIADD R3, R30, 0xc0 ;  /* 0x000000c01e037836 */ /* 0x000fe20000000000 */
[----:B------:R-:W-:Y:S01]  /*1eb0*/  ISETP.GE.U32.AND P2, PT, R0, UR7, PT ;  /* 0x0000000700007c0c */ /* 0x000fe2000bf46070 */
[----:B------:R-:W-:Y:S01]  /*1ec0*/  VIADD R0, R30, 0xa0 ;  /* 0x000000a01e007836 */ /* 0x000fe20000000000 */
[----:B------:R-:W-:Y:S01]  /*1ed0*/  ISETP.GE.U32.AND P3, PT, R4, UR7, PT ;  /* 0x0000000704007c0c */ /* 0x000fe2000bf66070 */
[C---:B------:R-:W-:Y:S01]  /*1ee0*/  VIADD R4, R30.reuse, 0xe0 ;  /* 0x000000e01e047836 */ /* 0x040fe20000000000 */
[----:B------:R-:W-:Y:S02]  /*1ef0*/  ISETP.GE.U32.AND P6, PT, R3, UR7, PT ;  /* 0x0000000703007c0c */ /* 0x000fe4000bfc6070 */
[----:B------:R-:W-:-:S02]  /*1f00*/  IADD3 R6, PT, PT, R30, 0x80, RZ ;  /* 0x000000801e067810 */ /* 0x000fc40007ffe0ff */
[----:B------:R-:W-:Y:S01]  /*1f10*/  ISETP.GE.U32.AND P5, PT, R0, UR7, PT ;  /* 0x0000000700007c0c */ /* 0x000fe2000bfa6070 */
[----:B------:R-:W-:Y:S01]  /*1f20*/  VIADD R0, R30, 0x100 ;  /* 0x000001001e007836 */ /* 0x000fe20000000000 */
[----:B------:R-:W-:Y:S02]  /*1f30*/  IADD3.X R3, PT, PT, RZ, UR5, RZ, P0, !PT ;  /* 0x00000005ff037c10 */ /* 0x000fe400087fe4ff */
[----:B------:R-:W-:Y:S01]  /*1f40*/  ISETP.GE.U32.AND P4, PT, R6, UR7, PT ;  /* 0x0000000706007c0c */ /* 0x000fe2000bf86070 */
[----:B------:R-:W-:Y:S01]  /*1f50*/  VIADD R37, R30, 0x20 ;  /* 0x000000201e257836 */ /* 0x000fe20000000000 */
[----:B------:R-:W-:Y:S01]  /*1f60*/  ISETP.GE.U32.AND P0, PT, R4, UR7, PT ;  /* 0x0000000704007c0c */ /* 0x000fe2000bf06070 */
[C---:B------:R-:W-:Y:S01]  /*1f70*/  VIADD R4, R30.reuse, 0x120 ;  /* 0x000001201e047836 */ /* 0x040fe20000000000 */
[C---:B------:R-:W-:Y:S01]  /*1f80*/  IADD3 R36, PT, PT, R30.reuse, 0x1a0, RZ ;  /* 0x000001a01e247810 */ /* 0x040fe20007ffe0ff */
[C---:B------:R-:W-:Y:S02]  /*1f90*/  VIADD R35, R30.reuse, 0x220 ;  /* 0x000002201e237836 */ /* 0x040fe40000000000 */
[----:B------:R-:W-:-:S02]  /*1fa0*/  VIADD R34, R30, 0x240 ;  /* 0x000002401e227836 */ /* 0x000fc40000000000 */
[----:B--2---:R-:W-:Y:S02]  /*1fb0*/  IMAD.MOV.U32 R7, RZ, RZ, R5 ;  /* 0x000000ffff077224 */ /* 0x004fe400078e0005 */
[----:B------:R-:W2:Y:S01]  /*1fc0*/  @!P1 LDG.E R5, desc[UR12][R2.64] ;  /* 0x0000000c02059981 */ /* 0x000ea2000c1e1900 */
[----:B------:R-:W-:Y:S01]  /*1fd0*/  ISETP.GE.U32.AND P1, PT, R0, UR7, PT ;  /* 0x0000000700007c0c */ /* 0x000fe2000bf26070 */
[--C-:B------:R-:W-:Y:S01]  /*1fe0*/  IMAD.MOV.U32 R13, RZ, RZ, R7.reuse ;  /* 0x000000ffff0d7224 */ /* 0x100fe200078e0007 */
[-C--:B------:R-:W-:Y:S01]  /*1ff0*/  MOV R11, R7.reuse ;  /* 0x00000007000b7202 */ /* 0x080fe20000000f00 */
[----:B------:R-:W-:Y:S01]  /*2000*/  VIADD R0, R30, 0x140 ;  /* 0x000001401e007836 */ /* 0x000fe20000000000 */
[----:B------:R-:W-:Y:S01]  /*2010*/  MOV R15, R7 ;  /* 0x00000007000f7202 */ /* 0x000fe20000000f00 */
[----:B------:R-:W-:Y:S02]  /*2020*/  IMAD.MOV.U32 R17, RZ, RZ, R7 ;  /* 0x000000ffff117224 */ /* 0x000fe400078e0007 */
[----:B------:R-:W3:Y:S01]  /*2030*/  @!P3 LDG.E R13, desc[UR12][R2.64+0x180] ;  /* 0x0001800c020db981 */ /* 0x000ee2000c1e1900 */
[----:B------:R-:W-:Y:S01]  /*2040*/  ISETP.GE.U32.AND P3, PT, R0, UR7, PT ;  /* 0x0000000700007c0c */ /* 0x000fe2000bf66070 */
[----:B------:R-:W-:-:S02]  /*2050*/  VIADD R0, R30, 0x160 ;  /* 0x000001601e007836 */ /* 0x000fc40000000000 */
[----:B------:R-:W4:Y:S01]  /*2060*/  @!P2 LDG.E R11, desc[UR12][R2.64+0x100] ;  /* 0x0001000c020ba981 */ /* 0x000f22000c1e1900 */
[----:B------:R-:W-:Y:S01]  /*2070*/  ISETP.GE.U32.AND P2, PT, R4, UR7, PT ;  /* 0x0000000704007c0c */ /* 0x000fe2000bf46070 */
[----:B------:R-:W-:Y:S02]  /*2080*/  IMAD.MOV.U32 R21, RZ, RZ, R7 ;  /* 0x000000ffff157224 */ /* 0x000fe400078e0007 */
[----:B------:R-:W4:Y:S01]  /*2090*/  @!P4 LDG.E R15, desc[UR12][R2.64+0x200] ;  /* 0x0002000c020fc981 */ /* 0x000f22000c1e1900 */
[----:B------:R-:W-:-:S03]  /*20a0*/  ISETP.GE.U32.AND P4, PT, R37, UR7, PT ;  /* 0x0000000725007c0c */ /* 0x000fc6000bf86070 */
[----:B------:R-:W4:Y:S01]  /*20b0*/  @!P5 LDG.E R17, desc[UR12][R2.64+0x280] ;  /* 0x0002800c0211d981 */ /* 0x000f22000c1e1900 */
[----:B------:R-:W-:Y:S02]  /*20c0*/  ISETP.GE.U32.AND P5, PT, R0, UR7, PT ;  /* 0x0000000700007c0c */ /* 0x000fe4000bfa6070 */
[-C--:B------:R-:W-:Y:S01]  /*20d0*/  MOV R19, R7.reuse ;  /* 0x0000000700137202 */ /* 0x080fe20000000f00 */
[C---:B------:R-:W-:Y:S01]  /*20e0*/  VIADD R4, R30.reuse, 0x180 ;  /* 0x000001801e047836 */ /* 0x040fe20000000000 */
[-C--:B------:R-:W-:Y:S01]  /*20f0*/  MOV R9, R7.reuse ;  /* 0x0000000700097202 */ /* 0x080fe20000000f00 */
[----:B------:R-:W-:Y:S01]  /*2100*/  VIADD R0, R30, 0x1c0 ;  /* 0x000001c01e007836 */ /* 0x000fe20000000000 */
[----:B------:R-:W4:Y:S01]  /*2110*/  @!P0 LDG.E R21, desc[UR12][R2.64+0x380] ;  /* 0x0003800c02158981 */ /* 0x000f22000c1e1900 */
[--C-:B------:R-:W-:Y:S01]  /*2120*/  IMAD.MOV.U32 R23, RZ, RZ, R7.reuse ;  /* 0x000000ffff177224 */ /* 0x100fe200078e0007 */
[----:B------:R-:W-:Y:S01]  /*2130*/  MOV R29, R7 ;  /* 0x00000007001d7202 */ /* 0x000fe20000000f00 */
[--C-:B------:R-:W-:Y:S01]  /*2140*/  IMAD.MOV.U32 R25, RZ, RZ, R7.reuse ;  /* 0x000000ffff197224 */ /* 0x100fe200078e0007 */
[----:B------:R-:W4:Y:S01]  /*2150*/  @!P6 LDG.E R19, desc[UR12][R2.64+0x300] ;  /* 0x0003000c0213e981 */ /* 0x000f22000c1e1900 */
[----:B------:R-:W-:Y:S01]  /*2160*/  IMAD.MOV.U32 R27, RZ, RZ, R7 ;  /* 0x000000ffff1b7224 */ /* 0x000fe200078e0007 */
[----:B------:R-:W-:Y:S01]  /*2170*/  ISETP.GE.U32.AND P6, PT, R4, UR7, PT ;  /* 0x0000000704007c0c */ /* 0x000fe2000bfc6070 */
[----:B------:R-:W-:Y:S01]  /*2180*/  VIADD R4, R30, 0x1e0 ;  /* 0x000001e01e047836 */ /* 0x000fe20000000000 */
[----:B------:R-:W-:Y:S01]  /*2190*/  ISETP.GE.U32.AND P0, PT, R0, UR7, PT ;  /* 0x0000000700007c0c */ /* 0x000fe2000bf06070 */
[----:B------:R-:W-:Y:S01]  /*21a0*/  VIADD R0, R30, 0x200 ;  /* 0x000002001e007836 */ /* 0x000fe20000000000 */
[----:B------:R-:W4:Y:S02]  /*21b0*/  @!P4 LDG.E R9, desc[UR12][R2.64+0x80] ;  /* 0x0000800c0209c981 */ /* 0x000f24000c1e1900 */
[----:B------:R-:W-:-:S02]  /*21c0*/  ISETP.GE.U32.AND P4, PT, R4, UR7, PT ;  /* 0x0000000704007c0c */ /* 0x000fc4000bf86070 */
[----:B------:R-:W4:Y:S01]  /*21d0*/  @!P1 LDG.E R23, desc[UR12][R2.64+0x400] ;  /* 0x0004000c02179981 */ /* 0x000f22000c1e1900 */
[----:B------:R-:W-:-:S03]  /*21e0*/  ISETP.GE.U32.AND P1, PT, R0, UR7, PT ;  /* 0x0000000700007c0c */ /* 0x000fc6000bf26070 */
[----:B------:R-:W4:Y:S01]  /*21f0*/  @!P2 LDG.E R25, desc[UR12][R2.64+0x480] ;  /* 0x0004800c0219a981 */ /* 0x000f22000c1e1900 */
[----:B------:R-:W-:-:S03]  /*2200*/  ISETP.GE.U32.AND P2, PT, R36, UR7, PT ;  /* 0x0000000724007c0c */ /* 0x000fc6000bf46070 */
[----:B------:R-:W4:Y:S01]  /*2210*/  @!P3 LDG.E R27, desc[UR12][R2.64+0x500] ;  /* 0x0005000c021bb981 */ /* 0x000f22000c1e1900 */
[----:B------:R-:W-:-:S03]  /*2220*/  ISETP.GE.U32.AND P3, PT, R35, UR7, PT ;  /* 0x0000000723007c0c */ /* 0x000fc6000bf66070 */
[----:B------:R-:W4:Y:S01]  /*2230*/  @!P5 LDG.E R29, desc[UR12][R2.64+0x580] ;  /* 0x0005800c021dd981 */ /* 0x000f22000c1e1900 */
[----:B------:R-:W-:Y:S01]  /*2240*/  ISETP.GE.U32.AND P5, PT, R34, UR7, PT ;  /* 0x0000000722007c0c */ /* 0x000fe2000bfa6070 */
[--C-:B------:R-:W-:Y:S01]  /*2250*/  IMAD.MOV.U32 R41, RZ, RZ, R7.reuse ;  /* 0x000000ffff297224 */ /* 0x100fe200078e0007 */
[-C--:B------:R-:W-:Y:S01]  /*2260*/  MOV R43, R7.reuse ;  /* 0x00000007002b7202 */ /* 0x080fe20000000f00 */
[--C-:B------:R-:W-:Y:S01]  /*2270*/  IMAD.MOV.U32 R45, RZ, RZ, R7.reuse ;  /* 0x000000ffff2d7224 */ /* 0x100fe200078e0007 */
[----:B------:R-:W-:Y:S01]  /*2280*/  MOV R4, R7 ;  /* 0x0000000700047202 */ /* 0x000fe20000000f00 */
[--C-:B------:R-:W-:Y:S02]  /*2290*/  IMAD.MOV.U32 R0, RZ, RZ, R7.reuse ;  /* 0x000000ffff007224 */ /* 0x100fe400078e0007 */
[----:B------:R-:W-:Y:S01]  /*22a0*/  IMAD.MOV.U32 R6, RZ, RZ, R7 ;  /* 0x000000ffff067224 */ /* 0x000fe200078e0007 */
[----:B------:R-:W4:Y:S04]  /*22b0*/  @!P6 LDG.E R41, desc[UR12][R2.64+0x600] ;  /* 0x0006000c0229e981 */ /* 0x000f28000c1e1900 */
[----:B------:R-:W4:Y:S04]  /*22c0*/  @!P2 LDG.E R43, desc[UR12][R2.64+0x680] ;  /* 0x0006800c022ba981 */ /* 0x000f28000c1e1900 */
[----:B------:R-:W4:Y:S04]  /*22d0*/  @!P0 LDG.E R45, desc[UR12][R2.64+0x700] ;  /* 0x0007000c022d8981 */ /* 0x000f28000c1e1900 */
[----:B------:R-:W4:Y:S04]  /*22e0*/  @!P4 LDG.E R0, desc[UR12][R2.64+0x780] ;  /* 0x0007800c0200c981 */ /* 0x000f28000c1e1900 */
[----:B------:R-:W4:Y:S04]  /*22f0*/  @!P1 LDG.E R4, desc[UR12][R2.64+0x800] ;  /* 0x0008000c02049981 */ /* 0x000f28000c1e1900 */
[----:B------:R-:W4:Y:S04]  /*2300*/  @!P3 LDG.E R6, desc[UR12][R2.64+0x880] ;  /* 0x0008800c0206b981 */ /* 0x000f28000c1e1900 */
[----:B------:R-:W4:Y:S01]  /*2310*/  @!P5 LDG.E R7, desc[UR12][R2.64+0x900] ;  /* 0x0009000c0207d981 */ /* 0x000f22000c1e1900 */
[----:B------:R-:W0:Y:S01]  /*2320*/  S2R R39, SR_LANEID ;  /* 0x0000000000277919 */ /* 0x000e220000000000 */
[----:B------:R-:W1:Y:S01]  /*2330*/  S2UR UR5, SR_CgaCtaId ;  /* 0x00000000000579c3 */ /* 0x000e620000008800 */
[----:B------:R-:W-:Y:S01]  /*2340*/  SHF.R.U32.HI R40, RZ, 0x5, R31 ;  /* 0x00000005ff287819 */ /* 0x000fe2000001161f */
[----:B------:R-:W-:-:S02]  /*2350*/  UMOV UR4, 0x400 ;  /* 0x0000040000047882 */ /* 0x000fc40000000000 */
[----:B-1----:R-:W-:Y:S02]  /*2360*/  ULEA UR4, UR5, UR4, 0x18 ;  /* 0x0000000405047291 */ /* 0x002fe4000f8ec0ff */
[----:B0-----:R-:W-:-:S05]  /*2370*/  IMAD R28, R40, 0x260, R39 ;  /* 0x00000260281c7824 */ /* 0x001fca00078e0227 */
[----:B------:R-:W-:Y:S01]  /*2380*/  LEA R28, R28, UR4, 0x2 ;  /* 0x000000041c1c7c11 */ /* 0x000fe2000f8e10ff */
[----:B------:R-:W-:-:S04]  /*2390*/  UISETP.NE.AND UP0, UPT, UR6, URZ, UPT ;  /* 0x000000ff0600728c */ /* 0x000fc8000bf05270 */
[----:B--2---:R-:W-:Y:S04]  /*23a0*/  STS [R28], R5 ;  /* 0x000000051c007388 */ /* 0x004fe80000000800 */
[----:B---3--:R-:W-:Y:S04]  /*23b0*/  STS [R28+0x180], R13 ;  /* 0x0001800d1c007388 */ /* 0x008fe80000000800 */
[----:B----4-:R-:W-:Y:S04]  /*23c0*/  STS [R28+0x100], R11 ;  /* 0x0001000b1c007388 */ /* 0x010fe80000000800 */
[----:B------:R-:W-:Y:S04]  /*23d0*/  STS [R28+0x200], R15 ;  /* 0x0002000f1c007388 */ /* 0x000fe80000000800 */
[----:B------:R-:W-:Y:S04]  /*23e0*/  STS [R28+0x280], R17 ;  /* 0x000280111c007388 */ /* 0x000fe80000000800 */
[----:B------:R-:W-:Y:S04]  /*23f0*/  STS [R28+0x380], R21 ;  /* 0x000380151c007388 */ /* 0x000fe80000000800 */
[----:B------:R-:W-:Y:S04]  /*2400*/  STS [R28+0x300], R19 ;  /* 0x000300131c007388 */ /* 0x000fe80000000800 */
[----:B------:R0:W-:Y:S04]  /*2410*/  STS [R28+0x80], R9 ;  /* 0x000080091c007388 */ /* 0x0001e80000000800 */
[----:B------:R1:W-:Y:S01]  /*2420*/  STS [R28+0x400], R23 ;  /* 0x000400171c007388 */ /* 0x0003e20000000800 */
[----:B0-----:R-:W-:-:S03]  /*2430*/  IMAD R9, R39, 0x48, R28 ;  /* 0x0000004827097824 */ /* 0x001fc600078e021c */
        /* <DEDUP_REMOVED lines=11> */
[----:B------:R1:W0:Y:S04]  /*24f0*/  LDS R33, [R9] ;  /* 0x0000000009217984 */ /* 0x0002280000000800 */
        /* <DEDUP_REMOVED lines=19> */
[----:B--234-:R-:W-:Y:S05]  /*2630*/  BRA.U UP0, `(.L_x_745) ;  /* 0x0000000500247547 */ /* 0x01cfea000b800000 */
[----:B01----:R-:W-:Y:S01]  /*2640*/  FADD R9, R33, R32 ;  /* 0x0000002021097221 */ /* 0x003fe20000000000 */
        /* <DEDUP_REMOVED lines=15> */
[----:B------:R-:W-:-:S02]  /*2740*/  ISETP.NE.AND P2, PT, R40, 0xc, PT ;  /* 0x0000000c2800780c */ /* 0x000fc40003f45270 */
[----:B------:R-:W-:Y:S01]  /*2750*/  FADD R9, R8, R9 ;  /* 0x0000000908097221 */ /* 0x000fe20000000000 */
[----:B------:R-:W-:Y:S01]  /*2760*/  FADD R12, R12, R13 ;  /* 0x0000000d0c0c7221 */ /* 0x000fe20000000000 */
[----:B------:R-:W-:-:S03]  /*2770*/  ISETP.NE.AND P3, PT, R39, RZ, PT ;  /* 0x000000ff2700720c */ /* 0x000fc60003f65270 */
        /* <DEDUP_REMOVED lines=37> */
[----:B------:R-:W-:Y:S01]  /*29d0*/  ISETP.NE.AND P0, PT, R40, 0x7, PT ;  /* 0x000000072800780c */ /* 0x000fe20003f05270 */
[----:B------:R-:W-:-:S03]  /*29e0*/  FADD R17, R17, R16 ;  /* 0x0000001011117221 */ /* 0x000fc60000000000 */
[----:B------:R-:W-:Y:S01]  /*29f0*/  FSEL R8, R14, R8, !P0 ;  /* 0x000000080e087208 */ /* 0x000fe20004000000 */
[----:B------:R-:W-:Y:S01]  /*2a00*/  FADD R18, R18, R17 ;  /* 0x0000001112127221 */ /* 0x000fe20000000000 */
[----:B------:R-:W-:-:S04]  /*2a10*/  ISETP.NE.AND P0, PT, R40, 0x8, PT ;  /* 0x000000082800780c */ /* 0x000fc80003f05270 */
[----:B------:R-:W-:Y:S02]  /*2a20*/  FSEL R8, R15, R8, !P0 ;  /* 0x000000080f087208 */ /* 0x000fe40004000000 */
[----:B------:R-:W-:Y:S02]  /*2a30*/  ISETP.NE.AND P0, PT, R40, 0xa, PT ;  /* 0x0000000a2800780c */ /* 0x000fe40003f05270 */
[----:B------:R-:W-:Y:S02]  /*2a40*/  FSEL R8, R16, R8, !P1 ;  /* 0x0000000810087208 */ /* 0x000fe40004800000 */
[----:B------:R-:W-:Y:S02]  /*2a50*/  ISETP.NE.AND P1, PT, R40, 0xb, PT ;  /* 0x0000000b2800780c */ /* 0x000fe40003f25270 */
[----:B------:R-:W-:Y:S02]  /*2a60*/  FSEL R8, R17, R8, !P0 ;  /* 0x0000000811087208 */ /* 0x000fe40004000000 */
[----:B------:R-:W-:-:S02]  /*2a70*/  ISETP.GE.U32.AND P0, PT, R31, 0x20, PT ;  /* 0x000000201f00780c */ /* 0x000fc40003f06070 */
[----:B------:R-:W-:Y:S01]  /*2a80*/  FSEL R9, R18, R8, !P1 ;  /* 0x0000000812097208 */ /* 0x000fe20004800000 */
[----:B------:R-:W-:-:S10]  /*2a90*/  @!P2 FADD R9, R19, R18 ;  /* 0x000000121309a221 */ /* 0x000fd40000000000 */
[----:B-----5:R-:W-:-:S04]  /*2aa0*/  @P0 FADD R38, R9, R38 ;  /* 0x0000002609260221 */ /* 0x020fc80000000000 */
[----:B------:R-:W-:Y:S01]  /*2ab0*/  @P3 FADD R38, R41, R38 ;  /* 0x0000002629263221 */ /* 0x000fe20000000000 */
[----:B------:R-:W-:Y:S06]  /*2ac0*/  BRA `(.L_x_746) ;  /* 0x0000000c00587947 */ /* 0x000fec0003800000 */
.L_x_745:
        /* <DEDUP_REMOVED lines=49> */
[----:B------:R-:W-:Y:S01]  /*2de0*/  FADD R14, R14, R13 ;  /* 0x0000000d0e0e7221 */ /* 0x000fe20000000000 */
[----:B------:R-:W0:Y:S02]  /*2df0*/  LDS R11, [UR4+0x40] ;  /* 0x00004004ff0b7984 */ /* 0x000e240008000800 */
        /* <DEDUP_REMOVED lines=19> */
[----:B------:R-:W-:Y:S01]  /*2f30*/  ISETP.GT.U32.AND P0, PT, R31, 0x1f, PT ;  /* 0x0000001f1f00780c */ /* 0x000fe20003f04070 */
[C---:B0-----:R-:W-:Y:S01]  /*2f40*/  FADD R11, R19.reuse, R11 ;  /* 0x0000000b130b7221 */ /* 0x041fe20000000000 */
        /* <DEDUP_REMOVED lines=10> */
[----:B------:R-:W-:Y:S01]  /*2ff0*/  @!P1 MOV R10, 0x64 ;  /* 0x00000064000a9802 */ /* 0x000fe20000000f00 */
        /* <DEDUP_REMOVED lines=10> */
.L_x_792:
[----:B------:R-:W-:Y:S05]  /*30a0*/  @!P0 BRA `(.L_x_749) ;  /* 0x0000000000248947 */ /* 0x000fea0003800000 */
[----:B------:R-:W-:-:S07]  /*30b0*/  IMAD.MOV.U32 R14, RZ, RZ, 0x1de ;  /* 0x000001deff0e7424 */ /* 0x000fce00078e00ff */
.L_x_751:
[----:B------:R-:W-:Y:S05]  /*30c0*/  NANOSLEEP R14 ;  /* 0x0000000e0000735d */ /* 0x000fea0003800000 */
[----:B------:R-:W2:Y:S01]  /*30d0*/  LD.E.64.STRONG.GPU R8, desc[UR12][R12.64+0x100] ;  /* 0x0001000c0c087980 */ /* 0x000ea2000c10fb00 */
[----:B------:R-:W-:Y:S01]  /*30e0*/  UMOV UR5, 0xffffffff ;  /* 0xffffffff00057882 */ /* 0x000fe20000000000 */
[----:B------:R-:W-:Y:S02]  /*30f0*/  SHF.R.U32.HI R14, RZ, 0x1, R14 ;  /* 0x00000001ff0e7819 */ /* 0x000fe4000001160e */
[----:B--2---:R-:W-:Y:S01]  /*3100*/  ISETP.NE.AND P0, PT, R8, 0x63, PT ;  /* 0x000000630800780c */ /* 0x004fe20003f05270 */
[----:B------:R-:W-:-:S12]  /*3110*/  BRA.DIV UR5, `(.L_x_750) ;  /* 0x0000001a052c7947 */ /* 0x000fd8000b800000 */
[----:B------:R-:W-:-:S13]  /*3120*/  VOTE.ANY P0, !P0 ;  /* 0x0000000000ff7806 */ /* 0x000fda0004000100 */
.L_x_795:
[----:B------:R-:W-:Y:S05]  /*3130*/  @P0 BRA `(.L_x_751) ;  /* 0xfffffffc00e00947 */ /* 0x000fea000383ffff */
.L_x_749:
[----:B------:R-:W-:Y:S01]  /*3140*/  UMOV UR5, 0xffffffff ;  /* 0xffffffff00057882 */ /* 0x000fe20000000000 */
[----:B------:R-:W-:Y:S02]  /*3150*/  ISETP.NE.AND P2, PT, R8, 0x65, PT ;  /* 0x000000650800780c */ /* 0x000fe40003f45270 */
[----:B------:R-:W-:Y:S01]  /*3160*/  MOV R38, R9 ;  /* 0x0000000900267202 */ /* 0x000fe20000000f00 */
[----:B------:R-:W-:Y:S10]  /*3170*/  BRA.DIV UR5, `(.L_x_752) ;  /* 0x0000001a05347947 */ /* 0x000ff4000b800000 */
[----:B------:R-:W0:Y:S01]  /*3180*/  S2R R19, SR_GEMASK ;  /* 0x0000000000137919 */ /* 0x000e220000003c00 */
[----:B------:R-:W-:-:S04]  /*3190*/  VOTE.ANY R10, PT, !P2 ;  /* 0x00000000000a7806 */ /* 0x000fc800050e0100 */
[----:B0-----:R-:W-:-:S05]  /*31a0*/  LOP3.LUT R10, R10, 0x80000000, R19, 0xec, !PT ;  /* 0x800000000a0a7812 */ /* 0x001fca00078eec13 */
[----:B------:R-:W-:-:S05]  /*31b0*/  VIADD R9, R10, 0xffffffff ;  /* 0xffffffff0a097836 */ /* 0x000fca0000000000 */
[----:B------:R-:W-:Y:S01]  /*31c0*/  LOP3.LUT R9, R10, R9, RZ, 0xc, !PT ;  /* 0x000000090a097212 */ /* 0x000fe200078e0cff */
[----:B------:R-:W-:-:S03]  /*31d0*/  VIADD R10, R39, 0x2 ;  /* 0x00000002270a7836 */ /* 0x000fc60000000000 */
[----:B------:R-:W0:Y:S02]  /*31e0*/  POPC R15, R9 ;  /* 0x00000009000f7309 */ /* 0x000e240000000000 */
[----:B0-----:R-:W0:Y:S01]  /*31f0*/  SHFL.DOWN PT, R13, R38, 0x1, R15 ;  /* 0x08200000260d7989 */ /* 0x001e2200000e000f */
[----:B------:R-:W-:-:S13]  /*3200*/  ISETP.GE.AND P0, PT, R39, R15, PT ;  /* 0x0000000f2700720c */ /* 0x000fda0003f06270 */
[----:B0-----:R-:W-:Y:S01]  /*3210*/  @!P0 FADD R38, R13, R38 ;  /* 0x000000260d268221 */ /* 0x001fe20000000000 */
[-C--:B------:R-:W-:Y:S02]  /*3220*/  ISETP.GT.AND P0, PT, R10, R15.reuse, PT ;  /* 0x0000000f0a00720c */ /* 0x080fe40003f04270 */
[C---:B------:R-:W-:Y:S02]  /*3230*/  IADD3 R10, PT, PT, R39.reuse, 0x4, RZ ;  /* 0x00000004270a7810 */ /* 0x040fe40007ffe0ff */
[----:B------:R-:W0:Y:S09]  /*3240*/  SHFL.DOWN PT, R13, R38, 0x2, R15 ;  /* 0x08400000260d7989 */ /* 0x000e3200000e000f */
[----:B0-----:R-:W-:Y:S01]  /*3250*/  @!P0 FADD R38, R38, R13 ;  /* 0x0000000d26268221 */ /* 0x001fe20000000000 */
[----:B------:R-:W-:Y:S01]  /*3260*/  ISETP.GT.AND P0, PT, R10, R15, PT ;  /* 0x0000000f0a00720c */ /* 0x000fe20003f04270 */
[----:B------:R-:W-:-:S03]  /*3270*/  VIADD R10, R39, 0x8 ;  /* 0x00000008270a7836 */ /* 0x000fc60000000000 */
[----:B------:R-:W0:Y:S09]  /*3280*/  SHFL.DOWN PT, R13, R38, 0x4, R15 ;  /* 0x08800000260d7989 */ /* 0x000e3200000e000f */
[----:B0-----:R-:W-:Y:S01]  /*3290*/  @!P0 FADD R38, R38, R13 ;  /* 0x0000000d26268221 */ /* 0x001fe20000000000 */
[----:B------:R-:W-:Y:S01]  /*32a0*/  ISETP.GT.AND P0, PT, R10, R15, PT ;  /* 0x0000000f0a00720c */ /* 0x000fe20003f04270 */
[----:B------:R-:W-:-:S03]  /*32b0*/  VIADD R10, R39, 0x10 ;  /* 0x00000010270a7836 */ /* 0x000fc60000000000 */
[----:B------:R-:W0:Y:S02]  /*32c0*/  SHFL.DOWN PT, R13, R38, 0x8, R15 ;  /* 0x09000000260d7989 */ /* 0x000e2400000e000f */
[----:B------:R-:W-:-:S07]  /*32d0*/  ISETP.GT.AND P2, PT, R10, R15, PT ;  /* 0x0000000f0a00720c */ /* 0x000fce0003f44270 */
[----:B0-----:R-:W-:Y:S01]  /*32e0*/  @!P0 FADD R38, R38, R13 ;  /* 0x0000000d26268221 */ /* 0x001fe20000000000 */
[----:B------:R-:W-:Y:S01]  /*32f0*/  ISETP.NE.AND P0, PT, R8, 0x65, PT ;  /* 0x000000650800780c */ /* 0x000fe20003f05270 */
[----:B------:R-:W0:Y:S03]  /*3300*/  LDC.64 R12, c[0x0][0x390] ;  /* 0x0000e400ff0c7b82 */ /* 0x000e260000000a00 */
[----:B------:R-:W1:Y:S09]  /*3310*/  SHFL.DOWN PT, R9, R38, 0x10, R15 ;  /* 0x0a00000026097989 */ /* 0x000e7200000e000f */
[----:B------:R-:W-:-:S02]  /*3320*/  VOTE.ALL P0, P0 ;  /* 0x0000000000ff7806 */ /* 0x000fc40000000000 */
[----:B0-----:R-:W-:Y:S01]  /*3330*/  IADD3 R12, P3, PT, R12, 0x100, RZ ;  /* 0x000001000c0c7810 */ /* 0x001fe20007f7e0ff */
[----:B-1----:R-:W-:-:S03]  /*3340*/  @!P2 FADD R38, R38, R9 ;  /* 0x000000092626a221 */ /* 0x002fc60000000000 */
[----:B------:R-:W-:-:S09]  /*3350*/  IADD3.X R43, PT, PT, RZ, R13, RZ, P3, !PT ;  /* 0x0000000dff2b7210 */ /* 0x000fd20001ffe4ff */
.L_x_804:
[----:B------:R-:W-:Y:S05]  /*3360*/  @!P0 BRA `(.L_x_753) ;  /* 0x0000000000d08947 */ /* 0x000fea0003800000 */
[----:B------:R-:W-:-:S07]  /*3370*/  IMAD.MOV.U32 R42, RZ, RZ, 0x1de ;  /* 0x000001deff2a7424 */ /* 0x000fce00078e00ff */
.L_x_759:
        /* <DEDUP_REMOVED lines=9> */
.L_x_807:
[----:B------:R-:W-:Y:S05]  /*3410*/  @!P0 BRA `(.L_x_755) ;  /* 0x0000000000248947 */ /* 0x000fea0003800000 */
[----:B------:R-:W-:-:S07]  /*3420*/  MOV R13, R42 ;  /* 0x0000002a000d7202 */ /* 0x000fce0000000f00 */
.L_x_757:
[----:B------:R-:W-:Y:S05]  /*3430*/  NANOSLEEP R13 ;  /* 0x0000000d0000735d */ /* 0x000fea0003800000 */
[----:B------:R-:W2:Y:S01]  /*3440*/  LD.E.64.STRONG.GPU R8, desc[UR12][R14.64+-0x100] ;  /* 0xffff000c0e087980 */ /* 0x000ea2000c10fb00 */
[----:B------:R-:W-:Y:S01]  /*3450*/  UMOV UR5, 0xffffffff ;  /* 0xffffffff00057882 */ /* 0x000fe20000000000 */
[----:B------:R-:W-:Y:S02]  /*3460*/  SHF.R.U32.HI R13, RZ, 0x1, R13 ;  /* 0x00000001ff0d7819 */ /* 0x000fe4000001160d */
[----:B--2---:R-:W-:Y:S01]  /*3470*/  ISETP.NE.AND P0, PT, R8, 0x63, PT ;  /* 0x000000630800780c */ /* 0x004fe20003f05270 */
[----:B------:R-:W-:-:S12]  /*3480*/  BRA.DIV UR5, `(.L_x_756) ;  /* 0x0000001a05847947 */ /* 0x000fd8000b800000 */
[----:B------:R-:W-:-:S13]  /*3490*/  VOTE.ANY P0, !P0 ;  /* 0x0000000000ff7806 */ /* 0x000fda0004000100 */
.L_x_810:
[----:B------:R-:W-:Y:S05]  /*34a0*/  @P0 BRA `(.L_x_757) ;  /* 0xfffffffc00e00947 */ /* 0x000fea000383ffff */
.L_x_755:
[----:B------:R-:W-:Y:S01]  /*34b0*/  UMOV UR5, 0xffffffff ;  /* 0xffffffff00057882 */ /* 0x000fe20000000000 */
[----:B------:R-:W-:Y:S02]  /*34c0*/  ISETP.NE.AND P0, PT, R8, 0x65, PT ;  /* 0x000000650800780c */ /* 0x000fe40003f05270 */
[----:B------:R-:W-:Y:S11]  /*34d0*/  BRA.DIV UR5, `(.L_x_758) ;  /* 0x0000001a05907947 */ /* 0x000ff6000b800000 */
[----:B------:R-:W-:Y:S02]  /*34e0*/  VOTE.ANY R10, PT, !P0 ;  /* 0x00000000000a7806 */ /* 0x000fe400040e0100 */
[----:B------:R-:W-:Y:S02]  /*34f0*/  IADD3 R18, PT, PT, R18, -0x20, RZ ;  /* 0xffffffe012127810 */ /* 0x000fe40007ffe0ff */
[----:B------:R-:W-:-:S05]  /*3500*/  LOP3.LUT R10, R10, 0x80000000, R19, 0xec, !PT ;  /* 0x800000000a0a7812 */ /* 0x000fca00078eec13 */
        /* <DEDUP_REMOVED lines=8> */
[----:B------:R-:W-:Y:S02]  /*3590*/  IADD3 R10, PT, PT, R39, 0x4, RZ ;  /* 0x00000004270a7810 */ /* 0x000fe40007ffe0ff */
[----:B------:R-:W0:Y:S09]  /*35a0*/  SHFL.DOWN PT, R44, R9, 0x2, R15 ;  /* 0x08400000092c7989 */ /* 0x000e3200000e000f */
[----:B0-----:R-:W-:Y:S01]  /*35b0*/  @!P0 FADD R9, R9, R44 ;  /* 0x0000002c09098221 */ /* 0x001fe20000000000 */
[----:B------:R-:W-:Y:S01]  /*35c0*/  ISETP.GT.AND P0, PT, R10, R15, PT ;  /* 0x0000000f0a00720c */ /* 0x000fe20003f04270 */
[----:B------:R-:W-:-:S03]  /*35d0*/  VIADD R10, R39, 0x8 ;  /* 0x00000008270a7836 */ /* 0x000fc60000000000 */
[----:B------:R-:W0:Y:S09]  /*35e0*/  SHFL.DOWN PT, R44, R9, 0x4, R15 ;  /* 0x08800000092c7989 */ /* 0x000e3200000e000f */
[----:B0-----:R-:W-:Y:S01]  /*35f0*/  @!P0 FADD R9, R9, R44 ;  /* 0x0000002c09098221 */ /* 0x001fe20000000000 */
[----:B------:R-:W-:-:S04]  /*3600*/  ISETP.GT.AND P0, PT, R10, R15, PT ;  /* 0x0000000f0a00720c */ /* 0x000fc80003f04270 */
[----:B------:R-:W0:Y:S09]  /*3610*/  SHFL.DOWN PT, R13, R9, 0x8, R15 ;  /* 0x09000000090d7989 */ /* 0x000e3200000e000f */
[----:B0-----:R-:W-:Y:S01]  /*3620*/  @!P0 FADD R9, R9, R13 ;  /* 0x0000000d09098221 */ /* 0x001fe20000000000 */
[----:B------:R-:W-:Y:S01]  /*3630*/  ISETP.NE.AND P0, PT, R8, 0x65, PT ;  /* 0x000000650800780c */ /* 0x000fe20003f05270 */
[----:B------:R-:W-:-:S03]  /*3640*/  VIADD R8, R39, 0x10 ;  /* 0x0000001027087836 */ /* 0x000fc60000000000 */
[----:B------:R-:W0:Y:S02]  /*3650*/  SHFL.DOWN PT, R13, R9, 0x10, R15 ;  /* 0x0a000000090d7989 */ /* 0x000e2400000e000f */
[----:B------:R-:W-:-:S07]  /*3660*/  ISETP.GT.AND P2, PT, R8, R15, PT ;  /* 0x0000000f0800720c */ /* 0x000fce0003f44270 */
[----:B------:R-:W-:-:S06]  /*3670*/  VOTE.ALL P0, P0 ;  /* 0x0000000000ff7806 */ /* 0x000fcc0000000000 */
[----:B0-----:R-:W-:-:S04]  /*3680*/  @!P2 FADD R9, R9, R13 ;  /* 0x0000000d0909a221 */ /* 0x001fc80000000000 */
[----:B------:R-:W-:-:S07]  /*3690*/  FADD R38, R9, R38 ;  /* 0x0000002609267221 */ /* 0x000fce0000000000 */
.L_x_819:
[----:B------:R-:W-:Y:S05]  /*36a0*/  @P0 BRA `(.L_x_759) ;  /* 0xfffffffc00340947 */ /* 0x000fea000383ffff */
.L_x_753:
        /* <DEDUP_REMOVED lines=8> */
[----:B0-----:R-:W-:Y:S01]  /*3730*/  @!P1 LEA R8, R9, R8, 0x18 ;  /* 0x0000000809089211 */ /* 0x001fe200078ec0ff */
[----:B------:R-:W-:Y:S01]  /*3740*/  IMAD.MOV.U32 R9, RZ, RZ, R16 ;  /* 0x000000ffff097224 */ /* 0x000fe200078e0010 */
[----:B------:R-:W-:-:S03]  /*3750*/  @!P0 MOV R9, R38 ;  /* 0x0000002600098202 */ /* 0x000fc60000000f00 */
[----:B------:R1:W-:Y:S04]  /*3760*/  @!P1 STS [R8+0x8], R11 ;  /* 0x0000080b08009388 */ /* 0x0003e80000000800 */
[----:B------:R1:W-:Y:S01]  /*3770*/  @!P1 STS [R8+0x4], R38 ;  /* 0x0000042608009388 */ /* 0x0003e20000000800 */
[----:B--2---:R-:W-:-:S05]  /*3780*/  @!P0 LEA R13, R13, R12, 0x18 ;  /* 0x0000000c0d0d8211 */ /* 0x004fca00078ec0ff */
[----:B------:R1:W-:Y:S02]  /*3790*/  @!P0 STS [R13+0x54], R38 ;  /* 0x000054260d008388 */ /* 0x0003e40000000800 */
.L_x_747:
[----:B------:R-:W-:Y:S05]  /*37a0*/  WARPSYNC.ALL ;  /* 0x0000000000007948 */ /* 0x000fea0003800000 */
[----:B------:R-:W0:Y:S08]  /*37b0*/  S2UR UR5, SR_CgaCtaId ;  /* 0x00000000000579c3 */ /* 0x000e300000008800 */
[----:B------:R-:W-:Y:S01]  /*37c0*/  BAR.SYNC.DEFER_BLOCKING 0x0 ;  /* 0x0000000000007b1d */ /* 0x000fe20000010000 */
[----:B------:R-:W-:-:S05]  /*37d0*/  ISETP.NE.AND P0, PT, R31, RZ, PT ;  /* 0x000000ff1f00720c */ /* 0x000fca0003f05270 */
[----:B------:R-:W-:Y:S02]  /*37e0*/  UMOV UR4, 0x400 ;  /* 0x0000040000047882 */ /* 0x000fe40000000000 */
[----:B0-----:R-:W-:-:S09]  /*37f0*/  ULEA UR4, UR5, UR4, 0x18 ;  /* 0x0000000405047291 */ /* 0x001fd2000f8ec0ff */
[----:B-1----:R-:W0:Y:S02]  /*3800*/  LDS R8, [UR4+0x54] ;  /* 0x00005404ff087984 */ /* 0x002e240008000800 */
[----:B0-----:R-:W-:-:S04]  /*3810*/  @P0 FADD R9, R8, R9 ;  /* 0x0000000908090221 */ /* 0x001fc80000000000 */
[----:B------:R-:W-:-:S07]  /*3820*/  IMAD.MOV.U32 R38, RZ, RZ, R9 ;  /* 0x000000ffff267224 */ /* 0x000fce00078e0009 */
.L_x_746:
[----:B------:R-:W-:Y:S01]  /*3830*/  FADD R33, R33, R38 ;  /* 0x0000002621217221 */ /* 0x000fe20000000000 */
[----:B------:R-:W0:Y:S01]  /*3840*/  S2R R9, SR_LANEID ;  /* 0x0000000000097919 */ /* 0x000e220000000000 */
[----:B------:R-:W-:Y:S02]  /*3850*/  BAR.SYNC.DEFER_BLOCKING 0x0 ;  /* 0x0000000000007b1d */ /* 0x000fe40000010000 */
[----:B------:R-:W-:Y:S01]  /*3860*/  FADD R32, R32, R33 ;  /* 0x0000002120207221 */ /* 0x000fe20000000000 */
[----:B------:R-:W-:Y:S01]  /*3870*/  ISETP.NE.AND P0, PT, R31, RZ, PT ;  /* 0x000000ff1f00720c */ /* 0x000fe20003f05270 */
[----:B------:R-:W-:Y:S02]  /*3880*/  IMAD.U32 R10, RZ, RZ, UR7 ;  /* 0x00000007ff0a7e24 */ /* 0x000fe4000f8e00ff */
[----:B------:R-:W-:Y:S01]  /*3890*/  FADD R29, R29, R32 ;  /* 0x000000201d1d7221 */ /* 0x000fe20000000000 */
[----:B------:R-:W1:Y:S01]  /*38a0*/  LDCU.64 UR8, c[0x0][0x388] ;  /* 0x00007100ff0877ac */ /* 0x000e620008000a00 */
[----:B------:R-:W2:Y:S02]  /*38b0*/  S2R R8, SR_TID.X ;  /* 0x0000000000087919 */ /* 0x000ea40000002100 */
[----:B------:R-:W-:-:S04]  /*38c0*/  FADD R26, R26, R29 ;  /* 0x0000001d1a1a7221 */ /* 0x000fc80000000000 */
[----:B------:R-:W-:-:S04]  /*38d0*/  FADD R27, R27, R26 ;  /* 0x0000001a1b1b7221 */ /* 0x000fc80000000000 */
[----:B------:R-:W-:-:S04]  /*38e0*/  FADD R24, R24, R27 ;  /* 0x0000001b18187221 */ /* 0x000fc80000000000 */
[----:B------:R-:W-:-:S04]  /*38f0*/  FADD R25, R25, R24 ;  /* 0x0000001819197221 */ /* 0x000fc80000000000 */
[----:B------:R-:W-:Y:S01]  /*3900*/  FADD R22, R22, R25 ;  /* 0x0000001916167221 */ /* 0x000fe20000000000 */
[----:B0-----:R-:W-:-:S03]  /*3910*/  IMAD R9, R9, 0x48, R28 ;  /* 0x0000004809097824 */ /* 0x001fc600078e021c */
        /* <DEDUP_REMOVED lines=26> */
[----:B------:R2:W-:Y:S04]  /*3ac0*/  STS [R9+0x40], R2 ;  /* 0x0000400209007388 */ /* 0x0005e80000000800 */
[----:B------:R0:W-:Y:S04]  /*3ad0*/  STS [R9+0x44], R3 ;  /* 0x0000440309007388 */ /* 0x0001e80000000800 */
[----:B------:R3:W-:Y:S01]  /*3ae0*/  STS [R9+0x48], R0 ;  /* 0x0000480009007388 */ /* 0x0007e20000000800 */
[----:B------:R-:W-:-:S03]  /*3af0*/  NOP ;  /* 0x0000000000007918 */ /* 0x000fc60000000000 */
[----:B------:R-:W-:Y:S01]  /*3b00*/  LDS R41, [R28] ;  /* 0x000000001c297984 */ /* 0x000fe20000000800 */
[C---:B--2---:R-:W-:Y:S02]  /*3b10*/  LOP3.LUT R2, R8.reuse, 0x3e0, RZ, 0xc0, !PT ;  /* 0x000003e008027812 */ /* 0x044fe400078ec0ff */
[----:B0-----:R-:W-:Y:S01]  /*3b20*/  LOP3.LUT R3, R8, 0x1f, RZ, 0xc0, !PT ;  /* 0x0000001f08037812 */ /* 0x001fe200078ec0ff */
[----:B------:R-:W-:Y:S04]  /*3b30*/  LDS R43, [R28+0x80] ;  /* 0x000080001c2b7984 */ /* 0x000fe80000000800 */
[----:B------:R-:W-:Y:S01]  /*3b40*/  LDS R45, [R28+0x100] ;  /* 0x000100001c2d7984 */ /* 0x000fe20000000800 */
[----:B------:R-:W-:-:S03]  /*3b50*/  IMAD R6, R2, 0x13, R3 ;  /* 0x0000001302067824 */ /* 0x000fc600078e0203 */
[----:B------:R-:W-:Y:S01]  /*3b60*/  LDS R4, [R28+0x180] ;  /* 0x000180001c047984 */ /* 0x000fe20000000800 */
[C---:B------:R-:W-:Y:S02]  /*3b70*/  VIADD R8, R6.reuse, 0x40 ;  /* 0x0000004006087836 */ /* 0x040fe40000000000 */
[----:B------:R-:W-:Y:S01]  /*3b80*/  VIADD R12, R6, 0xc0 ;  /* 0x000000c0060c7836 */ /* 0x000fe20000000000 */
        /* <DEDUP_REMOVED lines=15> */
[----:B------:R0:W-:Y:S01]  /*3c80*/  @!P0 STS [UR4+0x7b80], R10 ;  /* 0x007b800aff008988 */ /* 0x0001e20008000804 */
[----:B------:R-:W-:Y:S01]  /*3c90*/  BAR.SYNC.DEFER_BLOCKING 0x0 ;  /* 0x0000000000007b1d */ /* 0x000fe20000010000 */
[----:B---3--:R-:W-:Y:S01]  /*3ca0*/  IADD3 R0, P0, PT, R30, UR10, RZ ;  /* 0x0000000a1e007c10 */ /* 0x008fe2000ff1e0ff */
[----:B0-----:R-:W-:-:S03]  /*3cb0*/  VIADD R10, R6, 0xa0 ;  /* 0x000000a0060a7836 */ /* 0x001fc60000000000 */
[----:B------:R-:W-:Y:S02]  /*3cc0*/  IADD3.X R3, PT, PT, RZ, UR11, RZ, P0, !PT ;  /* 0x0000000bff037c10 */ /* 0x000fe400087fe4ff */
[----:B-1----:R-:W-:-:S04]  /*3cd0*/  LEA R2, P0, R0, UR8, 0x2 ;  /* 0x0000000800027c11 */ /* 0x002fc8000f8010ff */
[----:B------:R-:W-:Y:S01]  /*3ce0*/  LEA.HI.X R3, R0, UR9, R3, 0x2, P0 ;  /* 0x0000000900037c11 */ /* 0x000fe200080f1403 */
[----:B------:R-:W-:Y:S01]  /*3cf0*/  VIADD R0, R6, 0x60 ;  /* 0x0000006006007836 */ /* 0x000fe20000000000 */
[----:B------:R-:W0:Y:S02]  /*3d00*/  LDS R29, [UR4+0x7b80] ;  /* 0x007b8004ff1d7984 */ /* 0x000e240008000800 */
[-C--:B0-----:R-:W-:Y:S02]  /*3d10*/  ISETP.GE.AND P1, PT, R30, R29.reuse, PT ;  /* 0x0000001d1e00720c */ /* 0x081fe40003f26270 */
[-C--:B------:R-:W-:Y:S02]  /*3d20*/  ISETP.GE.AND P2, PT, R37, R29.reuse, PT ;  /* 0x0000001d2500720c */ /* 0x080fe40003f46270 */
[----:B------:R-:W-:Y:S02]  /*3d30*/  ISETP.GE.AND P3, PT, R8, R29, PT ;  /* 0x0000001d0800720c */ /* 0x000fe40003f66270 */
[----:B------:R-:W-:-:S02]  /*3d40*/  IADD3 R8, PT, PT, R6, 0x80, RZ ;  /* 0x0000008006087810 */ /* 0x000fc40007ffe0ff */
[-C--:B------:R-:W-:Y:S02]  /*3d50*/  ISETP.GE.AND P4, PT, R0, R29.reuse, PT ;  /* 0x0000001d0000720c */ /* 0x080fe40003f86270 */
[----:B------:R-:W-:Y:S02]  /*3d60*/  IADD3 R0, PT, PT, R6, 0xe0, RZ ;  /* 0x000000e006007810 */ /* 0x000fe40007ffe0ff */
[-C--:B------:R-:W-:Y:S01]  /*3d70*/  ISETP.GE.AND P5, PT, R8, R29.reuse, PT ;  /* 0x0000001d0800720c */ /* 0x080fe20003fa6270 */
[----:B------:R-:W-:Y:S01]  /*3d80*/  @!P1 STG.E desc[UR12][R2.64], R41 ;  /* 0x0000002902009986 */ /* 0x000fe2000c10190c */
[-C--:B------:R-:W-:Y:S01]  /*3d90*/  ISETP.GE.AND P1, PT, R0, R29.reuse, PT ;  /* 0x0000001d0000720c */ /* 0x080fe20003f26270 */
[----:B------:R-:W-:Y:S01]  /*3da0*/  VIADD R8, R6, 0x100 ;  /* 0x0000010006087836 */ /* 0x000fe20000000000 */
[-C--:B------:R-:W-:Y:S01]  /*3db0*/  ISETP.GE.AND P6, PT, R10, R29.reuse, PT ;  /* 0x0000001d0a00720c */ /* 0x080fe20003fc6270 */
[----:B------:R-:W-:Y:S01]  /*3dc0*/  VIADD R0, R6, 0x120 ;  /* 0x0000012006007836 */ /* 0x000fe20000000000 */
[----:B------:R-:W-:Y:S01]  /*3dd0*/  @!P2 STG.E desc[UR12][R2.64+0x80], R43 ;  /* 0x0000802b0200a986 */ /* 0x000fe2000c10190c */
[----:B------:R-:W-:-:S02]  /*3de0*/  ISETP.GE.AND P0, PT, R12, R29, PT ;  /* 0x0000001d0c00720c */ /* 0x000fc40003f06270 */
[-C--:B------:R-:W-:Y:S01]  /*3df0*/  ISETP.GE.AND P2, PT, R8, R29.reuse, PT ;  /* 0x0000001d0800720c */ /* 0x080fe20003f46270 */
[----:B------:R-:W-:Y:S01]  /*3e00*/  @!P3 STG.E desc[UR12][R2.64+0x100], R45 ;  /* 0x0001002d0200b986 */ /* 0x000fe2000c10190c */
[-C--:B------:R-:W-:Y:S01]  /*3e10*/  ISETP.GE.AND P3, PT, R0, R29.reuse, PT ;  /* 0x0000001d0000720c */ /* 0x080fe20003f66270 */
[C---:B------:R-:W-:Y:S01]  /*3e20*/  VIADD R0, R6.reuse, 0x160 ;  /* 0x0000016006007836 */ /* 0x040fe20000000000 */
[----:B------:R-:W-:Y:S01]  /*3e30*/  IADD3 R8, PT, PT, R6, 0x140, RZ ;  /* 0x0000014006087810 */ /* 0x000fe20007ffe0ff */
[----:B------:R0:W-:Y:S03]  /*3e40*/  @!P4 STG.E desc[UR12][R2.64+0x180], R4 ;  /* 0x000180040200c986 */ /* 0x0001e6000c10190c */
[-C--:B------:R-:W-:Y:S01]  /*3e50*/  ISETP.GE.AND P4, PT, R8, R29.reuse, PT ;  /* 0x0000001d0800720c */ /* 0x080fe20003f86270 */
[----:B------:R1:W-:Y:S01]  /*3e60*/  @!P5 STG.E desc[UR12][R2.64+0x200], R31 ;  /* 0x0002001f0200d986 */ /* 0x0003e2000c10190c */
[-C--:B------:R-:W-:Y:S01]  /*3e70*/  ISETP.GE.AND P5, PT, R0, R29.reuse, PT ;  /* 0x0000001d0000720c */ /* 0x080fe20003fa6270 */
[C---:B------:R-:W-:Y:S01]  /*3e80*/  VIADD R8, R6.reuse, 0x180 ;  /* 0x0000018006087836 */ /* 0x040fe20000000000 */
[----:B------:R-:W-:Y:S01]  /*3e90*/  IADD3 R0, PT, PT, R6, 0x1c0, RZ ;  /* 0x000001c006007810 */ /* 0x000fe20007ffe0ff */
[----:B------:R1:W-:Y:S03]  /*3ea0*/  @!P6 STG.E desc[UR12][R2.64+0x280], R33 ;  /* 0x000280210200e986 */ /* 0x0003e6000c10190c */
[-C--:B------:R-:W-:Y:S01]  /*3eb0*/  ISETP.GE.AND P6, PT, R8, R29.reuse, PT ;  /* 0x0000001d0800720c */ /* 0x080fe20003fc6270 */
[C---:B0-----:R-:W-:Y:S01]  /*3ec0*/  VIADD R4, R6.reuse, 0x1e0 ;  /* 0x000001e006047836 */ /* 0x041fe20000000000 */
[----:B------:R1:W-:Y:S01]  /*3ed0*/  @!P0 STG.E desc[UR12][R2.64+0x300], R39 ;  /* 0x0003002702008986 */ /* 0x0003e2000c10190c */
[----:B------:R-:W-:Y:S01]  /*3ee0*/  VIADD R6, R6, 0x200 ;  /* 0x0000020006067836 */ /* 0x000fe20000000000 */
[----:B------:R-:W-:-:S02]  /*3ef0*/  ISETP.GE.AND P0, PT, R36, R29, PT ;  /* 0x0000001d2400720c */ /* 0x000fc40003f06270 */
[----:B------:R1:W-:Y:S01]  /*3f00*/  @!P1 STG.E desc[UR12][R2.64+0x380], R25 ;  /* 0x0003801902009986 */ /* 0x0003e2000c10190c */
[----:B------:R-:W-:-:S03]  /*3f10*/  ISETP.GE.AND P1, PT, R0, R29, PT ;  /* 0x0000001d0000720c */ /* 0x000fc60003f26270 */
        /* <DEDUP_REMOVED lines=17> */
.L_x_733:
[----:B------:R-:W-:Y:S01]  /*4030*/  BSSY B1, `(.L_x_760) ;  /* 0x0000006000017945 */ /* 0x000fe20003800000 */
[----:B------:R-:W-:Y:S02]  /*4040*/  PLOP3.LUT P0, PT, P0, PT, PT, 0x8, 0x80 ;  /* 0x000000000080781c */ /* 0x000fe4000070e170 */
[----:B------:R-:W-:-:S11]  /*4050*/  MOV R10, 0xffffffff ;  /* 0xffffffff000a7802 */ /* 0x000fd60000000f00 */
[----:B------:R-:W-:Y:S05]  /*4060*/  WARPSYNC.COLLECTIVE R10, `(.L_x_761) ;  /* 0x000000000a087348 */ /* 0x000fea0003c00000 */
[----:B------:R-:W-:Y:S01]  /*4070*/  VOTE.ANY P0, P0 ;  /* 0x0000000000ff7806 */ /* 0x000fe20000000100 */
[----:B------:R-:W-:-:S12]  /*4080*/  ENDCOLLECTIVE ;  /* 0x000000000000791b */ /* 0x000fd80003800000 */
.L_x_761:
[----:B------:R-:W-:Y:S05]  /*4090*/  BSYNC B1 ;  /* 0x0000000000017941 */ /* 0x000fea0003800000 */
.L_x_760:
[----:B------:R-:W-:Y:S05]  /*40a0*/  BRA `(.L_x_762) ;  /* 0xffffffd000247947 */ /* 0x000fea000383ffff */
.L_x_735:
[----:B------:R-:W-:Y:S01]  /*40b0*/  BSSY B1, `(.L_x_763) ;  /* 0x0000006000017945 */ /* 0x000fe20003800000 */
[----:B------:R-:W-:Y:S01]  /*40c0*/  PLOP3.LUT P0, PT, P0, PT, PT, 0x8, 0x80 ;  /* 0x000000000080781c */ /* 0x000fe2000070e170 */
[----:B------:R-:W-:-:S12]  /*40d0*/  IMAD.MOV.U32 R10, RZ, RZ, -0x1 ;  /* 0xffffffffff0a7424 */ /* 0x000fd800078e00ff */
[----:B------:R-:W-:Y:S05]  /*40e0*/  WARPSYNC.COLLECTIVE R10, `(.L_x_764) ;  /* 0x000000000a087348 */ /* 0x000fea0003c00000 */
[----:B------:R-:W-:Y:S01]  /*40f0*/  VOTE.ANY P0, P0 ;  /* 0x0000000000ff7806 */ /* 0x000fe20000000100 */
[----:B------:R-:W-:-:S12]  /*4100*/  ENDCOLLECTIVE ;  /* 0x000000000000791b */ /* 0x000fd80003800000 */
.L_x_764:
[----:B------:R-:W-:Y:S05]  /*4110*/  BSYNC B1 ;  /* 0x0000000000017941 */ /* 0x000fea0003800000 */
.L_x_763:
[----:B------:R-:W-:Y:S05]  /*4120*/  BRA `(.L_x_765) ;  /* 0xffffffd000287947 */ /* 0x000fea000383ffff */
.L_x_737:
[----:B------:R-:W0:Y:S01]  /*4130*/  S2R R8, SR_GEMASK ;  /* 0x0000000000087919 */ /* 0x000e220000003c00 */
[----:B------:R-:W-:Y:S01]  /*4140*/  BSSY B1, `(.L_x_766) ;  /* 0x0000006000017945 */ /* 0x000fe20003800000 */
[----:B------:R-:W-:Y:S01]  /*4150*/  PLOP3.LUT P2, PT, P0, PT, PT, 0x8, 0x80 ;  /* 0x000000000080781c */ /* 0x000fe2000074e170 */
[----:B------:R-:W-:-:S12]  /*4160*/  IMAD.MOV.U32 R10, RZ, RZ, -0x1 ;  /* 0xffffffffff0a7424 */ /* 0x000fd800078e00ff */
[----:B0-----:R-:W-:Y:S05]  /*4170*/  WARPSYNC.COLLECTIVE R10, `(.L_x_767) ;  /* 0x000000000a087348 */ /* 0x001fea0003c00000 */
[----:B------:R-:W-:Y:S01]  /*4180*/  VOTE.ANY R10, PT, P2 ;  /* 0x00000000000a7806 */ /* 0x000fe200010e0100 */
[----:B0-----:R-:W-:Y:S06]  /*4190*/  ENDCOLLECTIVE ;  /* 0x000000000000791b */ /* 0x001fec0003800000 */
.L_x_767:
[----:B------:R-:W-:Y:S05]  /*41a0*/  BSYNC B1 ;  /* 0x0000000000017941 */ /* 0x000fea0003800000 */
.L_x_766:
[----:B------:R-:W-:Y:S01]  /*41b0*/  LOP3.LUT R10, R10, 0x80000000, R8, 0xec, !PT ;  /* 0x800000000a0a7812 */ /* 0x000fe200078eec08 */
[----:B------:R-:W-:Y:S01]  /*41c0*/  IMAD.MOV.U32 R17, RZ, RZ, R42 ;  /* 0x000000ffff117224 */ /* 0x000fe200078e002a */
[C---:B------:R-:W-:Y:S01]  /*41d0*/  IADD3 R39, PT, PT, R37.reuse, 0x2, RZ ;  /* 0x0000000225277810 */ /* 0x040fe20007ffe0ff */
[----:B------:R-:W-:Y:S01]  /*41e0*/  IMAD.MOV.U32 R14, RZ, RZ, 0x1 ;  /* 0x00000001ff0e7424 */ /* 0x000fe200078e00ff */
[C---:B------:R-:W-:Y:S02]  /*41f0*/  IADD3 R11, PT, PT, R10.reuse, -0x1, RZ ;  /* 0xffffffff0a0b7810 */ /* 0x040fe40007ffe0ff */
[----:B------:R-:W-:Y:S02]  /*4200*/  IADD3 R38, PT, PT, R37, 0x4, RZ ;  /* 0x0000000425267810 */ /* 0x000fe40007ffe0ff */
[----:B------:R-:W-:Y:S02]  /*4210*/  LOP3.LUT R11, R10, R11, RZ, 0xc, !PT ;  /* 0x0000000b0a0b7212 */ /* 0x000fe400078e0cff */
[----:B------:R-:W-:-:S02]  /*4220*/  MOV R10, 0xffffffff ;  /* 0xffffffff000a7802 */ /* 0x000fc40000000f00 */
[----:B------:R0:W1:Y:S01]  /*4230*/  POPC R15, R11 ;  /* 0x0000000b000f7309 */ /* 0x0000620000000000 */
[C---:B------:R-:W-:Y:S02]  /*4240*/  IADD3 R19, PT, PT, R37.reuse, 0x8, RZ ;  /* 0x0000000825137810 */ /* 0x040fe40007ffe0ff */
[----:B------:R-:W-:Y:S02]  /*4250*/  IADD3 R36, PT, PT, R37, 0x10, RZ ;  /* 0x0000001025247810 */ /* 0x000fe40007ffe0ff */
[----:B------:R-:W-:-:S13]  /*4260*/  ISETP.NE.AND P0, PT, R12, 0x65, PT ;  /* 0x000000650c00780c */ /* 0x000fda0003f05270 */
[----:B01----:R-:W-:Y:S05]  /*4270*/  WARPSYNC.COLLECTIVE R10, `(.L_x_768) ;  /* 0x000000000a087348 */ /* 0x003fea0003c00000 */
[----:B-1----:R1:W2:Y:S02]  /*4280*/  SHFL.DOWN P2, R13, R17, R14, R15 ;  /* 0x0800000e110d7389 */ /* 0x0022a4000004000f */
[----:B012---:R-:W-:Y:S05]  /*4290*/  ENDCOLLECTIVE ;  /* 0x000000000000791b */ /* 0x007fea0003800000 */
.L_x_768:
[----:B------:R-:W-:Y:S01]  /*42a0*/  IMAD.MOV.U32 R14, RZ, RZ, 0x2 ;  /* 0x00000002ff0e7424 */ /* 0x000fe200078e00ff */
[----:B------:R-:W-:-:S13]  /*42b0*/  ISETP.GE.AND P2, PT, R37, R15, PT ;  /* 0x0000000f2500720c */ /* 0x000fda0003f46270 */
[----:B------:R-:W-:-:S04]  /*42c0*/  @!P2 FADD R42, R13, R42 ;  /* 0x0000002a0d2aa221 */ /* 0x000fc80000000000 */
[----:B------:R-:W-:-:S07]  /*42d0*/  IMAD.MOV.U32 R17, RZ, RZ, R42 ;  /* 0x000000ffff117224 */ /* 0x000fce00078e002a */
[----:B------:R-:W-:Y:S05]  /*42e0*/  WARPSYNC.COLLECTIVE R10, `(.L_x_769) ;  /* 0x000000000a087348 */ /* 0x000fea0003c00000 */
[----:B------:R0:W1:Y:S02]  /*42f0*/  SHFL.DOWN P2, R13, R17, R14, R15 ;  /* 0x0800000e110d7389 */ /* 0x000064000004000f */
[----:B01----:R-:W-:Y:S05]  /*4300*/  ENDCOLLECTIVE ;  /* 0x000000000000791b */ /* 0x003fea0003800000 */
.L_x_769:
[----:B------:R-:W-:Y:S01]  /*4310*/  IMAD.MOV.U32 R14, RZ, RZ, 0x4 ;  /* 0x00000004ff0e7424 */ /* 0x000fe200078e00ff */
[----:B------:R-:W-:-:S13]  /*4320*/  ISETP.GT.AND P2, PT, R39, R15, PT ;  /* 0x0000000f2700720c */ /* 0x000fda0003f44270 */
[----:B------:R-:W-:-:S04]  /*4330*/  @!P2 FADD R42, R42, R13 ;  /* 0x0000000d2a2aa221 */ /* 0x000fc80000000000 */
[----:B------:R-:W-:-:S07]  /*4340*/  IMAD.MOV.U32 R17, RZ, RZ, R42 ;  /* 0x000000ffff117224 */ /* 0x000fce00078e002a */
[----:B------:R-:W-:Y:S05]  /*4350*/  WARPSYNC.COLLECTIVE R10, `(.L_x_770) ;  /* 0x000000000a087348 */ /* 0x000fea0003c00000 */
[----:B------:R0:W1:Y:S02]  /*4360*/  SHFL.DOWN P2, R13, R17, R14, R15 ;  /* 0x0800000e110d7389 */ /* 0x000064000004000f */
[----:B01----:R-:W-:Y:S05]  /*4370*/  ENDCOLLECTIVE ;  /* 0x000000000000791b */ /* 0x003fea0003800000 */
.L_x_770:
[----:B------:R-:W-:Y:S01]  /*4380*/  IMAD.MOV.U32 R14, RZ, RZ, 0x8 ;  /* 0x00000008ff0e7424 */ /* 0x000fe200078e00ff */
[----:B------:R-:W-:-:S13]  /*4390*/  ISETP.GT.AND P2, PT, R38, R15, PT ;  /* 0x0000000f2600720c */ /* 0x000fda0003f44270 */
[----:B------:R-:W-:-:S04]  /*43a0*/  @!P2 FADD R42, R42, R13 ;  /* 0x0000000d2a2aa221 */ /* 0x000fc80000000000 */
[----:B------:R-:W-:-:S07]  /*43b0*/  IMAD.MOV.U32 R17, RZ, RZ, R42 ;  /* 0x000000ffff117224 */ /* 0x000fce00078e002a */
[----:B------:R-:W-:Y:S05]  /*43c0*/  WARPSYNC.COLLECTIVE R10, `(.L_x_771) ;  /* 0x000000000a087348 */ /* 0x000fea0003c00000 */
[----:B------:R0:W1:Y:S02]  /*43d0*/  SHFL.DOWN P2, R13, R17, R14, R15 ;  /* 0x0800000e110d7389 */ /* 0x000064000004000f */
[----:B01----:R-:W-:Y:S05]  /*43e0*/  ENDCOLLECTIVE ;  /* 0x000000000000791b */ /* 0x003fea0003800000 */
.L_x_771:
[----:B------:R-:W-:Y:S01]  /*43f0*/  IMAD.MOV.U32 R14, RZ, RZ, 0x10 ;  /* 0x00000010ff0e7424 */ /* 0x000fe200078e00ff */
[----:B------:R-:W-:-:S13]  /*4400*/  ISETP.GT.AND P2, PT, R19, R15, PT ;  /* 0x0000000f1300720c */ /* 0x000fda0003f44270 */
[----:B------:R-:W-:-:S04]  /*4410*/  @!P2 FADD R42, R42, R13 ;  /* 0x0000000d2a2aa221 */ /* 0x000fc80000000000 */
[----:B------:R-:W-:-:S07]  /*4420*/  IMAD.MOV.U32 R17, RZ, RZ, R42 ;  /* 0x000000ffff117224 */ /* 0x000fce00078e002a */
[----:B------:R-:W-:Y:S05]  /*4430*/  WARPSYNC.COLLECTIVE R10, `(.L_x_772) ;  /* 0x000000000a087348 */ /* 0x000fea0003c00000 */
[----:B------:R0:W1:Y:S02]  /*4440*/  SHFL.DOWN P2, R13, R17, R14, R15 ;  /* 0x0800000e110d7389 */ /* 0x000064000004000f */
[----:B01----:R-:W-:Y:S05]  /*4450*/  ENDCOLLECTIVE ;  /* 0x000000000000791b */ /* 0x003fea0003800000 */
.L_x_772:
[----:B------:R-:W-:Y:S05]  /*4460*/  WARPSYNC.COLLECTIVE R10, `(.L_x_773) ;  /* 0x000000000a087348 */ /* 0x000fea0003c00000 */
[----:B------:R-:W-:Y:S01]  /*4470*/  VOTE.ALL P0, P0 ;  /* 0x0000000000ff7806 */ /* 0x000fe20000000000 */
[----:B------:R-:W-:-:S12]  /*4480*/  ENDCOLLECTIVE ;  /* 0x000000000000791b */ /* 0x000fd80003800000 */
.L_x_773:
[----:B------:R-:W-:-:S13]  /*4490*/  ISETP.GT.AND P2, PT, R36, R15, PT ;  /* 0x0000000f2400720c */ /* 0x000fda0003f44270 */
[----:B------:R-:W-:Y:S02]  /*44a0*/  @!P2 FADD R42, R42, R13 ;  /* 0x0000000d2a2aa221 */ /* 0x000fe40000000000 */
[----:B------:R-:W0:Y:S02]  /*44b0*/  LDC.64 R12, c[0x0][0x390] ;  /* 0x0000e400ff0c7b82 */ /* 0x000e240000000a00 */
[----:B0-----:R-:W-:-:S05]  /*44c0*/  IADD3 R40, P2, PT, R12, 0x100, RZ ;  /* 0x000001000c287810 */ /* 0x001fca0007f5e0ff */
[----:B------:R-:W-:Y:S01]  /*44d0*/  IMAD.X R41, RZ, RZ, R13, P2 ;  /* 0x000000ffff297224 */ /* 0x000fe200010e060d */
[----:B------:R-:W-:Y:S07]  /*44e0*/  BRA `(.L_x_774) ;  /* 0xffffffcc00c47947 */ /* 0x000fee000383ffff */
.L_x_739:
[----:B------:R-:W-:Y:S01]  /*44f0*/  BSSY B1, `(.L_x_775) ;  /* 0x0000006000017945 */ /* 0x000fe20003800000 */
[----:B------:R-:W-:Y:S01]  /*4500*/  PLOP3.LUT P0, PT, P0, PT, PT, 0x8, 0x80 ;  /* 0x000000000080781c */ /* 0x000fe2000070e170 */
[----:B------:R-:W-:-:S12]  /*4510*/  IMAD.MOV.U32 R10, RZ, RZ, -0x1 ;  /* 0xffffffffff0a7424 */ /* 0x000fd800078e00ff */
[----:B------:R-:W-:Y:S05]  /*4520*/  WARPSYNC.COLLECTIVE R10, `(.L_x_776) ;  /* 0x000000000a087348 */ /* 0x000fea0003c00000 */
[----:B------:R-:W-:Y:S01]  /*4530*/  VOTE.ANY P0, P0 ;  /* 0x0000000000ff7806 */ /* 0x000fe20000000100 */
[----:B------:R-:W-:-:S12]  /*4540*/  ENDCOLLECTIVE ;  /* 0x000000000000791b */ /* 0x000fd80003800000 */
.L_x_776:
[----:B------:R-:W-:Y:S05]  /*4550*/  BSYNC B1 ;  /* 0x0000000000017941 */ /* 0x000fea0003800000 */
.L_x_775:
[----:B------:R-:W-:Y:S05]  /*4560*/  BRA `(.L_x_777) ;  /* 0xffffffcc00cc7947 */ /* 0x000fea000383ffff */
.L_x_741:
[----:B------:R-:W-:Y:S01]  /*4570*/  BSSY B1, `(.L_x_778) ;  /* 0x0000006000017945 */ /* 0x000fe20003800000 */
[----:B------:R-:W-:Y:S02]  /*4580*/  PLOP3.LUT P0, PT, P0, PT, PT, 0x8, 0x80 ;  /* 0x000000000080781c */ /* 0x000fe4000070e170 */
[----:B------:R-:W-:-:S11]  /*4590*/  MOV R10, 0xffffffff ;  /* 0xffffffff000a7802 */ /* 0x000fd60000000f00 */
[----:B------:R-:W-:Y:S05]  /*45a0*/  WARPSYNC.COLLECTIVE R10, `(.L_x_779) ;  /* 0x000000000a087348 */ /* 0x000fea0003c00000 */
[----:B------:R-:W-:Y:S01]  /*45b0*/  VOTE.ANY P0, P0 ;  /* 0x0000000000ff7806 */ /* 0x000fe20000000100 */
[----:B------:R-:W-:-:S12]  /*45c0*/  ENDCOLLECTIVE ;  /* 0x000000000000791b */ /* 0x000fd80003800000 */
.L_x_779:
[----:B------:R-:W-:Y:S05]  /*45d0*/  BSYNC B1 ;  /* 0x0000000000017941 */ /* 0x000fea0003800000 */
.L_x_778:
[----:B------:R-:W-:Y:S05]  /*45e0*/  BRA `(.L_x_780) ;  /* 0xffffffcc00d07947 */ /* 0x000fea000383ffff */
.L_x_743:
[----:B------:R-:W-:Y:S01]  /*45f0*/  BSSY B1, `(.L_x_781) ;  /* 0x0000006000017945 */ /* 0x000fe20003800000 */
[----:B------:R-:W-:Y:S01]  /*4600*/  PLOP3.LUT P2, PT, P0, PT, PT, 0x8, 0x80 ;  /* 0x000000000080781c */ /* 0x000fe2000074e170 */
[----:B------:R-:W-:-:S12]  /*4610*/  IMAD.MOV.U32 R10, RZ, RZ, -0x1 ;  /* 0xffffffffff0a7424 */ /* 0x000fd800078e00ff */
[----:B------:R-:W-:Y:S05]  /*4620*/  WARPSYNC.COLLECTIVE R10, `(.L_x_782) ;  /* 0x000000000a087348 */ /* 0x000fea0003c00000 */
[----:B------:R-:W-:Y:S01]  /*4630*/  VOTE.ANY R10, PT, P2 ;  /* 0x00000000000a7806 */ /* 0x000fe200010e0100 */
[----:B------:R-:W-:Y:S06]  /*4640*/  ENDCOLLECTIVE ;  /* 0x000000000000791b */ /* 0x000fec0003800000 */
.L_x_782:
[----:B------:R-:W-:Y:S05]  /*4650*/  BSYNC B1 ;  /* 0x0000000000017941 */ /* 0x000fea0003800000 */
.L_x_781:
[----:B------:R-:W-:Y:S01]  /*4660*/  LOP3.LUT R10, R10, 0x80000000, R8, 0xec, !PT ;  /* 0x800000000a0a7812 */ /* 0x000fe200078eec08 */
[----:B------:R-:W-:Y:S01]  /*4670*/  IMAD.MOV.U32 R14, RZ, RZ, 0x1 ;  /* 0x00000001ff0e7424 */ /* 0x000fe200078e00ff */
[----:B------:R-:W-:Y:S01]  /*4680*/  MOV R17, R43 ;  /* 0x0000002b00117202 */ /* 0x000fe20000000f00 */
[----:B------:R-:W-:Y:S02]  /*4690*/  VIADD R18, R18, 0xffffffe0 ;  /* 0xffffffe012127836 */ /* 0x000fe40000000000 */
[----:B------:R-:W-:-:S05]  /*46a0*/  VIADD R13, R10, 0xffffffff ;  /* 0xffffffff0a0d7836 */ /* 0x000fca0000000000 */
[----:B------:R-:W-:-:S04]  /*46b0*/  LOP3.LUT R10, R10, R13, RZ, 0xc, !PT ;  /* 0x0000000d0a0a7212 */ /* 0x000fc800078e0cff */
[----:B------:R0:W1:Y:S02]  /*46c0*/  POPC R15, R10 ;  /* 0x0000000a000f7309 */ /* 0x0000640000000000 */
[----:B0-----:R-:W-:Y:S01]  /*46d0*/  IMAD.MOV.U32 R10, RZ, RZ, -0x1 ;  /* 0xffffffffff0a7424 */ /* 0x001fe200078e00ff */
[----:B-1----:R-:W-:-:S13]  /*46e0*/  ISETP.GE.AND P0, PT, R37, R15, PT ;  /* 0x0000000f2500720c */ /* 0x002fda0003f06270 */
[----:B------:R-:W-:Y:S05]  /*46f0*/  WARPSYNC.COLLECTIVE R10, `(.L_x_783) ;  /* 0x000000000a087348 */ /* 0x000fea0003c00000 */
[----:B------:R0:W1:Y:S02]  /*4700*/  SHFL.DOWN P2, R13, R17, R14, R15 ;  /* 0x0800000e110d7389 */ /* 0x000064000004000f */
[----:B01----:R-:W-:Y:S05]  /*4710*/  ENDCOLLECTIVE ;  /* 0x000000000000791b */ /* 0x003fea0003800000 */
.L_x_783:
[----:B------:R-:W-:Y:S02]  /*4720*/  IMAD.MOV.U32 R14, RZ, RZ, 0x2 ;  /* 0x00000002ff0e7424 */ /* 0x000fe400078e00ff */
[----:B------:R-:W-:Y:S01]  /*4730*/  @!P0 FADD R43, R13, R43 ;  /* 0x0000002b0d2b8221 */ /* 0x000fe20000000000 */
[----:B------:R-:W-:-:S04]  /*4740*/  ISETP.GT.AND P0, PT, R39, R15, PT ;  /* 0x0000000f2700720c */ /* 0x000fc80003f04270 */
[----:B------:R-:W-:-:S09]  /*4750*/  MOV R17, R43 ;  /* 0x0000002b00117202 */ /* 0x000fd20000000f00 */
[----:B------:R-:W-:Y:S05]  /*4760*/  WARPSYNC.COLLECTIVE R10, `(.L_x_784) ;  /* 0x000000000a087348 */ /* 0x000fea0003c00000 */
[----:B------:R0:W1:Y:S02]  /*4770*/  SHFL.DOWN P2, R13, R17, R14, R15 ;  /* 0x0800000e110d7389 */ /* 0x000064000004000f */
[----:B01----:R-:W-:Y:S05]  /*4780*/  ENDCOLLECTIVE ;  /* 0x000000000000791b */ /* 0x003fea0003800000 */
.L_x_784:
[----:B------:R-:W-:Y:S02]  /*4790*/  HFMA2 R14, -RZ, RZ, 0, 2.384185791015625e-07 ;  /* 0x00000004ff0e7431 */ /* 0x000fe400000001ff */
[----:B------:R-:W-:Y:S01]  /*47a0*/  @!P0 FADD R43, R43, R13 ;  /* 0x0000000d2b2b8221 */ /* 0x000fe20000000000 */
[----:B------:R-:W-:-:S03]  /*47b0*/  ISETP.GT.AND P0, PT, R38, R15, PT ;  /* 0x0000000f2600720c */ /* 0x000fc60003f04270 */
[----:B------:R-:W-:-:S10]  /*47c0*/  IMAD.MOV.U32 R17, RZ, RZ, R43 ;  /* 0x000000ffff117224 */ /* 0x000fd400078e002b */
[----:B------:R-:W-:Y:S05]  /*47d0*/  WARPSYNC.COLLECTIVE R10, `(.L_x_785) ;  /* 0x000000000a087348 */ /* 0x000fea0003c00000 */
[----:B------:R0:W1:Y:S02]  /*47e0*/  SHFL.DOWN P2, R13, R17, R14, R15 ;  /* 0x0800000e110d7389 */ /* 0x000064000004000f */
[----:B01----:R-:W-:Y:S05]  /*47f0*/  ENDCOLLECTIVE ;  /* 0x000000000000791b */ /* 0x003fea0003800000 */
.L_x_785:
[----:B------:R-:W-:Y:S02]  /*4800*/  IMAD.MOV.U32 R14, RZ, RZ, 0x8 ;  /* 0x00000008ff0e7424 */ /* 0x000fe400078e00ff */
[----:B------:R-:W-:Y:S01]  /*4810*/  @!P0 FADD R43, R43, R13 ;  /* 0x0000000d2b2b8221 */ /* 0x000fe20000000000 */
[----:B------:R-:W-:-:S03]  /*4820*/  ISETP.GT.AND P0, PT, R19, R15, PT ;  /* 0x0000000f1300720c */ /* 0x000fc60003f04270 */
[----:B------:R-:W-:-:S10]  /*4830*/  IMAD.MOV.U32 R17, RZ, RZ, R43 ;  /* 0x000000ffff117224 */ /* 0x000fd400078e002b */
[----:B------:R-:W-:Y:S05]  /*4840*/  WARPSYNC.COLLECTIVE R10, `(.L_x_786) ;  /* 0x000000000a087348 */ /* 0x000fea0003c00000 */
[----:B------:R0:W1:Y:S02]  /*4850*/  SHFL.DOWN P2, R13, R17, R14, R15 ;  /* 0x0800000e110d7389 */ /* 0x000064000004000f */
[----:B01----:R-:W-:Y:S05]  /*4860*/  ENDCOLLECTIVE ;  /* 0x000000000000791b */ /* 0x003fea0003800000 */
.L_x_786:
[----:B------:R-:W-:Y:S02]  /*4870*/  IMAD.MOV.U32 R14, RZ, RZ, 0x10 ;  /* 0x00000010ff0e7424 */ /* 0x000fe400078e00ff */
[----:B------:R-:W-:Y:S01]  /*4880*/  @!P0 FADD R43, R43, R13 ;  /* 0x0000000d2b2b8221 */ /* 0x000fe20000000000 */
[----:B------:R-:W-:-:S04]  /*4890*/  ISETP.GT.AND P0, PT, R36, R15, PT ;  /* 0x0000000f2400720c */ /* 0x000fc80003f04270 */
[----:B------:R-:W-:-:S09]  /*48a0*/  MOV R17, R43 ;  /* 0x0000002b00117202 */ /* 0x000fd20000000f00 */
[----:B------:R-:W-:Y:S05]  /*48b0*/  WARPSYNC.COLLECTIVE R10, `(.L_x_787) ;  /* 0x000000000a087348 */ /* 0x000fea0003c00000 */
[----:B------:R0:W1:Y:S02]  /*48c0*/  SHFL.DOWN P2, R13, R17, R14, R15 ;  /* 0x0800000e110d7389 */ /* 0x000064000004000f */
[----:B01----:R-:W-:Y:S05]  /*48d0*/  ENDCOLLECTIVE ;  /* 0x000000000000791b */ /* 0x003fea0003800000 */
.L_x_787:
[----:B------:R-:W-:Y:S01]  /*48e0*/  @!P0 FADD R43, R43, R13 ;  /* 0x0000000d2b2b8221 */ /* 0x000fe20000000000 */
[----:B------:R-:W-:-:S03]  /*48f0*/  ISETP.NE.AND P0, PT, R12, 0x65, PT ;  /* 0x000000650c00780c */ /* 0x000fc60003f05270 */
[----:B------:R-:W-:-:S10]  /*4900*/  FADD R42, R43, R42 ;  /* 0x0000002a2b2a7221 */ /* 0x000fd40000000000 */
[----:B------:R-:W-:Y:S05]  /*4910*/  WARPSYNC.COLLECTIVE R10, `(.L_x_788) ;  /* 0x000000000a087348 */ /* 0x000fea0003c00000 */
[----:B------:R-:W-:Y:S01]  /*4920*/  VOTE.ALL P0, P0 ;  /* 0x0000000000ff7806 */ /* 0x000fe20000000000 */
[----:B------:R-:W-:-:S12]  /*4930*/  ENDCOLLECTIVE ;  /* 0x000000000000791b */ /* 0x000fd80003800000 */
.L_x_788:
[----:B------:R-:W-:Y:S05]  /*4940*/  BRA `(.L_x_789) ;  /* 0xffffffcc006c7947 */ /* 0x000fea000383ffff */
.L_x_748:
[----:B------:R-:W-:Y:S01]  /*4950*/  BSSY B0, `(.L_x_790) ;  /* 0x0000006000007945 */ /* 0x000fe20003800000 */
[----:B------:R-:W-:Y:S02]  /*4960*/  PLOP3.LUT P0, PT, P0, PT, PT, 0x8, 0x80 ;  /* 0x000000000080781c */ /* 0x000fe4000070e170 */
[----:B------:R-:W-:-:S11]  /*4970*/  MOV R10, 0xffffffff ;  /* 0xffffffff000a7802 */ /* 0x000fd60000000f00 */
[----:B------:R-:W-:Y:S05]  /*4980*/  WARPSYNC.COLLECTIVE R10, `(.L_x_791) ;  /* 0x000000000a087348 */ /* 0x000fea0003c00000 */
[----:B------:R-:W-:Y:S01]  /*4990*/  VOTE.ANY P0, P0 ;  /* 0x0000000000ff7806 */ /* 0x000fe20000000100 */
[----:B------:R-:W-:-:S12]  /*49a0*/  ENDCOLLECTIVE ;  /* 0x000000000000791b */ /* 0x000fd80003800000 */
.L_x_791:
[----:B------:R-:W-:Y:S05]  /*49b0*/  BSYNC B0 ;  /* 0x0000000000007941 */ /* 0x000fea0003800000 */
.L_x_790:
[----:B------:R-:W-:Y:S05]  /*49c0*/  BRA `(.L_x_792) ;  /* 0xffffffe400b47947 */ /* 0x000fea000383ffff */
.L_x_750:
[----:B------:R-:W-:Y:S01]  /*49d0*/  BSSY B0, `(.L_x_793) ;  /* 0x0000006000007945 */ /* 0x000fe20003800000 */
[----:B------:R-:W-:Y:S01]  /*49e0*/  PLOP3.LUT P0, PT, P0, PT, PT, 0x8, 0x80 ;  /* 0x000000000080781c */ /* 0x000fe2000070e170 */
[----:B------:R-:W-:-:S12]  /*49f0*/  IMAD.MOV.U32 R10, RZ, RZ, -0x1 ;  /* 0xffffffffff0a7424 */ /* 0x000fd800078e00ff */
[----:B------:R-:W-:Y:S05]  /*4a00*/  WARPSYNC.COLLECTIVE R10, `(.L_x_794) ;  /* 0x000000000a087348 */ /* 0x000fea0003c00000 */
[----:B------:R-:W-:Y:S01]  /*4a10*/  VOTE.ANY P0, P0 ;  /* 0x0000000000ff7806 */ /* 0x000fe20000000100 */
[----:B------:R-:W-:-:S12]  /*4a20*/  ENDCOLLECTIVE ;  /* 0x000000000000791b */ /* 0x000fd80003800000 */
.L_x_794:
[----:B------:R-:W-:Y:S05]  /*4a30*/  BSYNC B0 ;  /* 0x0000000000007941 */ /* 0x000fea0003800000 */
.L_x_793:
[----:B------:R-:W-:Y:S05]  /*4a40*/  BRA `(.L_x_795) ;  /* 0xffffffe400b87947 */ /* 0x000fea000383ffff */
.L_x_752:
[----:B------:R-:W0:Y:S01]  /*4a50*/  S2R R19, SR_GEMASK ;  /* 0x0000000000137919 */ /* 0x000e220000003c00 */
[----:B------:R-:W-:Y:S01]  /*4a60*/  BSSY B0, `(.L_x_796) ;  /* 0x0000007000007945 */ /* 0x000fe20003800000 */
[----:B------:R-:W-:Y:S01]  /*4a70*/  ISETP.NE.AND P0, PT, R8, 0x65, PT ;  /* 0x000000650800780c */ /* 0x000fe20003f05270 */
[----:B------:R-:W-:Y:S01]  /*4a80*/  IMAD.MOV.U32 R10, RZ, RZ, -0x1 ;  /* 0xffffffffff0a7424 */ /* 0x000fe200078e00ff */
[----:B------:R-:W-:-:S13]  /*4a90*/  PLOP3.LUT P2, PT, P2, PT, PT, 0x8, 0x80 ;  /* 0x000000000080781c */ /* 0x000fda000174e170 */
[----:B0-----:R-:W-:Y:S05]  /*4aa0*/  WARPSYNC.COLLECTIVE R10, `(.L_x_797) ;  /* 0x000000000a087348 */ /* 0x001fea0003c00000 */
[----:B------:R-:W-:Y:S01]  /*4ab0*/  VOTE.ANY R10, PT, P2 ;  /* 0x00000000000a7806 */ /* 0x000fe200010e0100 */
[----:B0-----:R-:W-:Y:S06]  /*4ac0*/  ENDCOLLECTIVE ;  /* 0x000000000000791b */ /* 0x001fec0003800000 */
.L_x_797:
[----:B------:R-:W-:Y:S05]  /*4ad0*/  BSYNC B0 ;  /* 0x0000000000007941 */ /* 0x000fea0003800000 */
.L_x_796:
[----:B------:R-:W-:Y:S01]  /*4ae0*/  LOP3.LUT R10, R10, 0x80000000, R19, 0xec, !PT ;  /* 0x800000000a0a7812 */ /* 0x000fe200078eec13 */
[----:B------:R-:W-:Y:S02]  /*4af0*/  IMAD.MOV.U32 R17, RZ, RZ, R38 ;  /* 0x000000ffff117224 */ /* 0x000fe400078e0026 */
[----:B------:R-:W-:Y:S01]  /*4b00*/  IMAD.MOV.U32 R14, RZ, RZ, 0x1 ;  /* 0x00000001ff0e7424 */ /* 0x000fe200078e00ff */
[----:B------:R-:W-:Y:S01]  /*4b10*/  IADD3 R9, PT, PT, R10, -0x1, RZ ;  /* 0xffffffff0a097810 */ /* 0x000fe20007ffe0ff */
[----:B------:R-:W-:-:S03]  /*4b20*/  VIADD R8, R39, 0x2 ;  /* 0x0000000227087836 */ /* 0x000fc60000000000 */
[----:B------:R-:W-:Y:S02]  /*4b30*/  LOP3.LUT R9, R10, R9, RZ, 0xc, !PT ;  /* 0x000000090a097212 */ /* 0x000fe400078e0cff */
[----:B------:R-:W-:Y:S02]  /*4b40*/  MOV R10, 0xffffffff ;  /* 0xffffffff000a7802 */ /* 0x000fe40000000f00 */
[----:B------:R0:W1:Y:S05]  /*4b50*/  POPC R15, R9 ;  /* 0x00000009000f7309 */ /* 0x00006a0000000000 */
[----:B01----:R-:W-:Y:S05]  /*4b60*/  WARPSYNC.COLLECTIVE R10, `(.L_x_798) ;  /* 0x000000000a087348 */ /* 0x003fea0003c00000 */
[----:B-1----:R1:W2:Y:S02]  /*4b70*/  SHFL.DOWN P2, R13, R17, R14, R15 ;  /* 0x0800000e110d7389 */ /* 0x0022a4000004000f */
[----:B012---:R-:W-:Y:S05]  /*4b80*/  ENDCOLLECTIVE ;  /* 0x000000000000791b */ /* 0x007fea0003800000 */
.L_x_798:
[-C--:B------:R-:W-:Y:S01]  /*4b90*/  ISETP.GT.AND P3, PT, R8, R15.reuse, PT ;  /* 0x0000000f0800720c */ /* 0x080fe20003f64270 */
[C---:B------:R-:W-:Y:S02]  /*4ba0*/  VIADD R8, R39.reuse, 0x4 ;  /* 0x0000000427087836 */ /* 0x040fe40000000000 */
[----:B------:R-:W-:Y:S01]  /*4bb0*/  HFMA2 R14, -RZ, RZ, 0, 1.1920928955078125e-07 ;  /* 0x00000002ff0e7431 */ /* 0x000fe200000001ff */
[----:B------:R-:W-:-:S13]  /*4bc0*/  ISETP.GE.AND P2, PT, R39, R15, PT ;  /* 0x0000000f2700720c */ /* 0x000fda0003f46270 */
[----:B------:R-:W-:-:S04]  /*4bd0*/  @!P2 FADD R38, R13, R38 ;  /* 0x000000260d26a221 */ /* 0x000fc80000000000 */
[----:B------:R-:W-:-:S07]  /*4be0*/  IMAD.MOV.U32 R17, RZ, RZ, R38 ;  /* 0x000000ffff117224 */ /* 0x000fce00078e0026 */
[----:B------:R-:W-:Y:S05]  /*4bf0*/  WARPSYNC.COLLECTIVE R10, `(.L_x_799) ;  /* 0x000000000a087348 */ /* 0x000fea0003c00000 */
[----:B------:R0:W1:Y:S02]  /*4c00*/  SHFL.DOWN P2, R13, R17, R14, R15 ;  /* 0x0800000e110d7389 */ /* 0x000064000004000f */
[----:B01----:R-:W-:Y:S05]  /*4c10*/  ENDCOLLECTIVE ;  /* 0x000000000000791b */ /* 0x003fea0003800000 */
.L_x_799:
[----:B------:R-:W-:Y:S01]  /*4c20*/  MOV R14, 0x4 ;  /* 0x00000004000e7802 */ /* 0x000fe20000000f00 */
[----:B------:R-:W-:Y:S01]  /*4c30*/  @!P3 FADD R38, R38, R13 ;  /* 0x0000000d2626b221 */ /* 0x000fe20000000000 */
[----:B------:R-:W-:Y:S01]  /*4c40*/  ISETP.GT.AND P3, PT, R8, R15, PT ;  /* 0x0000000f0800720c */ /* 0x000fe20003f64270 */
[----:B------:R-:W-:Y:S02]  /*4c50*/  VIADD R8, R39, 0x8 ;  /* 0x0000000827087836 */ /* 0x000fe40000000000 */
[----:B------:R-:W-:-:S10]  /*4c60*/  IMAD.MOV.U32 R17, RZ, RZ, R38 ;  /* 0x000000ffff117224 */ /* 0x000fd400078e0026 */
[----:B------:R-:W-:Y:S05]  /*4c70*/  WARPSYNC.COLLECTIVE R10, `(.L_x_800) ;  /* 0x000000000a087348 */ /* 0x000fea0003c00000 */
[----:B------:R0:W1:Y:S02]  /*4c80*/  SHFL.DOWN P2, R13, R17, R14, R15 ;  /* 0x0800000e110d7389 */ /* 0x000064000004000f */
[----:B01----:R-:W-:Y:S05]  /*4c90*/  ENDCOLLECTIVE ;  /* 0x000000000000791b */ /* 0x003fea0003800000 */
.L_x_800:
[----:B------:R-:W-:Y:S02]  /*4ca0*/  HFMA2 R14, -RZ, RZ, 0, 4.76837158203125e-07 ;  /* 0x00000008ff0e7431 */ /* 0x000fe400000001ff */
[----:B------:R-:W-:Y:S01]  /*4cb0*/  @!P3 FADD R38, R38, R13 ;  /* 0x0000000d2626b221 */ /* 0x000fe20000000000 */
[----:B------:R-:W-:Y:S01]  /*4cc0*/  ISETP.GT.AND P3, PT, R8, R15, PT ;  /* 0x0000000f0800720c */ /* 0x000fe20003f64270 */
[----:B------:R-:W-:Y:S02]  /*4cd0*/  VIADD R8, R39, 0x10 ;  /* 0x0000001027087836 */ /* 0x000fe40000000000 */
[----:B------:R-:W-:-:S10]  /*4ce0*/  IMAD.MOV.U32 R17, RZ, RZ, R38 ;  /* 0x000000ffff117224 */ /* 0x000fd400078e0026 */
[----:B------:R-:W-:Y:S05]  /*4cf0*/  WARPSYNC.COLLECTIVE R10, `(.L_x_801) ;  /* 0x000000000a087348 */ /* 0x000fea0003c00000 */
[----:B------:R0:W1:Y:S02]  /*4d00*/  SHFL.DOWN P2, R13, R17, R14, R15 ;  /* 0x0800000e110d7389 */ /* 0x000064000004000f */
[----:B01----:R-:W-:Y:S05]  /*4d10*/  ENDCOLLECTIVE ;  /* 0x000000000000791b */ /* 0x003fea0003800000 */
.L_x_801:
[----:B------:R-:W-:Y:S02]  /*4d20*/  IMAD.MOV.U32 R14, RZ, RZ, 0x10 ;  /* 0x00000010ff0e7424 */ /* 0x000fe400078e00ff */
[----:B------:R-:W-:-:S04]  /*4d30*/  @!P3 FADD R38, R38, R13 ;  /* 0x0000000d2626b221 */ /* 0x000fc80000000000 */
[----:B------:R-:W-:-:S07]  /*4d40*/  IMAD.MOV.U32 R17, RZ, RZ, R38 ;  /* 0x000000ffff117224 */ /* 0x000fce00078e0026 */
[----:B------:R-:W-:Y:S05]  /*4d50*/  WARPSYNC.COLLECTIVE R10, `(.L_x_802) ;  /* 0x000000000a087348 */ /* 0x000fea0003c00000 */
[----:B------:R0:W1:Y:S02]  /*4d60*/  SHFL.DOWN P2, R13, R17, R14, R15 ;  /* 0x0800000e110d7389 */ /* 0x000064000004000f */
[----:B01----:R-:W-:Y:S05]  /*4d70*/  ENDCOLLECTIVE ;  /* 0x000000000000791b */ /* 0x003fea0003800000 */
.L_x_802:
[----:B------:R-:W-:Y:S05]  /*4d80*/  WARPSYNC.COLLECTIVE R10, `(.L_x_803) ;  /* 0x000000000a087348 */ /* 0x000fea0003c00000 */
[----:B------:R-:W-:Y:S01]  /*4d90*/  VOTE.ALL P0, P0 ;  /* 0x0000000000ff7806 */ /* 0x000fe20000000000 */
[----:B------:R-:W-:-:S12]  /*4da0*/  ENDCOLLECTIVE ;  /* 0x000000000000791b */ /* 0x000fd80003800000 */
.L_x_803:
[----:B------:R-:W-:Y:S02]  /*4db0*/  ISETP.GT.AND P2, PT, R8, R15, PT ;  /* 0x0000000f0800720c */ /* 0x000fe40003f44270 */
[----:B------:R-:W-:-:S11]  /*4dc0*/  MOV R9, R13 ;  /* 0x0000000d00097202 */ /* 0x000fd60000000f00 */
[----:B------:R-:W-:Y:S02]  /*4dd0*/  @!P2 FADD R38, R38, R9 ;  /* 0x000000092626a221 */ /* 0x000fe40000000000 */
[----:B------:R-:W0:Y:S02]  /*4de0*/  LDC.64 R8, c[0x0][0x390] ;  /* 0x0000e400ff087b82 */ /* 0x000e240000000a00 */
[----:B0-----:R-:W-:-:S05]  /*4df0*/  IADD3 R12, P2, PT, R8, 0x100, RZ ;  /* 0x00000100080c7810 */ /* 0x001fca0007f5e0ff */
[----:B------:R-:W-:Y:S01]  /*4e00*/  IMAD.X R43, RZ, RZ, R9, P2 ;  /* 0x000000ffff2b7224 */ /* 0x000fe200010e0609 */
[----:B------:R-:W-:Y:S07]  /*4e10*/  BRA `(.L_x_804) ;  /* 0xffffffe400507947 */ /* 0x000fee000383ffff */
.L_x_754:
[----:B------:R-:W-:Y:S01]  /*4e20*/  BSSY B0, `(.L_x_805) ;  /* 0x0000006000007945 */ /* 0x000fe20003800000 */
[----:B------:R-:W-:Y:S02]  /*4e30*/  PLOP3.LUT P0, PT, P0, PT, PT, 0x8, 0x80 ;  /* 0x000000000080781c */ /* 0x000fe4000070e170 */
[----:B------:R-:W-:-:S11]  /*4e40*/  MOV R10, 0xffffffff ;  /* 0xffffffff000a7802 */ /* 0x000fd60000000f00 */
[----:B------:R-:W-:Y:S05]  /*4e50*/  WARPSYNC.COLLECTIVE R10, `(.L_x_806) ;  /* 0x000000000a087348 */ /* 0x000fea0003c00000 */
[----:B------:R-:W-:Y:S01]  /*4e60*/  VOTE.ANY P0, P0 ;  /* 0x0000000000ff7806 */ /* 0x000fe20000000100 */
[----:B------:R-:W-:-:S12]  /*4e70*/  ENDCOLLECTIVE ;  /* 0x000000000000791b */ /* 0x000fd80003800000 */
.L_x_806:
[----:B------:R-:W-:Y:S05]  /*4e80*/  BSYNC B0 ;  /* 0x0000000000007941 */ /* 0x000fea0003800000 */
.L_x_805:
[----:B------:R-:W-:Y:S05]  /*4e90*/  BRA `(.L_x_807) ;  /* 0xffffffe4005c7947 */ /* 0x000fea000383ffff */
.L_x_756:
[----:B------:R-:W-:Y:S01]  /*4ea0*/  BSSY B0, `(.L_x_808) ;  /* 0x0000006000007945 */ /* 0x000fe20003800000 */
[----:B------:R-:W-:Y:S01]  /*4eb0*/  PLOP3.LUT P0, PT, P0, PT, PT, 0x8, 0x80 ;  /* 0x000000000080781c */ /* 0x000fe2000070e170 */
[----:B------:R-:W-:-:S12]  /*4ec0*/  IMAD.MOV.U32 R10, RZ, RZ, -0x1 ;  /* 0xffffffffff0a7424 */ /* 0x000fd800078e00ff */
[----:B------:R-:W-:Y:S05]  /*4ed0*/  WARPSYNC.COLLECTIVE R10, `(.L_x_809) ;  /* 0x000000000a087348 */ /* 0x000fea0003c00000 */
[----:B------:R-:W-:Y:S01]  /*4ee0*/  VOTE.ANY P0, P0 ;  /* 0x0000000000ff7806 */ /* 0x000fe20000000100 */
[----:B------:R-:W-:-:S12]  /*4ef0*/  ENDCOLLECTIVE ;  /* 0x000000000000791b */ /* 0x000fd80003800000 */
.L_x_809:
[----:B------:R-:W-:Y:S05]  /*4f00*/  BSYNC B0 ;  /* 0x0000000000007941 */ /* 0x000fea0003800000 */
.L_x_808:
[----:B------:R-:W-:Y:S05]  /*4f10*/  BRA `(.L_x_810) ;  /* 0xffffffe400607947 */ /* 0x000fea000383ffff */
.L_x_758:
[----:B------:R-:W-:Y:S01]  /*4f20*/  BSSY B0, `(.L_x_811) ;  /* 0x0000006000007945 */ /* 0x000fe20003800000 */
[----:B------:R-:W-:Y:S01]  /*4f30*/  PLOP3.LUT P2, PT, P0, PT, PT, 0x8, 0x80 ;  /* 0x000000000080781c */ /* 0x000fe2000074e170 */
[----:B------:R-:W-:-:S12]  /*4f40*/  IMAD.MOV.U32 R10, RZ, RZ, -0x1 ;  /* 0xffffffffff0a7424 */ /* 0x000fd800078e00ff */
[----:B------:R-:W-:Y:S05]  /*4f50*/  WARPSYNC.COLLECTIVE R10, `(.L_x_812) ;  /* 0x000000000a087348 */ /* 0x000fea0003c00000 */
[----:B------:R-:W-:Y:S01]  /*4f60*/  VOTE.ANY R10, PT, P2 ;  /* 0x00000000000a7806 */ /* 0x000fe200010e0100 */
[----:B------:R-:W-:Y:S06]  /*4f70*/  ENDCOLLECTIVE ;  /* 0x000000000000791b */ /* 0x000fec0003800000 */
.L_x_812:
[----:B------:R-:W-:Y:S05]  /*4f80*/  BSYNC B0 ;  /* 0x0000000000007941 */ /* 0x000fea0003800000 */
.L_x_811:
        /* <DEDUP_REMOVED lines=11> */
.L_x_813:
[----:B------:R-:W-:Y:S01]  /*5040*/  ISETP.GE.AND P0, PT, R39, R15, PT ;  /* 0x0000000f2700720c */ /* 0x000fe20003f06270 */
[----:B------:R-:W-:Y:S02]  /*5050*/  IMAD.MOV.U32 R14, RZ, RZ, 0x2 ;  /* 0x00000002ff0e7424 */ /* 0x000fe400078e00ff */
[----:B------:R-:W-:-:S10]  /*5060*/  IMAD.MOV.U32 R44, RZ, RZ, R13 ;  /* 0x000000ffff2c7224 */ /* 0x000fd400078e000d */
[----:B------:R-:W-:Y:S01]  /*5070*/  @!P0 FADD R9, R44, R9 ;  /* 0x000000092c098221 */ /* 0x000fe20000000000 */
[----:B------:R-:W-:-:S04]  /*5080*/  VIADD R44, R39, 0x2 ;  /* 0x00000002272c7836 */ /* 0x000fc80000000000 */
[----:B------:R-:W-:Y:S02]  /*5090*/  MOV R17, R9 ;  /* 0x0000000900117202 */ /* 0x000fe40000000f00 */
[----:B------:R-:W-:-:S13]  /*50a0*/  ISETP.GT.AND P0, PT, R44, R15, PT ;  /* 0x0000000f2c00720c */ /* 0x000fda0003f04270 */
[----:B------:R-:W-:Y:S05]  /*50b0*/  WARPSYNC.COLLECTIVE R10, `(.L_x_814) ;  /* 0x000000000a087348 */ /* 0x000fea0003c00000 */
[----:B------:R0:W1:Y:S02]  /*50c0*/  SHFL.DOWN P2, R13, R17, R14, R15 ;  /* 0x0800000e110d7389 */ /* 0x000064000004000f */
[----:B01----:R-:W-:Y:S05]  /*50d0*/  ENDCOLLECTIVE ;  /* 0x000000000000791b */ /* 0x003fea0003800000 */
.L_x_814:
[----:B------:R-:W-:Y:S02]  /*50e0*/  IMAD.MOV.U32 R14, RZ, RZ, 0x4 ;  /* 0x00000004ff0e7424 */ /* 0x000fe400078e00ff */
[----:B------:R-:W-:-:S04]  /*50f0*/  IMAD.MOV.U32 R44, RZ, RZ, R13 ;  /* 0x000000ffff2c7224 */ /* 0x000fc800078e000d */
[----:B------:R-:W-:Y:S01]  /*5100*/  @!P0 FADD R9, R9, R44 ;  /* 0x0000002c09098221 */ /* 0x000fe20000000000 */
[----:B------:R-:W-:-:S03]  /*5110*/  IADD3 R44, PT, PT, R39, 0x4, RZ ;  /* 0x00000004272c7810 */ /* 0x000fc60007ffe0ff */
[----:B------:R-:W-:Y:S01]  /*5120*/  IMAD.MOV.U32 R17, RZ, RZ, R9 ;  /* 0x000000ffff117224 */ /* 0x000fe200078e0009 */
[----:B------:R-:W-:-:S13]  /*5130*/  ISETP.GT.AND P0, PT, R44, R15, PT ;  /* 0x0000000f2c00720c */ /* 0x000fda0003f04270 */
[----:B------:R-:W-:Y:S05]  /*5140*/  WARPSYNC.COLLECTIVE R10, `(.L_x_815) ;  /* 0x000000000a087348 */ /* 0x000fea0003c00000 */
[----:B------:R0:W1:Y:S02]  /*5150*/  SHFL.DOWN P2, R13, R17, R14, R15 ;  /* 0x0800000e110d7389 */ /* 0x000064000004000f */
[----:B01----:R-:W-:Y:S05]  /*5160*/  ENDCOLLECTIVE ;  /* 0x000000000000791b */ /* 0x003fea0003800000 */
.L_x_815:
[----:B------:R-:W-:Y:S01]  /*5170*/  HFMA2 R14, -RZ, RZ, 0, 4.76837158203125e-07 ;  /* 0x00000008ff0e7431 */ /* 0x000fe200000001ff */
[----:B------:R-:W-:-:S05]  /*5180*/  MOV R44, R13 ;  /* 0x0000000d002c7202 */ /* 0x000fca0000000f00 */
[----:B------:R-:W-:Y:S01]  /*5190*/  @!P0 FADD R9, R9, R44 ;  /* 0x0000002c09098221 */ /* 0x000fe20000000000 */
[----:B------:R-:W-:-:S03]  /*51a0*/  VIADD R44, R39, 0x8 ;  /* 0x00000008272c7836 */ /* 0x000fc60000000000 */
[----:B------:R-:W-:Y:S02]  /*51b0*/  IMAD.MOV.U32 R17, RZ, RZ, R9 ;  /* 0x000000ffff117224 */ /* 0x000fe400078e0009 */
[----:B------:R-:W-:Y:S02]  /*51c0*/  ISETP.GT.AND P0, PT, R44, R15, PT ;  /* 0x0000000f2c00720c */ /* 0x000fe40003f04270 */
[----:B------:R-:W-:-:S11]  /*51d0*/  IADD3 R44, PT, PT, R39, 0x10, RZ ;  /* 0x00000010272c7810 */ /* 0x000fd60007ffe0ff */
[----:B------:R-:W-:Y:S05]  /*51e0*/  WARPSYNC.COLLECTIVE R10, `(.L_x_816) ;  /* 0x000000000a087348 */ /* 0x000fea0003c00000 */
[----:B------:R0:W1:Y:S02]  /*51f0*/  SHFL.DOWN P2, R13, R17, R14, R15 ;  /* 0x0800000e110d7389 */ /* 0x000064000004000f */
[----:B01----:R-:W-:Y:S05]  /*5200*/  ENDCOLLECTIVE ;  /* 0x000000000000791b */ /* 0x003fea0003800000 */
.L_x_816:
[----:B------:R-:W-:Y:S02]  /*5210*/  IMAD.MOV.U32 R14, RZ, RZ, 0x10 ;  /* 0x00000010ff0e7424 */ /* 0x000fe400078e00ff */
[----:B------:R-:W-:Y:S01]  /*5220*/  @!P0 FADD R9, R9, R13 ;  /* 0x0000000d09098221 */ /* 0x000fe20000000000 */
[----:B------:R-:W-:-:S03]  /*5230*/  ISETP.GT.AND P0, PT, R44, R15, PT ;  /* 0x0000000f2c00720c */ /* 0x000fc60003f04270 */
[----:B------:R-:W-:-:S10]  /*5240*/  IMAD.MOV.U32 R17, RZ, RZ, R9 ;  /* 0x000000ffff117224 */ /* 0x000fd400078e0009 */
[----:B------:R-:W-:Y:S05]  /*5250*/  WARPSYNC.COLLECTIVE R10, `(.L_x_817) ;  /* 0x000000000a087348 */ /* 0x000fea0003c00000 */
[----:B------:R0:W1:Y:S02]  /*5260*/  SHFL.DOWN P2, R13, R17, R14, R15 ;  /* 0x0800000e110d7389 */ /* 0x000064000004000f */
[----:B01----:R-:W-:Y:S05]  /*5270*/  ENDCOLLECTIVE ;  /* 0x000000000000791b */ /* 0x003fea0003800000 */
.L_x_817:
[----:B------:R-:W-:Y:S01]  /*5280*/  @!P0 FADD R9, R9, R13 ;  /* 0x0000000d09098221 */ /* 0x000fe20000000000 */
[----:B------:R-:W-:-:S03]  /*5290*/  ISETP.NE.AND P0, PT, R8, 0x65, PT ;  /* 0x000000650800780c */ /* 0x000fc60003f05270 */
[----:B------:R-:W-:-:S10]  /*52a0*/  FADD R38, R9, R38 ;  /* 0x0000002609267221 */ /* 0x000fd40000000000 */
[----:B------:R-:W-:Y:S05]  /*52b0*/  WARPSYNC.COLLECTIVE R10, `(.L_x_818) ;  /* 0x000000000a087348 */ /* 0x000fea0003c00000 */
[----:B------:R-:W-:Y:S01]  /*52c0*/  VOTE.ALL P0, P0 ;  /* 0x0000000000ff7806 */ /* 0x000fe20000000000 */
[----:B------:R-:W-:-:S12]  /*52d0*/  ENDCOLLECTIVE ;  /* 0x000000000000791b */ /* 0x000fd80003800000 */
.L_x_818:
[----:B------:R-:W-:Y:S05]  /*52e0*/  BRA `(.L_x_819) ;  /* 0xffffffe000ec7947 */ /* 0x000fea000383ffff */
.L_x_820:
        /* <DEDUP_REMOVED lines=9> */
.L_x_1989:


//--------------------- .text._ZN3cub18CUB_300001_SM_10006detail4scan16DeviceScanKernelINS2_10policy_hubIfffjN4cuda3std3__44plusIvEEE10Policy1000EN6thrust24THRUST_300001_SM_1000_NS6detail15normal_iteratorINSD_10device_ptrIfEEEESI_NS0_13ScanTileStateIfLb1EEES9_NS1_10InputValueIfPfEEjfLb0EfEEvT0_T1_T2_iT3_T4_T5_ --------------------------
	.section	.text._ZN3cub18CUB_300001_SM_10006detail4scan16DeviceScanKernelINS2_10policy_hubIfffjN4cuda3std3__44plusIvEEE10Policy1000EN6thrust24THRUST_300001_SM_1000_NS6detail15normal_iteratorINSD_10device_ptrIfEEEESI_NS0_13ScanTileStateIfLb1EEES9_NS1_10InputValueIfPfEEjfLb0EfEEvT0_T1_T2_iT3_T4_T5_,"ax",@progbits
	.align	128
        .global         _ZN3cub18CUB_300001_SM_10006detail4scan16DeviceScanKernelINS2_10policy_hubIfffjN4cuda3std3__44plusIvEEE10Policy1000EN6thrust24THRUST_300001_SM_1000_NS6detail15normal_iteratorINSD_10device_ptrIfEEEESI_NS0_13ScanTileStateIfLb1EEES9_NS1_10InputValueIfPfEEjfLb0EfEEvT0_T1_T2_iT3_T4_T5_
        .type           _ZN3cub18CUB_300001_SM_10006detail4scan16DeviceScanKernelINS2_10policy_hubIfffjN4cuda3std3__44plusIvEEE10Policy1000EN6thrust24THRUST_300001_SM_1000_NS6detail15normal_iteratorINSD_10device_ptrIfEEEESI_NS0_13ScanTileStateIfLb1EEES9_NS1_10InputValueIfPfEEjfLb0EfEEvT0_T1_T2_iT3_T4_T5_,@function
        .size           _ZN3cub18CUB_300001_SM_10006detail4scan16DeviceScanKernelINS2_10policy_hubIfffjN4cuda3std3__44plusIvEEE10Policy1000EN6thrust24THRUST_300001_SM_1000_NS6detail15normal_iteratorINSD_10device_ptrIfEEEESI_NS0_13ScanTileStateIfLb1EEES9_NS1_10InputValueIfPfEEjfLb0EfEEvT0_T1_T2_iT3_T4_T5_,(.L_x_1990 - _ZN3cub18CUB_300001_SM_10006detail4scan16DeviceScanKernelINS2_10policy_hubIfffjN4cuda3std3__44plusIvEEE10Policy1000EN6thrust24THRUST_300001_SM_1000_NS6detail15normal_iteratorINSD_10device_ptrIfEEEESI_NS0_13ScanTileStateIfLb1EEES9_NS1_10InputValueIfPfEEjfLb0EfEEvT0_T1_T2_iT3_T4_T5_)
        .other          _ZN3cub18CUB_300001_SM_10006detail4scan16DeviceScanKernelINS2_10policy_hubIfffjN4cuda3std3__44plusIvEEE10Policy1000EN6thrust24THRUST_300001_SM_1000_NS6detail15normal_iteratorINSD_10device_ptrIfEEEESI_NS0_13ScanTileStateIfLb1EEES9_NS1_10InputValueIfPfEEjfLb0EfEEvT0_T1_T2_iT3_T4_T5_,@"STO_CUDA_ENTRY STV_DEFAULT"
_ZN3cub18CUB_300001_SM_10006detail4scan16DeviceScanKernelINS2_10policy_hubIfffjN4cuda3std3__44plusIvEEE10Policy1000EN6thrust24THRUST_300001_SM_1000_NS6detail15normal_iteratorINSD_10device_ptrIfEEEESI_NS0_13ScanTileStateIfLb1EEES9_NS1_10InputValueIfPfEEjfLb0EfEEvT0_T1_T2_iT3_T4_T5_:
.text._ZN3cub18CUB_300001_SM_10006detail4scan16DeviceScanKernelINS2_10policy_hubIfffjN4cuda3std3__44plusIvEEE10Policy1000EN6thrust24THRUST_300001_SM_1000_NS6detail15normal_iteratorINSD_10device_ptrIfEEEESI_NS0_13ScanTileStateIfLb1EEES9_NS1_10InputValueIfPfEEjfLb0EfEEvT0_T1_T2_iT3_T4_T5_:
[----:B------:R-:W-:Y:S01]  /*0000*/  LDC R1, c[0x0][0x37c] ;  /* 0x0000df00ff017b82 */ /* 0x000fe20000000800 */
[----:B------:R-:W0:Y:S07]  /*0010*/  LDCU UR4, c[0x0][0x3a0] ;  /* 0x00007400ff0477ac */ /* 0x000e2e0008000800 */
[----:B------:R-:W1:Y:S01]  /*0020*/  LDC R42, c[0x0][0x398] ;  /* 0x0000e600ff2a7b82 */ /* 0x000e620000000800 */
[----:B------:R-:W2:Y:S01]  /*0030*/  LDCU UR5, c[0x0][0x3b0] ;  /* 0x00007600ff0577ac */ /* 0x000ea20008000800 */
[----:B------:R-:W3:Y:S01]  /*0040*/  LDCU.64 UR8, c[0x0][0x358] ;  /* 0x00006b00ff0877ac */ /* 0x000ee20008000a00 */
[----:B0-----:R-:W-:-:S06]  /*0050*/  UPRMT UR4, UR4, 0x7770, URZ ;  /* 0x0000777004047896 */ /* 0x001fcc00080000ff */
[----:B------:R-:W-:-:S05]  /*0060*/  ISETP.NE.AND P0, PT, RZ, UR4, PT ;  /* 0x00000004ff007c0c */ /* 0x000fca000bf05270 */
[----:B------:R-:W0:Y:S08]  /*0070*/  LDCU UR4, c[0x0][0x3a8] ;  /* 0x00007500ff0477ac */ /* 0x000e300008000800 */
[----:B------:R-:W3:Y:S01]  /*0080*/  @P0 LDC.64 R2, c[0x0][0x3a8] ;  /* 0x0000ea00ff020b82 */ /* 0x000ee20000000a00 */
[----:B0-----:R-:W-:-:S07]  /*0090*/  IMAD.U32 R43, RZ, RZ, UR4 ;  /* 0x00000004ff2b7e24 */ /* 0x001fce000f8e00ff */
[----:B------:R-:W1:Y:S01]  /*00a0*/  S2UR UR4, SR_CTAID.X ;  /* 0x00000000000479c3 */ /* 0x000e620000002500 */
[----:B---3--:R0:W5:Y:S01]  /*00b0*/  @P0 LD.E R43, desc[UR8][R2.64] ;  /* 0x00000008022b0980 */ /* 0x008162000c101900 */
[----:B-1----:R-:W-:-:S04]  /*00c0*/  VIADD R42, R42, UR4 ;  /* 0x000000042a2a7c36 */ /* 0x002fc80008000000 */
[----:B------:R-:W-:-:S05]  /*00d0*/  IMAD R7, R42, 0x2100, RZ ;  /* 0x000021002a077824 */ /* 0x000fca00078e02ff */
[----:B--2---:R-:W-:-:S04]  /*00e0*/  IADD3 R0, PT, PT, -R7, UR5, RZ ;  /* 0x0000000507007c10 */ /* 0x004fc8000fffe1ff */
[----:B------:R-:W-:-:S13]  /*00f0*/  ISETP.GE.U32.AND P0, PT, R0, 0x2101, PT ;  /* 0x000021010000780c */ /* 0x000fda0003f06070 */
[----:B0-----:R-:W-:Y:S05]  /*0100*/  @!P0 BRA `(.L_x_821) ;  /* 0x0000001c00dc8947 */ /* 0x001fea0003800000 */
[----:B------:R-:W0:Y:S01]  /*0110*/  S2R R16, SR_TID.X ;  /* 0x0000000000107919 */ /* 0x000e220000002100 */
[----:B------:R-:W1:Y:S01]  /*0120*/  LDCU.64 UR4, c[0x0][0x380] ;  /* 0x00007000ff0477ac */ /* 0x000e620008000a00 */
[C---:B0-----:R-:W-:Y:S02]  /*0130*/  LOP3.LUT R0, R16.reuse, 0x1f, RZ, 0xc0, !PT ;  /* 0x0000001f10007812 */ /* 0x041fe400078ec0ff */
[----:B------:R-:W-:-:S05]  /*0140*/  LOP3.LUT R3, R16, 0x3e0, RZ, 0xc0, !PT ;  /* 0x000003e010037812 */ /* 0x000fca00078ec0ff */
[----:B------:R-:W-:-:S05]  /*0150*/  IMAD R0, R3, 0x16, R0 ;  /* 0x0000001603007824 */ /* 0x000fca00078e0200 */
[----:B------:R-:W-:-:S04]  /*0160*/  IADD3 R0, P0, PT, R7, R0, RZ ;  /* 0x0000000007007210 */ /* 0x000fc80007f1e0ff */
[----:B------:R-:W-:Y:S01]  /*0170*/  IADD3.X R3, PT, PT, RZ, RZ, RZ, P0, !PT ;  /* 0x000000ffff037210 */ /* 0x000fe200007fe4ff */
        /* <DEDUP_REMOVED lines=30> */
[----:B------:R-:W-:Y:S01]  /*0360*/  ISETP.NE.AND P0, PT, R42, RZ, PT ;  /* 0x000000ff2a00720c */ /* 0x000fe20003f05270 */
        /* <DEDUP_REMOVED lines=28> */
[----:B------:R0:W1:Y:S04]  /*0530*/  LDS.64 R36, [R27] ;  /* 0x000000001b247984 */ /* 0x0000680000000a00 */
[----:B------:R0:W2:Y:S04]  /*0540*/  LDS.64 R34, [R27+0x8] ;  /* 0x000008001b227984 */ /* 0x0000a80000000a00 */
[----:B------:R0:W3:Y:S04]  /*0550*/  LDS.64 R32, [R27+0x10] ;  /* 0x000010001b207984 */ /* 0x0000e80000000a00 */
[----:B------:R0:W4:Y:S04]  /*0560*/  LDS.64 R18, [R27+0x18] ;  /* 0x000018001b127984 */ /* 0x0001280000000a00 */
[----:B------:R0:W0:Y:S04]  /*0570*/  LDS.64 R14, [R27+0x20] ;  /* 0x000020001b0e7984 */ /* 0x0000280000000a00 */
[----:B------:R0:W0:Y:S04]  /*0580*/  LDS.64 R12, [R27+0x28] ;  /* 0x000028001b0c7984 */ /* 0x0000280000000a00 */
[----:B------:R0:W0:Y:S04]  /*0590*/  LDS.64 R10, [R27+0x30] ;  /* 0x000030001b0a7984 */ /* 0x0000280000000a00 */
[----:B------:R0:W0:Y:S04]  /*05a0*/  LDS.64 R8, [R27+0x38] ;  /* 0x000038001b087984 */ /* 0x0000280000000a00 */
[----:B------:R0:W0:Y:S04]  /*05b0*/  LDS.64 R6, [R27+0x40] ;  /* 0x000040001b067984 */ /* 0x0000280000000a00 */
[----:B------:R0:W0:Y:S04]  /*05c0*/  LDS.64 R4, [R27+0x48] ;  /* 0x000048001b047984 */ /* 0x0000280000000a00 */
[----:B------:R0:W0:Y:S01]  /*05d0*/  LDS.64 R2, [R27+0x50] ;  /* 0x000050001b027984 */ /* 0x0000220000000a00 */
[----:B------:R-:W-:Y:S06]  /*05e0*/  BAR.SYNC.DEFER_BLOCKING 0x0 ;  /* 0x0000000000007b1d */ /* 0x000fec0000010000 */
[----:B-1----:R-:W-:Y:S05]  /*05f0*/  @P0 BRA `(.L_x_823) ;  /* 0x0000000400480947 */ /* 0x002fea0003800000 */
[----:B0-----:R-:W-:Y:S01]  /*0600*/  FADD R17, R36, R37 ;  /* 0x0000002524117221 */ /* 0x001fe20000000000 */
[----:B--2---:R-:W-:Y:S01]  /*0610*/  FADD R20, R34, R35 ;  /* 0x0000002322147221 */ /* 0x004fe20000000000 */
[----:B---3--:R-:W-:Y:S01]  /*0620*/  FADD R21, R32, R33 ;  /* 0x0000002120157221 */ /* 0x008fe20000000000 */
[----:B------:R-:W-:Y:S01]  /*0630*/  FADD R22, R12, R13 ;  /* 0x0000000d0c167221 */ /* 0x000fe20000000000 */
[----:B------:R-:W-:Y:S01]  /*0640*/  FADD R23, R10, R11 ;  /* 0x0000000b0a177221 */ /* 0x000fe20000000000 */
[----:B------:R-:W-:Y:S01]  /*0650*/  FADD R27, R17, R20 ;  /* 0x00000014111b7221 */ /* 0x000fe20000000000 */
[----:B----4-:R-:W-:Y:S01]  /*0660*/  FADD R20, R18, R19 ;  /* 0x0000001312147221 */ /* 0x010fe20000000000 */
        /* <DEDUP_REMOVED lines=11> */
[----:B------:R-:W-:-:S02]  /*0720*/  ISETP.NE.AND P1, PT, R39, 0x1f, PT ;  /* 0x0000001f2700780c */ /* 0x000fc40003f25270 */
[----:B------:R-:W-:Y:S01]  /*0730*/  FADD R3, R3, R26 ;  /* 0x0000001a03037221 */ /* 0x000fe20000000000 */
[----:B------:R-:W-:Y:S01]  /*0740*/  FADD R20, R20, R17 ;  /* 0x0000001114147221 */ /* 0x000fe20000000000 */
[----:B------:R-:W-:-:S03]  /*0750*/  ISETP.NE.AND P2, PT, R16, RZ, PT ;  /* 0x000000ff1000720c */ /* 0x000fc60003f45270 */
[----:B------:R-:W-:-:S05]  /*0760*/  FADD R20, R3, R20 ;  /* 0x0000001403147221 */ /* 0x000fca0000000000 */
[----:B------:R-:W0:Y:S01]  /*0770*/  SHFL.UP P0, R17, R20, 0x1, RZ ;  /* 0x0420000014117989 */ /* 0x000e2200000000ff */
[----:B------:R-:W-:Y:S01]  /*0780*/  @!P1 LEA R44, R40, UR4, 0x2 ;  /* 0x00000004282c9c11 */ /* 0x000fe2000f8e10ff */
        /* <DEDUP_REMOVED lines=46> */
[----:B------:R-:W-:Y:S01]  /*0a70*/  FADD R30, R31, R30 ;  /* 0x0000001e1f1e7221 */ /* 0x000fe20000000000 */
[----:B------:R-:W-:-:S03]  /*0a80*/  ISETP.NE.AND P1, PT, R39, RZ, PT ;  /* 0x000000ff2700720c */ /* 0x000fc60003f25270 */
[----:B-----5:R-:W-:-:S05]  /*0a90*/  FADD R20, R20, R43 ;  /* 0x0000002b14147221 */ /* 0x020fca0000000000 */
[----:B------:R-:W-:Y:S01]  /*0aa0*/  FSEL R16, R43, R20, !P0 ;  /* 0x000000142b107208 */ /* 0x000fe20004000000 */
[----:B------:R-:W-:-:S04]  /*0ab0*/  FADD R43, R30, R43 ;  /* 0x0000002b1e2b7221 */ /* 0x000fc80000000000 */
[----:B------:R-:W-:Y:S01]  /*0ac0*/  @P1 FADD R16, R3, R16 ;  /* 0x0000001003101221 */ /* 0x000fe20000000000 */
[----:B------:R-:W-:Y:S06]  /*0ad0*/  @P2 BRA `(.L_x_824) ;  /* 0x0000000c00f82947 */ /* 0x000fec0003800000 */
[----:B------:R-:W0:Y:S01]  /*0ae0*/  LDC.64 R20, c[0x0][0x390] ;  /* 0x0000e400ff147b82 */ /* 0x000e220000000a00 */
[----:B------:R-:W-:-:S05]  /*0af0*/  IMAD.MOV.U32 R42, RZ, RZ, 0x65 ;  /* 0x00000065ff2a7424 */ /* 0x000fca00078e00ff */
[----:B0-----:R0:W-:Y:S01]  /*0b00*/  ST.E.64.STRONG.GPU desc[UR8][R20.64+0x100], R42 ;  /* 0x0001002a14007985 */ /* 0x0011e2000c10fb08 */
[----:B------:R-:W-:Y:S05]  /*0b10*/  BRA `(.L_x_824) ;  /* 0x0000000c00e87947 */ /* 0x000fea0003800000 */
.L_x_823:
        /* <DEDUP_REMOVED lines=70> */
[----:B------:R-:W-:Y:S02]  /*0f80*/  ISETP.GT.U32.AND P0, PT, R16, 0x1f, PT ;  /* 0x0000001f1000780c */ /* 0x000fe40003f04070 */
[----:B------:R-:W-:Y:S02]  /*0f90*/  FSEL R20, R30, R20, !P1 ;  /* 0x000000141e147208 */ /* 0x000fe40004800000 */
[----:B------:R-:W-:-:S03]  /*0fa0*/  ISETP.GE.U32.AND P1, PT, R16, 0x20, PT ;  /* 0x000000201000780c */ /* 0x000fc60003f26070 */
[----:B------:R-:W-:-:S05]  /*0fb0*/  @P2 FADD R20, R3, R20 ;  /* 0x0000001403142221 */ /* 0x000fca0000000000 */
[----:B------:R-:W-:Y:S01]  /*0fc0*/  FSEL R23, R3, R20, !P1 ;  /* 0x0000001403177208 */ /* 0x000fe20004800000 */
[----:B------:R-:W-:Y:S06]  /*0fd0*/  @P0 BRA `(.L_x_825) ;  /* 0x0000000800900947 */ /* 0x000fec0003800000 */
[----:B------:R-:W0:Y:S01]  /*0fe0*/  LDC.64 R20, c[0x0][0x390] ;  /* 0x0000e400ff147b82 */ /* 0x000e220000000a00 */
[----:B------:R-:W-:Y:S02]  /*0ff0*/  ISETP.NE.AND P1, PT, R16, RZ, PT ;  /* 0x000000ff1000720c */ /* 0x000fe40003f25270 */
[----:B------:R-:W-:-:S05]  /*1000*/  LOP3.LUT R3, RZ, R16, RZ, 0x33, !PT ;  /* 0x00000010ff037212 */ /* 0x000fca00078e33ff */
[----:B------:R-:W-:-:S06]  /*1010*/  IMAD.IADD R28, R42, 0x1, R3 ;  /* 0x000000012a1c7824 */ /* 0x000fcc00078e0203 */
        /* <DEDUP_REMOVED lines=11> */
.L_x_855:
[----:B------:R-:W-:Y:S05]  /*10d0*/  @!P0 BRA `(.L_x_827) ;  /* 0x0000000000748947 */ /* 0x000fea0003800000 */
[----:B------:R-:W-:-:S07]  /*10e0*/  IMAD.MOV.U32 R3, RZ, RZ, 0x3b8 ;  /* 0x000003b8ff037424 */ /* 0x000fce00078e00ff */
.L_x_829:
[----:B------:R-:W-:Y:S01]  /*10f0*/  IADD3 R27, PT, PT, R3, 0x1, RZ ;  /* 0x00000001031b7810 */ /* 0x000fe20007ffe0ff */
[----:B------:R-:W-:-:S03]  /*1100*/  IMAD R42, R42, 0x41a7, RZ ;  /* 0x000041a72a2a7824 */ /* 0x000fc600078e02ff */
[----:B------:R-:W0:Y:S01]  /*1110*/  I2F.U32.RP R22, R27 ;  /* 0x0000001b00167306 */ /* 0x000e220000209000 */
[----:B------:R-:W-:Y:S01]  /*1120*/  IMAD.MOV R29, RZ, RZ, -R27 ;  /* 0x000000ffff1d7224 */ /* 0x000fe200078e0a1b */
[----:B------:R-:W-:Y:S02]  /*1130*/  LOP3.LUT R42, R42, 0x7fffffff, RZ, 0xc0, !PT ;  /* 0x7fffffff2a2a7812 */ /* 0x000fe400078ec0ff */
[----:B------:R-:W-:-:S04]  /*1140*/  ISETP.NE.U32.AND P2, PT, R27, RZ, PT ;  /* 0x000000ff1b00720c */ /* 0x000fc80003f45070 */
[----:B0-----:R-:W0:Y:S02]  /*1150*/  MUFU.RCP R22, R22 ;  /* 0x0000001600167308 */ /* 0x001e240000001000 */
[----:B0-----:R-:W-:-:S06]  /*1160*/  VIADD R20, R22, 0xffffffe ;  /* 0x0ffffffe16147836 */ /* 0x001fcc0000000000 */
[----:B------:R0:W1:Y:S02]  /*1170*/  F2I.FTZ.U32.TRUNC.NTZ R21, R20 ;  /* 0x0000001400157305 */ /* 0x000064000021f000 */
[----:B0-----:R-:W-:Y:S02]  /*1180*/  HFMA2 R20, -RZ, RZ, 0, 0 ;  /* 0x00000000ff147431 */ /* 0x001fe400000001ff */
        /* <DEDUP_REMOVED lines=8> */
[----:B------:R-:W-:Y:S02]  /*1210*/  @P0 IADD3 R22, PT, PT, -R27, R22, RZ ;  /* 0x000000161b160210 */ /* 0x000fe40007ffe1ff */
        /* <DEDUP_REMOVED lines=8> */
.L_x_858:
[----:B------:R-:W-:Y:S05]  /*12a0*/  @P0 BRA `(.L_x_829) ;  /* 0xfffffffc00900947 */ /* 0x000fea000383ffff */
.L_x_827:
[----:B------:R-:W-:Y:S01]  /*12b0*/  UMOV UR5, 0xffffffff ;  /* 0xffffffff00057882 */ /* 0x000fe20000000000 */
[----:B------:R-:W-:Y:S02]  /*12c0*/  ISETP.NE.AND P0, PT, R26, 0x65, PT ;  /* 0x000000651a00780c */ /* 0x000fe40003f05270 */
[----:B------:R-:W-:Y:S11]  /*12d0*/  BRA.DIV UR5, `(.L_x_830) ;  /* 0x0000003605347947 */ /* 0x000ff6000b800000 */
[----:B------:R-:W0:Y:S01]  /*12e0*/  S2R R30, SR_GEMASK ;  /* 0x00000000001e7919 */ /* 0x000e220000003c00 */
[----:B------:R-:W-:Y:S01]  /*12f0*/  VOTE.ANY R21, PT, !P0 ;  /* 0x0000000000157806 */ /* 0x000fe200040e0100 */
[C---:B-----5:R-:W-:Y:S01]  /*1300*/  VIADD R43, R39.reuse, 0x2 ;  /* 0x00000002272b7836 */ /* 0x060fe20000000000 */
        /* <DEDUP_REMOVED lines=13> */
[-C--:B------:R-:W-:Y:S02]  /*13e0*/  ISETP.GT.AND P0, PT, R43, R20.reuse, PT ;  /* 0x000000142b00720c */ /* 0x080fe40003f04270 */
[----:B------:R-:W-:Y:S02]  /*13f0*/  IADD3.X R3, PT, PT, RZ, R17, RZ, P3, !PT ;  /* 0x00000011ff037210 */ /* 0x000fe40001ffe4ff */
        /* <DEDUP_REMOVED lines=12> */
[----:B------:R-:W-:-:S08]  /*14c0*/  IMAD.MOV.U32 R46, RZ, RZ, R27 ;  /* 0x000000ffff2e7224 */ /* 0x000fd000078e001b */
.L_x_867:
[----:B------:R-:W-:Y:S05]  /*14d0*/  @!P0 BRA `(.L_x_831) ;  /* 0x0000000400148947 */ /* 0x000fea0003800000 */
[----:B------:R-:W-:-:S07]  /*14e0*/  IMAD.MOV.U32 R41, RZ, RZ, 0x3b8 ;  /* 0x000003b8ff297424 */ /* 0x000fce00078e00ff */
.L_x_837:
[----:B------:R-:W-:Y:S01]  /*14f0*/  MOV R16, R40 ;  /* 0x0000002800107202 */ /* 0x000fe20000000f00 */
[----:B------:R-:W-:-:S04]  /*1500*/  IMAD.MOV.U32 R17, RZ, RZ, R3 ;  /* 0x000000ffff117224 */ /* 0x000fc800078e0003 */
        /* <DEDUP_REMOVED lines=8> */
.L_x_870:
[----:B------:R-:W-:Y:S05]  /*1590*/  @!P0 BRA `(.L_x_833) ;  /* 0x0000000000748947 */ /* 0x000fea0003800000 */
[----:B------:R-:W-:-:S07]  /*15a0*/  IMAD.MOV.U32 R22, RZ, RZ, R41 ;  /* 0x000000ffff167224 */ /* 0x000fce00078e0029 */
.L_x_835:
        /* <DEDUP_REMOVED lines=27> */
.L_x_873:
[----:B------:R-:W-:Y:S05]  /*1760*/  @P0 BRA `(.L_x_835) ;  /* 0xfffffffc00900947 */ /* 0x000fea000383ffff */
.L_x_833:
[----:B------:R-:W-:Y:S01]  /*1770*/  UMOV UR5, 0xffffffff ;  /* 0xffffffff00057882 */ /* 0x000fe20000000000 */
[----:B------:R-:W-:Y:S02]  /*1780*/  ISETP.NE.AND P0, PT, R26, 0x65, PT ;  /* 0x000000651a00780c */ /* 0x000fe40003f05270 */
[----:B------:R-:W-:Y:S11]  /*1790*/  BRA.DIV UR5, `(.L_x_836) ;  /* 0x0000003605387947 */ /* 0x000ff6000b800000 */
[----:B------:R-:W-:Y:S01]  /*17a0*/  VOTE.ANY R21, PT, !P0 ;  /* 0x0000000000157806 */ /* 0x000fe200040e0100 */
[----:B------:R-:W-:-:S03]  /*17b0*/  VIADD R28, R28, 0xffffffe0 ;  /* 0xffffffe01c1c7836 */ /* 0x000fc60000000000 */
        /* <DEDUP_REMOVED lines=22> */
.L_x_882:
[----:B------:R-:W-:Y:S05]  /*1920*/  @P0 BRA `(.L_x_837) ;  /* 0xfffffff800f00947 */ /* 0x000fea000383ffff */
.L_x_831:
[----:B------:R-:W-:Y:S01]  /*1930*/  ISETP.NE.AND P0, PT, R39, RZ, PT ;  /* 0x000000ff2700720c */ /* 0x000fe20003f05270 */
[----:B------:R-:W0:Y:S01]  /*1940*/  @!P1 S2R R16, SR_CgaCtaId ;  /* 0x0000000000109919 */ /* 0x000e220000008800 */
[----:B------:R-:W-:Y:S01]  /*1950*/  @!P1 MOV R3, 0x400 ;  /* 0x0000040000039802 */ /* 0x000fe20000000f00 */
[----:B------:R-:W-:Y:S01]  /*1960*/  @!P1 FADD R31, R31, R46 ;  /* 0x0000002e1f1f9221 */ /* 0x000fe20000000000 */
[----:B------:R-:W-:-:S05]  /*1970*/  @!P1 MOV R30, 0x65 ;  /* 0x00000065001e9802 */ /* 0x000fca0000000f00 */
        /* <DEDUP_REMOVED lines=10> */
.L_x_825:
[----:B------:R-:W-:Y:S05]  /*1a20*/  WARPSYNC.ALL ;  /* 0x0000000000007948 */ /* 0x000fea0003800000 */
[----:B------:R-:W0:Y:S08]  /*1a30*/  S2UR UR6, SR_CgaCtaId ;  /* 0x00000000000679c3 */ /* 0x000e300000008800 */
[----:B------:R-:W-:Y:S06]  /*1a40*/  BAR.SYNC.DEFER_BLOCKING 0x0 ;  /* 0x0000000000007b1d */ /* 0x000fec0000010000 */
[----:B------:R-:W-:Y:S01]  /*1a50*/  UMOV UR5, 0x400 ;  /* 0x0000040000057882 */ /* 0x000fe20000000000 */
[----:B------:R-:W2:Y:S01]  /*1a60*/  S2R R16, SR_TID.X ;  /* 0x0000000000107919 */ /* 0x000ea20000002100 */
[----:B0-----:R-:W-:-:S09]  /*1a70*/  ULEA UR5, UR6, UR5, 0x18 ;  /* 0x0000000506057291 */ /* 0x001fd2000f8ec0ff */
[----:B-1----:R-:W0:Y:S01]  /*1a80*/  LDS R3, [UR5+0x4c] ;  /* 0x00004c05ff037984 */ /* 0x002e220008000800 */
[----:B--2---:R-:W-:Y:S02]  /*1a90*/  ISETP.NE.AND P0, PT, R16, RZ, PT ;  /* 0x000000ff1000720c */ /* 0x004fe40003f05270 */
[----:B------:R-:W-:-:S11]  /*1aa0*/  MOV R16, R20 ;  /* 0x0000001400107202 */ /* 0x000fd60000000f00 */
[----:B0-----:R-:W-:-:S07]  /*1ab0*/  @P0 FADD R16, R3, R16 ;  /* 0x0000001003100221 */ /* 0x001fce0000000000 */
.L_x_824:
[----:B------:R-:W-:Y:S05]  /*1ac0*/  BSYNC.RECONVERGENT B0 ;  /* 0x0000000000007941 */ /* 0x000fea0003800200 */
.L_x_822:
[----:B------:R-:W-:Y:S01]  /*1ad0*/  FADD R17, R36, R16 ;  /* 0x0000001024117221 */ /* 0x000fe20000000000 */
[----:B------:R-:W1:Y:S01]  /*1ae0*/  S2R R3, SR_TID.X ;  /* 0x0000000000037919 */ /* 0x000e620000002100 */
[----:B------:R-:W2:Y:S01]  /*1af0*/  S2UR UR6, SR_CgaCtaId ;  /* 0x00000000000679c3 */ /* 0x000ea20000008800 */
[----:B------:R-:W-:Y:S01]  /*1b00*/  UMOV UR5, 0x400 ;  /* 0x0000040000057882 */ /* 0x000fe20000000000 */
[----:B0-----:R-:W-:Y:S01]  /*1b10*/  FADD R20, R37, R17 ;  /* 0x0000001125147221 */ /* 0x001fe20000000000 */
[----:B------:R-:W0:Y:S03]  /*1b20*/  S2R R26, SR_LANEID ;  /* 0x00000000001a7919 */ /* 0x000e260000000000 */
[----:B------:R-:W-:Y:S02]  /*1b30*/  FADD R21, R34, R20 ;  /* 0x0000001422157221 */ /* 0x000fe40000000000 */
[----:B------:R-:W-:Y:S02]  /*1b40*/  BAR.SYNC.DEFER_BLOCKING 0x0 ;  /* 0x0000000000007b1d */ /* 0x000fe40000010000 */
[----:B------:R-:W-:-:S04]  /*1b50*/  FADD R24, R35, R21 ;  /* 0x0000001523187221 */ /* 0x000fc80000000000 */
[----:B------:R-:W-:-:S04]  /*1b60*/  FADD R25, R32, R24 ;  /* 0x0000001820197221 */ /* 0x000fc80000000000 */
[----:B------:R-:W-:-:S04]  /*1b70*/  FADD R22, R33, R25 ;  /* 0x0000001921167221 */ /* 0x000fc80000000000 */
[----:B------:R-:W-:Y:S01]  /*1b80*/  FADD R23, R18, R22 ;  /* 0x0000001612177221 */ /* 0x000fe20000000000 */
[----:B--2---:R-:W-:-:S03]  /*1b90*/  ULEA UR5, UR6, UR5, 0x18 ;  /* 0x0000000506057291 */ /* 0x004fc6000f8ec0ff */
[----:B------:R-:W-:Y:S01]  /*1ba0*/  FADD R18, R19, R23 ;  /* 0x0000001713127221 */ /* 0x000fe20000000000 */
[----:B------:R-:W2:Y:S03]  /*1bb0*/  LDCU.64 UR6, c[0x0][0x388] ;  /* 0x00007100ff0677ac */ /* 0x000ea60008000a00 */
[----:B------:R-:W-:Y:S01]  /*1bc0*/  FADD R19, R14, R18 ;  /* 0x000000120e137221 */ /* 0x000fe20000000000 */
[----:B-1----:R-:W-:-:S03]  /*1bd0*/  SHF.R.U32.HI R3, RZ, 0x5, R3 ;  /* 0x00000005ff037819 */ /* 0x002fc60000011603 */
[----:B------:R-:W-:Y:S02]  /*1be0*/  FADD R14, R15, R19 ;  /* 0x000000130f0e7221 */ /* 0x000fe40000000000 */
[----:B0-----:R-:W-:Y:S02]  /*1bf0*/  IMAD R3, R3, 0x2c0, R26 ;  /* 0x000002c003037824 */ /* 0x001fe400078e021a */
[----:B------:R-:W-:-:S03]  /*1c00*/  FADD R15, R12, R14 ;  /* 0x0000000e0c0f7221 */ /* 0x000fc60000000000 */
[----:B------:R-:W-:Y:S01]  /*1c10*/  LEA R49, R3, UR5, 0x2 ;  /* 0x0000000503317c11 */ /* 0x000fe2000f8e10ff */
[----:B------:R-:W-:Y:S01]  /*1c20*/  FADD R12, R13, R15 ;  /* 0x0000000f0d0c7221 */ /* 0x000fe20000000000 */
[----:B--2---:R-:W-:-:S03]  /*1c30*/  IADD3 R38, P0, PT, R38, UR6, RZ ;  /* 0x0000000626267c10 */ /* 0x004fc6000ff1e0ff */
[----:B------:R-:W-:Y:S01]  /*1c40*/  FADD R13, R10, R12 ;  /* 0x0000000c0a0d7221 */ /* 0x000fe20000000000 */
[----:B------:R-:W-:Y:S01]  /*1c50*/  IMAD R26, R26, 0x54, R49 ;  /* 0x000000541a1a7824 */ /* 0x000fe200078e0231 */
[----:B------:R-:W-:Y:S02]  /*1c60*/  IADD3.X R39, PT, PT, R0, UR7, RZ, P0, !PT ;  /* 0x0000000700277c10 */ /* 0x000fe400087fe4ff */
[----:B------:R-:W-:Y:S02]  /*1c70*/  FADD R10, R11, R13 ;  /* 0x0000000d0b0a7221 */ /* 0x000fe40000000000 */
[----:B------:R-:W-:Y:S02]  /*1c80*/  STS.64 [R26], R16 ;  /* 0x000000101a007388 */ /* 0x000fe40000000a00 */
[----:B------:R-:W-:Y:S02]  /*1c90*/  FADD R11, R8, R10 ;  /* 0x0000000a080b7221 */ /* 0x000fe40000000000 */
[----:B------:R-:W-:Y:S02]  /*1ca0*/  STS.64 [R26+0x8], R20 ;  /* 0x000008141a007388 */ /* 0x000fe40000000a00 */
[----:B------:R-:W-:-:S02]  /*1cb0*/  FADD R8, R9, R11 ;  /* 0x0000000b09087221 */ /* 0x000fc40000000000 */
[----:B------:R-:W-:Y:S02]  /*1cc0*/  STS.64 [R26+0x10], R24 ;  /* 0x000010181a007388 */ /* 0x000fe40000000a00 */
[----:B------:R-:W-:Y:S02]  /*1cd0*/  FADD R9, R6, R8 ;  /* 0x0000000806097221 */ /* 0x000fe40000000000 */
[----:B------:R-:W-:Y:S02]  /*1ce0*/  STS.64 [R26+0x18], R22 ;  /* 0x000018161a007388 */ /* 0x000fe40000000a00 */
[----:B------:R-:W-:Y:S02]  /*1cf0*/  FADD R6, R7, R9 ;  /* 0x0000000907067221 */ /* 0x000fe40000000000 */
[----:B------:R-:W-:Y:S02]  /*1d00*/  STS.64 [R26+0x20], R18 ;  /* 0x000020121a007388 */ /* 0x000fe40000000a00 */
[----:B------:R-:W-:-:S02]  /*1d10*/  FADD R7, R4, R6 ;  /* 0x0000000604077221 */ /* 0x000fc40000000000 */
[----:B------:R-:W-:Y:S02]  /*1d20*/  STS.64 [R26+0x28], R14 ;  /* 0x0000280e1a007388 */ /* 0x000fe40000000a00 */
[----:B------:R-:W-:Y:S02]  /*1d30*/  FADD R4, R5, R7 ;  /* 0x0000000705047221 */ /* 0x000fe40000000000 */
[----:B------:R-:W-:Y:S02]  /*1d40*/  STS.64 [R26+0x30], R12 ;  /* 0x0000300c1a007388 */ /* 0x000fe40000000a00 */
[----:B------:R-:W-:Y:S02]  /*1d50*/  FADD R5, R2, R4 ;  /* 0x0000000402057221 */ /* 0x000fe40000000000 */
[----:B------:R-:W-:Y:S04]  /*1d60*/  STS.64 [R26+0x38], R10 ;  /* 0x0000380a1a007388 */ /* 0x000fe80000000a00 */
[----:B------:R-:W-:Y:S04]  /*1d70*/  STS.64 [R26+0x40], R8 ;  /* 0x000040081a007388 */ /* 0x000fe80000000a00 */
[----:B------:R-:W-:Y:S04]  /*1d80*/  STS.64 [R26+0x48], R6 ;  /* 0x000048061a007388 */ /* 0x000fe80000000a00 */
[----:B------:R-:W-:Y:S01]  /*1d90*/  STS.64 [R26+0x50], R4 ;  /* 0x000050041a007388 */ /* 0x000fe20000000a00 */
[----:B------:R-:W-:-:S03]  /*1da0*/  NOP ;  /* 0x0000000000007918 */ /* 0x000fc60000000000 */
[----:B------:R-:W0:Y:S04]  /*1db0*/  LDS R3, [R49] ;  /* 0x0000000031037984 */ /* 0x000e280000000800 */
        /* <DEDUP_REMOVED lines=18> */
[----:B-----5:R-:W4:Y:S04]  /*1ee0*/  LDS R43, [R49+0x980] ;  /* 0x00098000312b7984 */ /* 0x020f280000000800 */
[----:B------:R-:W4:Y:S04]  /*1ef0*/  LDS R45, [R49+0xa00] ;  /* 0x000a0000312d7984 */ /* 0x000f280000000800 */
[----:B------:R-:W4:Y:S04]  /*1f00*/  LDS R47, [R49+0xa80] ;  /* 0x000a8000312f7984 */ /* 0x000f280000000800 */
[----:B0-----:R-:W-:Y:S04]  /*1f10*/  STG.E desc[UR8][R38.64], R3 ;  /* 0x0000000326007986 */ /* 0x001fe8000c101908 */
[----:B-1----:R-:W-:Y:S04]  /*1f20*/  STG.E desc[UR8][R38.64+0x80], R17 ;  /* 0x0000801126007986 */ /* 0x002fe8000c101908 */
[----:B--2---:R-:W-:Y:S04]  /*1f30*/  STG.E desc[UR8][R38.64+0x100], R15 ;  /* 0x0001000f26007986 */ /* 0x004fe8000c101908 */
[----:B---3--:R-:W-:Y:S04]  /*1f40*/  STG.E desc[UR8][R38.64+0x180], R19 ;  /* 0x0001801326007986 */ /* 0x008fe8000c101908 */
[----:B----4-:R-:W-:Y:S04]  /*1f50*/  STG.E desc[UR8][R38.64+0x200], R13 ;  /* 0x0002000d26007986 */ /* 0x010fe8000c101908 */
        /* <DEDUP_REMOVED lines=18> */
.L_x_821:
[----:B------:R-:W-:-:S13]  /*2080*/  ISETP.NE.AND P0, PT, R0, RZ, PT ;  /* 0x000000ff0000720c */ /* 0x000fda0003f05270 */
[----:B------:R-:W-:Y:S05]  /*2090*/  @!P0 EXIT ;  /* 0x000000000000894d */ /* 0x000fea0003800000 */
[----:B------:R-:W0:Y:S02]  /*20a0*/  LDC.64 R4, c[0x0][0x380] ;  /* 0x0000e000ff047b82 */ /* 0x000e240000000a00 */
[----:B0-----:R-:W-:-:S05]  /*20b0*/  IMAD.WIDE.U32 R4, R7, 0x4, R4 ;  /* 0x0000000407047825 */ /* 0x001fca00078e0004 */
[----:B------:R0:W2:Y:S01]  /*20c0*/  LDG.E R6, desc[UR8][R4.64] ;  /* 0x0000000804067981 */ /* 0x0000a2000c1e1900 */
[----:B------:R-:W1:Y:S02]  /*20d0*/  S2R R2, SR_TID.X ;  /* 0x0000000000027919 */ /* 0x000e640000002100 */
[C---:B-1----:R-:W-:Y:S02]  /*20e0*/  LOP3.LUT R3, R2.reuse, 0x1f, RZ, 0xc0, !PT ;  /* 0x0000001f02037812 */ /* 0x042fe400078ec0ff */
[----:B------:R-:W-:-:S05]  /*20f0*/  LOP3.LUT R8, R2, 0x3e0, RZ, 0xc0, !PT ;  /* 0x000003e002087812 */ /* 0x000fca00078ec0ff */
[----:B------:R-:W-:-:S04]  /*2100*/  IMAD R3, R8, 0x16, R3 ;  /* 0x0000001608037824 */ /* 0x000fc800078e0203 */
[C---:B------:R-:W-:Y:S01]  /*2110*/  VIADD R7, R3.reuse, 0x20 ;  /* 0x0000002003077836 */ /* 0x040fe20000000000 */
[C---:B------:R-:W-:Y:S01]  /*2120*/  ISETP.GE.U32.AND P6, PT, R3.reuse, R0, PT ;  /* 0x000000000300720c */ /* 0x040fe20003fc6070 */
[C---:B------:R-:W-:Y:S01]  /*2130*/  VIADD R9, R3.reuse, 0x40 ;  /* 0x0000004003097836 */ /* 0x040fe20000000000 */
[----:B0-----:R-:W-:Y:S02]  /*2140*/  LEA R4, P1, R3, R4, 0x2 ;  /* 0x0000000403047211 */ /* 0x001fe400078210ff */
[-C--:B------:R-:W-:Y:S01]  /*2150*/  ISETP.GE.U32.AND P5, PT, R7, R0.reuse, PT ;  /* 0x000000000700720c */ /* 0x080fe20003fa6070 */
[----:B------:R-:W-:Y:S01]  /*2160*/  VIADD R7, R3, 0x80 ;  /* 0x0000008003077836 */ /* 0x000fe20000000000 */
[-C--:B------:R-:W-:Y:S01]  /*2170*/  ISETP.GE.U32.AND P0, PT, R9, R0.reuse, PT ;  /* 0x000000000900720c */ /* 0x080fe20003f06070 */
[----:B------:R-:W-:Y:S01]  /*2180*/  IMAD.X R5, RZ, RZ, R5, P1 ;  /* 0x000000ffff057224 */ /* 0x000fe200008e0605 */
[C---:B------:R-:W-:Y:S01]  /*2190*/  IADD3 R11, PT, PT, R3.reuse, 0x60, RZ ;  /* 0x00000060030b7810 */ /* 0x040fe20007ffe0ff */
[----:B------:R-:W-:Y:S01]  /*21a0*/  VIADD R9, R3, 0xa0 ;  /* 0x000000a003097836 */ /* 0x000fe20000000000 */
[----:B------:R-:W-:-:S02]  /*21b0*/  ISETP.GE.U32.AND P3, PT, R7, R0, PT ;  /* 0x000000000700720c */ /* 0x000fc40003f66070 */
[----:B------:R-:W-:Y:S02]  /*21c0*/  IADD3 R7, PT, PT, R3, 0xc0, RZ ;  /* 0x000000c003077810 */ /* 0x000fe40007ffe0ff */
[-C--:B------:R-:W-:Y:S02]  /*21d0*/  ISETP.GE.U32.AND P4, PT, R11, R0.reuse, PT ;  /* 0x000000000b00720c */ /* 0x080fe40003f86070 */
[-C--:B------:R-:W-:Y:S02]  /*21e0*/  ISETP.GE.U32.AND P1, PT, R7, R0.reuse, PT ;  /* 0x000000000700720c */ /* 0x080fe40003f26070 */
[----:B------:R-:W-:Y:S02]  /*21f0*/  IADD3 R7, PT, PT, R3, 0xe0, RZ ;  /* 0x000000e003077810 */ /* 0x000fe40007ffe0ff */
[----:B------:R-:W-:Y:S01]  /*2200*/  ISETP.GE.U32.AND P2, PT, R9, R0, PT ;  /* 0x000000000900720c */ /* 0x000fe20003f46070 */
[C---:B------:R-:W-:Y:S02]  /*2210*/  VIADD R9, R3.reuse, 0x100 ;  /* 0x0000010003097836 */ /* 0x040fe40000000000 */
[----:B------:R-:W-:-:S02]  /*2220*/  VIADD R39, R3, 0x2a0 ;  /* 0x000002a003277836 */ /* 0x000fc40000000000 */
[----:B--2---:R-:W-:Y:S02]  /*2230*/  IMAD.MOV.U32 R16, RZ, RZ, R6 ;  /* 0x000000ffff107224 */ /* 0x004fe400078e0006 */
[----:B------:R-:W2:Y:S01]  /*2240*/  @!P6 LDG.E R6, desc[UR8][R4.64] ;  /* 0x000000080406e981 */ /* 0x000ea2000c1e1900 */
[----:B------:R-:W-:Y:S02]  /*2250*/  ISETP.GE.U32.AND P6, PT, R7, R0, PT ;  /* 0x000000000700720c */ /* 0x000fe40003fc6070 */
[----:B------:R-:W-:Y:S01]  /*2260*/  MOV R10, R16 ;  /* 0x00000010000a7202 */ /* 0x000fe20000000f00 */
[----:B------:R-:W-:Y:S02]  /*2270*/  VIADD R7, R3, 0x120 ;  /* 0x0000012003077836 */ /* 0x000fe40000000000 */
[--C-:B------:R-:W-:Y:S02]  /*2280*/  IMAD.MOV.U32 R12, RZ, RZ, R16.reuse ;  /* 0x000000ffff0c7224 */ /* 0x100fe400078e0010 */
[----:B------:R-:W-:Y:S01]  /*2290*/  IMAD.MOV.U32 R8, RZ, RZ, R16 ;  /* 0x000000ffff087224 */ /* 0x000fe200078e0010 */
[----:B------:R-:W3:Y:S01]  /*22a0*/  @!P0 LDG.E R10, desc[UR8][R4.64+0x100] ;  /* 0x00010008040a8981 */ /* 0x000ee2000c1e1900 */
[----:B------:R-:W-:-:S02]  /*22b0*/  ISETP.GE.U32.AND P0, PT, R7, R0, PT ;  /* 0x000000000700720c */ /* 0x000fc40003f06070 */
[----:B------:R-:W-:Y:S01]  /*22c0*/  IADD3 R7, PT, PT, R3, 0x140, RZ ;  /* 0x0000014003077810 */ /* 0x000fe20007ffe0ff */
[----:B------:R-:W4:Y:S01]  /*22d0*/  @!P4 LDG.E R12, desc[UR8][R4.64+0x180] ;  /* 0x00018008040cc981 */ /* 0x000f22000c1e1900 */
[----:B------:R-:W-:Y:S02]  /*22e0*/  MOV R18, R16 ;  /* 0x0000001000127202 */ /* 0x000fe40000000f00 */
[-C--:B------:R-:W-:Y:S01]  /*22f0*/  ISETP.GE.U32.AND P4, PT, R7, R0.reuse, PT ;  /* 0x000000000700720c */ /* 0x080fe20003f86070 */
[----:B------:R-:W-:Y:S01]  /*2300*/  VIADD R7, R3, 0x180 ;  /* 0x0000018003077836 */ /* 0x000fe20000000000 */
[----:B------:R-:W4:Y:S01]  /*2310*/  @!P5 LDG.E R8, desc[UR8][R4.64+0x80] ;  /* 0x000080080408d981 */ /* 0x000f22000c1e1900 */
[-C--:B------:R-:W-:Y:S01]  /*2320*/  ISETP.GE.U32.AND P5, PT, R9, R0.reuse, PT ;  /* 0x000000000900720c */ /* 0x080fe20003fa6070 */
[--C-:B------:R-:W-:Y:S02]  /*2330*/  IMAD.MOV.U32 R20, RZ, RZ, R16.reuse ;  /* 0x000000ffff147224 */ /* 0x100fe400078e0010 */
[----:B------:R-:W4:Y:S01]  /*2340*/  @!P2 LDG.E R18, desc[UR8][R4.64+0x280] ;  /* 0x000280080412a981 */ /* 0x000f22000c1e1900 */
[--C-:B------:R-:W-:Y:S01]  /*2350*/  IMAD.MOV.U32 R14, RZ, RZ, R16.reuse ;  /* 0x000000ffff0e7224 */ /* 0x100fe200078e0010 */
[----:B------:R-:W-:Y:S01]  /*2360*/  ISETP.GE.U32.AND P2, PT, R7, R0, PT ;  /* 0x000000000700720c */ /* 0x000fe20003f46070 */
[C---:B------:R-:W-:Y:S01]  /*2370*/  VIADD R9, R3.reuse, 0x160 ;  /* 0x0000016003097836 */ /* 0x040fe20000000000 */
[----:B------:R-:W-:Y:S01]  /*2380*/  IADD3 R7, PT, PT, R3, 0x1a0, RZ ;  /* 0x000001a003077810 */ /* 0x000fe20007ffe0ff */
[----:B------:R-:W4:Y:S01]  /*2390*/  @!P1 LDG.E R20, desc[UR8][R4.64+0x300] ;  /* 0x0003000804149981 */ /* 0x000f22000c1e1900 */
[----:B------:R-:W-:Y:S01]  /*23a0*/  MOV R24, R16 ;  /* 0x0000001000187202 */ /* 0x000fe20000000f00 */
[--C-:B------:R-:W-:Y:S01]  /*23b0*/  IMAD.MOV.U32 R22, RZ, RZ, R16.reuse ;  /* 0x000000ffff167224 */ /* 0x100fe200078e0010 */
[-C--:B------:R-:W-:Y:S01]  /*23c0*/  ISETP.GE.U32.AND P1, PT, R7, R0.reuse, PT ;  /* 0x000000000700720c */ /* 0x080fe20003f26070 */
[----:B------:R-:W4:Y:S01]  /*23d0*/  @!P3 LDG.E R14, desc[UR8][R4.64+0x200] ;  /* 0x00020008040eb981 */ /* 0x000f22000c1e1900 */
[----:B------:R-:W-:Y:S01]  /*23e0*/  VIADD R7, R3, 0x1e0 ;  /* 0x000001e003077836 */ /* 0x000fe20000000000 */
[-C--:B------:R-:W-:Y:S01]  /*23f0*/  ISETP.GE.U32.AND P3, PT, R9, R0.reuse, PT ;  /* 0x000000000900720c */ /* 0x080fe20003f66070 */
[----:B------:R-:W-:Y:S01]  /*2400*/  VIADD R9, R3, 0x1c0 ;  /* 0x000001c003097836 */ /* 0x000fe20000000000 */
[----:B------:R-:W4:Y:S01]  /*2410*/  @!P5 LDG.E R24, desc[UR8][R4.64+0x400] ;  /* 0x000400080418d981 */ /* 0x000f22000c1e1900 */
[----:B------:R-:W-:Y:S01]  /*2420*/  IMAD.MOV.U32 R26, RZ, RZ, R16 ;  /* 0x000000ffff1a7224 */ /* 0x000fe200078e0010 */
[----:B------:R-:W-:-:S02]  /*2430*/  ISETP.GE.U32.AND P5, PT, R7, R0, PT ;  /* 0x000000000700720c */ /* 0x000fc40003fa6070 */
[----:B------:R-:W4:Y:S01]  /*2440*/  @!P6 LDG.E R22, desc[UR8][R4.64+0x380] ;  /* 0x000380080416e981 */ /* 0x000f22000c1e1900 */
[----:B------:R-:W-:Y:S01]  /*2450*/  IADD3 R7, PT, PT, R3, 0x200, RZ ;  /* 0x0000020003077810 */ /* 0x000fe20007ffe0ff */
[--C-:B------:R-:W-:Y:S01]  /*2460*/  IMAD.MOV.U32 R28, RZ, RZ, R16.reuse ;  /* 0x000000ffff1c7224 */ /* 0x100fe200078e0010 */
[----:B------:R-:W-:Y:S01]  /*2470*/  ISETP.GE.U32.AND P6, PT, R9, R0, PT ;  /* 0x000000000900720c */ /* 0x000fe20003fc6070 */
[----:B------:R-:W4:Y:S01]  /*2480*/  @!P0 LDG.E R26, desc[UR8][R4.64+0x480] ;  /* 0x00048008041a8981 */ /* 0x000f22000c1e1900 */
[----:B------:R-:W-:Y:S01]  /*2490*/  MOV R30, R16 ;  /* 0x00000010001e7202 */ /* 0x000fe20000000f00 */
[----:B------:R-:W-:Y:S01]  /*24a0*/  VIADD R9, R3, 0x220 ;  /* 0x0000022003097836 */ /* 0x000fe20000000000 */
[----:B------:R-:W-:Y:S01]  /*24b0*/  ISETP.GE.U32.AND P0, PT, R7, R0, PT ;  /* 0x000000000700720c */ /* 0x000fe20003f06070 */
[----:B------:R-:W-:Y:S01]  /*24c0*/  VIADD R7, R3, 0x240 ;  /* 0x0000024003077836 */ /* 0x000fe20000000000 */
[----:B------:R-:W4:Y:S01]  /*24d0*/  @!P4 LDG.E R28, desc[UR8][R4.64+0x500] ;  /* 0x00050008041cc981 */ /* 0x000f22000c1e1900 */
[--C-:B------:R-:W-:Y:S01]  /*24e0*/  IMAD.MOV.U32 R32, RZ, RZ, R16.reuse ;  /* 0x000000ffff207224 */ /* 0x100fe200078e0010 */
[----:B------:R-:W-:Y:S01]  /*24f0*/  MOV R36, R16 ;  /* 0x0000001000247202 */ /* 0x000fe20000000f00 */
[----:B------:R-:W-:Y:S01]  /*2500*/  IMAD.MOV.U32 R34, RZ, RZ, R16 ;  /* 0x000000ffff227224 */ /* 0x000fe200078e0010 */
[-C--:B------:R-:W-:Y:S01]  /*2510*/  ISETP.GE.U32.AND P4, PT, R9, R0.reuse, PT ;  /* 0x000000000900720c */ /* 0x080fe20003f86070 */
[----:B------:R-:W4:Y:S01]  /*2520*/  @!P3 LDG.E R30, desc[UR8][R4.64+0x580] ;  /* 0x00058008041eb981 */ /* 0x000f22000c1e1900 */
[-C--:B------:R-:W-:Y:S01]  /*2530*/  ISETP.GE.U32.AND P3, PT, R7, R0.reuse, PT ;  /* 0x000000000700720c */ /* 0x080fe20003f66070 */
[C---:B------:R-:W-:Y:S01]  /*2540*/  VIADD R9, R3.reuse, 0x280 ;  /* 0x0000028003097836 */ /* 0x040fe20000000000 */
[----:B------:R-:W-:Y:S01]  /*2550*/  IADD3 R7, PT, PT, R3, 0x260, RZ ;  /* 0x0000026003077810 */ /* 0x000fe20007ffe0ff */
[----:B------:R-:W4:Y:S03]  /*2560*/  @!P2 LDG.E R32, desc[UR8][R4.64+0x600] ;  /* 0x000600080420a981 */ /* 0x000f26000c1e1900 */
[-C--:B------:R-:W-:Y:S01]  /*2570*/  ISETP.GE.U32.AND P2, PT, R7, R0.reuse, PT ;  /* 0x000000000700720c */ /* 0x080fe20003f46070 */
[----:B------:R-:W4:Y:S01]  /*2580*/  @!P1 LDG.E R34, desc[UR8][R4.64+0x680] ;  /* 0x0006800804229981 */ /* 0x000f22000c1e1900 */
[----:B------:R-:W-:-:S03]  /*2590*/  ISETP.GE.U32.AND P1, PT, R9, R0, PT ;  /* 0x000000000900720c */ /* 0x000fc60003f26070 */
[----:B------:R-:W4:Y:S01]  /*25a0*/  @!P6 LDG.E R36, desc[UR8][R4.64+0x700] ;  /* 0x000700080424e981 */ /* 0x000f22000c1e1900 */
[----:B------:R-:W-:Y:S01]  /*25b0*/  ISETP.GE.U32.AND P6, PT, R39, R0, PT ;  /* 0x000000002700720c */ /* 0x000fe20003fc6070 */
        /* <DEDUP_REMOVED lines=16> */
[----:B------:R-:W-:Y:S01]  /*26c0*/  UMOV UR4, 0x400 ;  /* 0x0000040000047882 */ /* 0x000fe20000000000 */
[----:B------:R-:W-:Y:S01]  /*26d0*/  ISETP.NE.AND P0, PT, R42, RZ, PT ;  /* 0x000000ff2a00720c */ /* 0x000fe20003f05270 */
[----:B-1----:R-:W-:-:S02]  /*26e0*/  ULEA UR4, UR5, UR4, 0x18 ;  /* 0x0000000405047291 */ /* 0x002fc4000f8ec0ff */
[----:B0-----:R-:W-:-:S05]  /*26f0*/  IMAD R41, R45, 0x2c0, R38 ;  /* 0x000002c02d297824 */ /* 0x001fca00078e0226 */
        /* <DEDUP_REMOVED lines=59> */
[----:B------:R-:W-:Y:S02]  /*2ab0*/  ISETP.NE.AND P2, PT, R45, 0xb, PT ;  /* 0x0000000b2d00780c */ /* 0x000fe40003f45270 */
[----:B------:R-:W-:Y:S01]  /*2ac0*/  ISETP.NE.AND P3, PT, R38, RZ, PT ;  /* 0x000000ff2600720c */ /* 0x000fe20003f65270 */
        /* <DEDUP_REMOVED lines=38> */
[----:B------:R-:W-:Y:S02]  /*2d30*/  FSEL R17, R22, R16, !P0 ;  /* 0x0000001016117208 */ /* 0x000fe40004000000 */
[----:B------:R-:W-:Y:S01]  /*2d40*/  ISETP.NE.AND P0, PT, R45, 0x8, PT ;  /* 0x000000082d00780c */ /* 0x000fe20003f05270 */
[----:B------:R-:W0:Y:S03]  /*2d50*/  SHFL.UP PT, R16, R37, 0x1, RZ ;  /* 0x0420000025107989 */ /* 0x000e2600000e00ff */
[----:B------:R-:W-:Y:S02]  /*2d60*/  FSEL R17, R23, R17, !P0 ;  /* 0x0000001117117208 */ /* 0x000fe40004000000 */
[----:B------:R-:W-:-:S04]  /*2d70*/  ISETP.NE.AND P0, PT, R45, 0x9, PT ;  /* 0x000000092d00780c */ /* 0x000fc80003f05270 */
[----:B------:R-:W-:Y:S02]  /*2d80*/  FSEL R17, R24, R17, !P0 ;  /* 0x0000001118117208 */ /* 0x000fe40004000000 */
[----:B------:R-:W-:Y:S02]  /*2d90*/  ISETP.GE.U32.AND P0, PT, R2, 0x20, PT ;  /* 0x000000200200780c */ /* 0x000fe40003f06070 */
[----:B------:R-:W-:Y:S01]  /*2da0*/  FSEL R18, R25, R17, !P1 ;  /* 0x0000001119127208 */ /* 0x000fe20004800000 */
[----:B------:R-:W-:-:S10]  /*2db0*/  @!P2 FADD R18, R26, R25 ;  /* 0x000000191a12a221 */ /* 0x000fd40000000000 */
[----:B-----5:R-:W-:-:S04]  /*2dc0*/  @P0 FADD R43, R18, R43 ;  /* 0x0000002b122b0221 */ /* 0x020fc80000000000 */
[----:B0-----:R-:W-:-:S04]  /*2dd0*/  @P3 FADD R43, R16, R43 ;  /* 0x0000002b102b3221 */ /* 0x001fc80000000000 */
[----:B------:R-:W-:Y:S01]  /*2de0*/  IMAD.MOV.U32 R16, RZ, RZ, R43 ;  /* 0x000000ffff107224 */ /* 0x000fe200078e002b */
[----:B------:R-:W-:Y:S06]  /*2df0*/  BRA `(.L_x_839) ;  /* 0x0000000c00f07947 */ /* 0x000fec0003800000 */
.L_x_838:
        /* <DEDUP_REMOVED lines=30> */
[----:B-----5:R-:W0:Y:S02]  /*2fe0*/  SHFL.UP P0, R43, R24, 0x8, RZ ;  /* 0x05000000182b7989 */ /* 0x020e2400000000ff */
        /* <DEDUP_REMOVED lines=24> */
[----:B------:R-:W-:Y:S01]  /*3170*/  ISETP.NE.AND P0, PT, R45, 0x6, PT ;  /* 0x000000062d00780c */ /* 0x000fe20003f05270 */
[----:B------:R-:W0:Y:S02]  /*3180*/  SHFL.UP PT, R23, R37, 0x1, RZ ;  /* 0x0420000025177989 */ /* 0x000e2400000e00ff */
        /* <DEDUP_REMOVED lines=16> */
[----:B0-----:R-:W-:-:S05]  /*3290*/  @P2 FADD R16, R23, R16 ;  /* 0x0000001017102221 */ /* 0x001fca0000000000 */
        /* <DEDUP_REMOVED lines=17> */
.L_x_885:
[----:B------:R-:W-:Y:S05]  /*33b0*/  @!P0 BRA `(.L_x_842) ;  /* 0x0000000000748947 */ /* 0x000fea0003800000 */
[----:B------:R-:W-:-:S07]  /*33c0*/  IMAD.MOV.U32 R20, RZ, RZ, 0x3b8 ;  /* 0x000003b8ff147424 */ /* 0x000fce00078e00ff */
.L_x_844:
        /* <DEDUP_REMOVED lines=27> */
.L_x_888:
[----:B------:R-:W-:Y:S05]  /*3580*/  @P0 BRA `(.L_x_844) ;  /* 0xfffffffc00900947 */ /* 0x000fea000383ffff */
.L_x_842:
[----:B------:R-:W-:Y:S01]  /*3590*/  UMOV UR5, 0xffffffff ;  /* 0xffffffff00057882 */ /* 0x000fe20000000000 */
[----:B------:R-:W-:Y:S02]  /*35a0*/  ISETP.NE.AND P0, PT, R18, 0x65, PT ;  /* 0x000000651200780c */ /* 0x000fe40003f05270 */
[----:B------:R-:W-:Y:S11]  /*35b0*/  BRA.DIV UR5, `(.L_x_845) ;  /* 0x0000001a05c87947 */ /* 0x000ff6000b800000 */
[----:B------:R-:W0:Y:S01]  /*35c0*/  S2R R26, SR_GEMASK ;  /* 0x00000000001a7919 */ /* 0x000e220000003c00 */
[----:B------:R-:W-:Y:S01]  /*35d0*/  VOTE.ANY R21, PT, !P0 ;  /* 0x0000000000157806 */ /* 0x000fe200040e0100 */
[----:B------:R-:W-:-:S03]  /*35e0*/  VIADD R17, R38, 0x2 ;  /* 0x0000000226117836 */ /* 0x000fc60000000000 */
[----:B0-----:R-:W-:-:S05]  /*35f0*/  LOP3.LUT R21, R21, 0x80000000, R26, 0xec, !PT ;  /* 0x8000000015157812 */ /* 0x001fca00078eec1a */
[----:B------:R-:W-:-:S05]  /*3600*/  VIADD R16, R21, 0xffffffff ;  /* 0xffffffff15107836 */ /* 0x000fca0000000000 */
[----:B------:R-:W-:Y:S01]  /*3610*/  LOP3.LUT R16, R21, R16, RZ, 0xc, !PT ;  /* 0x0000001015107212 */ /* 0x000fe200078e0cff */
[----:B------:R-:W-:-:S03]  /*3620*/  VIADD R21, R38, 0x10 ;  /* 0x0000001026157836 */ /* 0x000fc60000000000 */
[----:B------:R-:W0:Y:S02]  /*3630*/  POPC R20, R16 ;  /* 0x0000001000147309 */ /* 0x000e240000000000 */
[----:B0-----:R-:W0:Y:S01]  /*3640*/  SHFL.DOWN PT, R22, R19, 0x1, R20 ;  /* 0x0820000013167989 */ /* 0x001e2200000e0014 */
[-C--:B------:R-:W-:Y:S02]  /*3650*/  ISETP.GE.AND P0, PT, R38, R20.reuse, PT ;  /* 0x000000142600720c */ /* 0x080fe40003f06270 */
[----:B------:R-:W-:-:S11]  /*3660*/  ISETP.GT.AND P2, PT, R21, R20, PT ;  /* 0x000000141500720c */ /* 0x000fd60003f44270 */
        /* <DEDUP_REMOVED lines=9> */
[----:B------:R-:W-:-:S02]  /*3700*/  ISETP.GT.AND P0, PT, R17, R20, PT ;  /* 0x000000141100720c */ /* 0x000fc40003f04270 */
[----:B------:R-:W0:Y:S02]  /*3710*/  LDC.64 R16, c[0x0][0x390] ;  /* 0x0000e400ff107b82 */ /* 0x000e240000000a00 */
[----:B------:R-:W1:Y:S01]  /*3720*/  SHFL.DOWN PT, R22, R19, 0x8, R20 ;  /* 0x0900000013167989 */ /* 0x000e6200000e0014 */
[----:B0-----:R-:W-:-:S08]  /*3730*/  IADD3 R44, P3, PT, R16, 0x100, RZ ;  /* 0x00000100102c7810 */ /* 0x001fd00007f7e0ff */
[----:B-1----:R-:W-:Y:S01]  /*3740*/  @!P0 FADD R19, R19, R22 ;  /* 0x0000001613138221 */ /* 0x002fe20000000000 */
[----:B------:R-:W-:Y:S02]  /*3750*/  ISETP.NE.AND P0, PT, R18, 0x65, PT ;  /* 0x000000651200780c */ /* 0x000fe40003f05270 */
[----:B------:R-:W-:Y:S02]  /*3760*/  IADD3.X R45, PT, PT, RZ, R17, RZ, P3, !PT ;  /* 0x00000011ff2d7210 */ /* 0x000fe40001ffe4ff */
[----:B------:R-:W0:Y:S09]  /*3770*/  SHFL.DOWN PT, R22, R19, 0x10, R20 ;  /* 0x0a00000013167989 */ /* 0x000e3200000e0014 */
[----:B------:R-:W-:Y:S01]  /*3780*/  VOTE.ALL P0, P0 ;  /* 0x0000000000ff7806 */ /* 0x000fe20000000000 */
[----:B0-----:R-:W-:-:S04]  /*3790*/  @!P2 FADD R19, R19, R22 ;  /* 0x000000161313a221 */ /* 0x001fc80000000000 */
[----:B------:R-:W-:-:S08]  /*37a0*/  IMAD.MOV.U32 R46, RZ, RZ, R19 ;  /* 0x000000ffff2e7224 */ /* 0x000fd000078e0013 */
.L_x_897:
[----:B------:R-:W-:Y:S05]  /*37b0*/  @!P0 BRA `(.L_x_846) ;  /* 0x00000004001c8947 */ /* 0x000fea0003800000 */
[----:B------:R-:W-:-:S07]  /*37c0*/  IMAD.MOV.U32 R43, RZ, RZ, 0x3b8 ;  /* 0x000003b8ff2b7424 */ /* 0x000fce00078e00ff */
.L_x_852:
        /* <DEDUP_REMOVED lines=8> */
.L_x_900:
[----:B------:R-:W-:Y:S05]  /*3850*/  @!P0 BRA `(.L_x_848) ;  /* 0x0000000000748947 */ /* 0x000fea0003800000 */
[----:B------:R-:W-:-:S07]  /*3860*/  MOV R20, R43 ;  /* 0x0000002b00147202 */ /* 0x000fce0000000f00 */
.L_x_850:
[----:B------:R-:W-:Y:S02]  /*3870*/  VIADD R21, R20, 0x1 ;  /* 0x0000000114157836 */ /* 0x000fe40000000000 */
[----:B------:R-:W-:Y:S02]  /*3880*/  IMAD R42, R42, 0x41a7, RZ ;  /* 0x000041a72a2a7824 */ /* 0x000fe400078e02ff */
[----:B------:R-:W0:Y:S01]  /*3890*/  I2F.U32.RP R22, R21 ;  /* 0x0000001500167306 */ /* 0x000e220000209000 */
[----:B------:R-:W-:Y:S02]  /*38a0*/  IADD3 R47, PT, PT, RZ, -R21, RZ ;  /* 0x80000015ff2f7210 */ /* 0x000fe40007ffe0ff */
[----:B------:R-:W-:Y:S02]  /*38b0*/  LOP3.LUT R42, R42, 0x7fffffff, RZ, 0xc0, !PT ;  /* 0x7fffffff2a2a7812 */ /* 0x000fe400078ec0ff */
[----:B------:R-:W-:-:S03]  /*38c0*/  ISETP.NE.U32.AND P2, PT, R21, RZ, PT ;  /* 0x000000ff1500720c */ /* 0x000fc60003f45070 */
        /* <DEDUP_REMOVED lines=10> */
[----:B------:R-:W-:-:S04]  /*3970*/  @P0 IADD3 R22, PT, PT, -R21, R22, RZ ;  /* 0x0000001615160210 */ /* 0x000fc80007ffe1ff */
        /* <DEDUP_REMOVED lines=10> */
.L_x_903:
[----:B------:R-:W-:Y:S05]  /*3a20*/  @P0 BRA `(.L_x_850) ;  /* 0xfffffffc00900947 */ /* 0x000fea000383ffff */
.L_x_848:
[----:B------:R-:W-:Y:S01]  /*3a30*/  UMOV UR5, 0xffffffff ;  /* 0xffffffff00057882 */ /* 0x000fe20000000000 */
[----:B------:R-:W-:Y:S02]  /*3a40*/  ISETP.NE.AND P0, PT, R18, 0x65, PT ;  /* 0x000000651200780c */ /* 0x000fe40003f05270 */
[----:B------:R-:W-:Y:S11]  /*3a50*/  BRA.DIV UR5, `(.L_x_851) ;  /* 0x0000001a05d47947 */ /* 0x000ff6000b800000 */
[----:B------:R-:W-:Y:S01]  /*3a60*/  VOTE.ANY R21, PT, !P0 ;  /* 0x0000000000157806 */ /* 0x000fe200040e0100 */
[----:B------:R-:W-:Y:S01]  /*3a70*/  VIADD R37, R37, 0xffffffe0 ;  /* 0xffffffe025257836 */ /* 0x000fe20000000000 */
[----:B------:R-:W-:Y:S02]  /*3a80*/  IADD3 R17, PT, PT, R38, 0x2, RZ ;  /* 0x0000000226117810 */ /* 0x000fe40007ffe0ff */
[----:B------:R-:W-:-:S05]  /*3a90*/  LOP3.LUT R21, R21, 0x80000000, R26, 0xec, !PT ;  /* 0x8000000015157812 */ /* 0x000fca00078eec1a */
[----:B------:R-:W-:-:S05]  /*3aa0*/  VIADD R16, R21, 0xffffffff ;  /* 0xffffffff15107836 */ /* 0x000fca0000000000 */
[----:B------:R-:W-:-:S04]  /*3ab0*/  LOP3.LUT R16, R21, R16, RZ, 0xc, !PT ;  /* 0x0000001015107212 */ /* 0x000fc800078e0cff */
[----:B------:R-:W0:Y:S02]  /*3ac0*/  POPC R20, R16 ;  /* 0x0000001000147309 */ /* 0x000e240000000000 */
[----:B0-----:R-:W0:Y:S01]  /*3ad0*/  SHFL.DOWN PT, R22, R19, 0x1, R20 ;  /* 0x0820000013167989 */ /* 0x001e2200000e0014 */
[----:B------:R-:W-:-:S13]  /*3ae0*/  ISETP.GE.AND P0, PT, R38, R20, PT ;  /* 0x000000142600720c */ /* 0x000fda0003f06270 */
[----:B0-----:R-:W-:Y:S01]  /*3af0*/  @!P0 FADD R19, R22, R19 ;  /* 0x0000001316138221 */ /* 0x001fe20000000000 */
[----:B------:R-:W-:Y:S01]  /*3b00*/  ISETP.GT.AND P0, PT, R17, R20, PT ;  /* 0x000000141100720c */ /* 0x000fe20003f04270 */
[----:B------:R-:W-:-:S03]  /*3b10*/  VIADD R17, R38, 0x4 ;  /* 0x0000000426117836 */ /* 0x000fc60000000000 */
[----:B------:R-:W0:Y:S09]  /*3b20*/  SHFL.DOWN PT, R22, R19, 0x2, R20 ;  /* 0x0840000013167989 */ /* 0x000e3200000e0014 */
[----:B0-----:R-:W-:Y:S01]  /*3b30*/  @!P0 FADD R19, R19, R22 ;  /* 0x0000001613138221 */ /* 0x001fe20000000000 */
[----:B------:R-:W-:Y:S01]  /*3b40*/  ISETP.GT.AND P0, PT, R17, R20, PT ;  /* 0x000000141100720c */ /* 0x000fe20003f04270 */
[----:B------:R-:W-:-:S03]  /*3b50*/  VIADD R17, R38, 0x8 ;  /* 0x0000000826117836 */ /* 0x000fc60000000000 */
[----:B------:R-:W0:Y:S09]  /*3b60*/  SHFL.DOWN PT, R22, R19, 0x4, R20 ;  /* 0x0880000013167989 */ /* 0x000e3200000e0014 */
[----:B0-----:R-:W-:Y:S01]  /*3b70*/  @!P0 FADD R19, R19, R22 ;  /* 0x0000001613138221 */ /* 0x001fe20000000000 */
[----:B------:R-:W-:-:S02]  /*3b80*/  ISETP.GT.AND P0, PT, R17, R20, PT ;  /* 0x000000141100720c */ /* 0x000fc40003f04270 */
[----:B------:R-:W-:Y:S02]  /*3b90*/  IADD3 R17, PT, PT, R38, 0x10, RZ ;  /* 0x0000001026117810 */ /* 0x000fe40007ffe0ff */
[----:B------:R-:W0:Y:S02]  /*3ba0*/  SHFL.DOWN PT, R22, R19, 0x8, R20 ;  /* 0x0900000013167989 */ /* 0x000e2400000e0014 */
[----:B------:R-:W-:-:S07]  /*3bb0*/  ISETP.GT.AND P2, PT, R17, R20, PT ;  /* 0x000000141100720c */ /* 0x000fce0003f44270 */
[----:B0-----:R-:W-:Y:S01]  /*3bc0*/  @!P0 FADD R19, R19, R22 ;  /* 0x0000001613138221 */ /* 0x001fe20000000000 */
[----:B------:R-:W-:-:S04]  /*3bd0*/  ISETP.NE.AND P0, PT, R18, 0x65, PT ;  /* 0x000000651200780c */ /* 0x000fc80003f05270 */
[----:B------:R-:W0:Y:S09]  /*3be0*/  SHFL.DOWN PT, R22, R19, 0x10, R20 ;  /* 0x0a00000013167989 */ /* 0x000e3200000e0014 */
[----:B------:R-:W-:Y:S01]  /*3bf0*/  VOTE.ALL P0, P0 ;  /* 0x0000000000ff7806 */ /* 0x000fe20000000000 */
[----:B0-----:R-:W-:-:S04]  /*3c00*/  @!P2 FADD R19, R19, R22 ;  /* 0x000000161313a221 */ /* 0x001fc80000000000 */
[----:B------:R-:W-:-:S08]  /*3c10*/  FADD R46, R19, R46 ;  /* 0x0000002e132e7221 */ /* 0x000fd00000000000 */
.L_x_912:
[----:B------:R-:W-:Y:S05]  /*3c20*/  @P0 BRA `(.L_x_852) ;  /* 0xfffffff800e80947 */ /* 0x000fea000383ffff */
.L_x_846:
        /* <DEDUP_REMOVED lines=8> */
[----:B0-----:R-:W-:Y:S02]  /*3cb0*/  @!P1 LEA R17, R17, R16, 0x18 ;  /* 0x0000001011119211 */ /* 0x001fe400078ec0ff */
[----:B------:R-:W-:Y:S01]  /*3cc0*/  MOV R16, R23 ;  /* 0x0000001700107202 */ /* 0x000fe20000000f00 */
[----:B------:R-:W-:-:S02]  /*3cd0*/  @!P0 IMAD.MOV.U32 R16, RZ, RZ, R46 ;  /* 0x000000ffff108224 */ /* 0x000fc400078e002e */
[----:B------:R1:W-:Y:S04]  /*3ce0*/  @!P1 STS [R17+0x8], R27 ;  /* 0x0000081b11009388 */ /* 0x0003e80000000800 */
[----:B------:R1:W-:Y:S01]  /*3cf0*/  @!P1 STS [R17+0x4], R46 ;  /* 0x0000042e11009388 */ /* 0x0003e20000000800 */
[----:B--2---:R-:W-:-:S05]  /*3d00*/  @!P0 LEA R19, R19, R18, 0x18 ;  /* 0x0000001213138211 */ /* 0x004fca00078ec0ff */
[----:B------:R1:W-:Y:S02]  /*3d10*/  @!P0 STS [R19+0x4c], R46 ;  /* 0x00004c2e13008388 */ /* 0x0003e40000000800 */
.L_x_840:
[----:B------:R-:W-:Y:S05]  /*3d20*/  WARPSYNC.ALL ;  /* 0x0000000000007948 */ /* 0x000fea0003800000 */
[----:B-1----:R-:W-:Y:S01]  /*3d30*/  IMAD.MOV.U32 R17, RZ, RZ, R16 ;  /* 0x000000ffff117224 */ /* 0x002fe200078e0010 */
[----:B------:R-:W0:Y:S08]  /*3d40*/  S2UR UR5, SR_CgaCtaId ;  /* 0x00000000000579c3 */ /* 0x000e300000008800 */
[----:B------:R-:W-:Y:S01]  /*3d50*/  BAR.SYNC.DEFER_BLOCKING 0x0 ;  /* 0x0000000000007b1d */ /* 0x000fe20000010000 */
[----:B------:R-:W-:-:S05]  /*3d60*/  ISETP.NE.AND P0, PT, R2, RZ, PT ;  /* 0x000000ff0200720c */ /* 0x000fca0003f05270 */
[----:B------:R-:W-:Y:S02]  /*3d70*/  UMOV UR4, 0x400 ;  /* 0x0000040000047882 */ /* 0x000fe40000000000 */
[----:B0-----:R-:W-:-:S09]  /*3d80*/  ULEA UR4, UR5, UR4, 0x18 ;  /* 0x0000000405047291 */ /* 0x001fd2000f8ec0ff */
[----:B------:R-:W0:Y:S02]  /*3d90*/  LDS R16, [UR4+0x4c] ;  /* 0x00004c04ff107984 */ /* 0x000e240008000800 */
[----:B0-----:R-:W-:-:S05]  /*3da0*/  @P0 FADD R17, R16, R17 ;  /* 0x0000001110110221 */ /* 0x001fca0000000000 */
[----:B------:R-:W-:-:S07]  /*3db0*/  MOV R16, R17 ;  /* 0x0000001100107202 */ /* 0x000fce0000000f00 */
.L_x_839:
[----:B------:R-:W-:Y:S01]  /*3dc0*/  FADD R17, R4, R16 ;  /* 0x0000001004117221 */ /* 0x000fe20000000000 */
[----:B------:R-:W-:Y:S01]  /*3dd0*/  BAR.SYNC.DEFER_BLOCKING 0x0 ;  /* 0x0000000000007b1d */ /* 0x000fe20000010000 */
[----:B------:R-:W-:Y:S02]  /*3de0*/  ISETP.NE.AND P0, PT, R2, RZ, PT ;  /* 0x000000ff0200720c */ /* 0x000fe40003f05270 */
[----:B------:R-:W-:-:S05]  /*3df0*/  FADD R4, R5, R17 ;  /* 0x0000001105047221 */ /* 0x000fca0000000000 */
[----:B------:R-:W0:Y:S01]  /*3e00*/  S2UR UR5, SR_CTAID.X ;  /* 0x00000000000579c3 */ /* 0x000e220000002500 */
[----:B------:R-:W-:Y:S01]  /*3e10*/  FADD R5, R6, R4 ;  /* 0x0000000406057221 */ /* 0x000fe20000000000 */
[----:B------:R-:W1:Y:S03]  /*3e20*/  LDCU.64 UR6, c[0x0][0x388] ;  /* 0x00007100ff0677ac */ /* 0x000e660008000a00 */
[----:B------:R-:W-:-:S04]  /*3e30*/  FADD R6, R7, R5 ;  /* 0x0000000507067221 */ /* 0x000fc80000000000 */
[----:B------:R-:W-:-:S04]  /*3e40*/  FADD R7, R8, R6 ;  /* 0x0000000608077221 */ /* 0x000fc80000000000 */
[----:B------:R-:W-:-:S04]  /*3e50*/  FADD R8, R9, R7 ;  /* 0x0000000709087221 */ /* 0x000fc80000000000 */
[----:B------:R-:W-:Y:S01]  /*3e60*/  FADD R9, R10, R8 ;  /* 0x000000080a097221 */ /* 0x000fe20000000000 */
[----:B------:R-:W-:Y:S03]  /*3e70*/  STS.64 [R40], R16 ;  /* 0x0000001028007388 */ /* 0x000fe60000000a00 */
[----:B------:R-:W-:Y:S01]  /*3e80*/  FADD R10, R11, R9 ;  /* 0x000000090b0a7221 */ /* 0x000fe20000000000 */
[----:B------:R2:W-:Y:S03]  /*3e90*/  STS.64 [R40+0x8], R4 ;  /* 0x0000080428007388 */ /* 0x0005e60000000a00 */
[----:B------:R-:W-:Y:S01]  /*3ea0*/  FADD R11, R12, R10 ;  /* 0x0000000a0c0b7221 */ /* 0x000fe20000000000 */
[----:B------:R-:W-:Y:S03]  /*3eb0*/  STS.64 [R40+0x10], R6 ;  /* 0x0000100628007388 */ /* 0x000fe60000000a00 */
[----:B------:R-:W-:Y:S01]  /*3ec0*/  FADD R12, R13, R11 ;  /* 0x0000000b0d0c7221 */ /* 0x000fe20000000000 */
[----:B------:R3:W-:Y:S03]  /*3ed0*/  STS.64 [R40+0x18], R8 ;  /* 0x0000180828007388 */ /* 0x0007e60000000a00 */
[----:B------:R-:W-:Y:S01]  /*3ee0*/  FADD R13, R14, R12 ;  /* 0x0000000c0e0d7221 */ /* 0x000fe20000000000 */
[----:B------:R-:W-:Y:S01]  /*3ef0*/  STS.64 [R40+0x20], R10 ;  /* 0x0000200a28007388 */ /* 0x000fe20000000a00 */
[----:B--2---:R-:W0:Y:S02]  /*3f00*/  LDC R4, c[0x0][0x398] ;  /* 0x0000e600ff047b82 */ /* 0x004e240000000800 */
[----:B------:R-:W-:Y:S01]  /*3f10*/  FADD R14, R15, R13 ;  /* 0x0000000d0f0e7221 */ /* 0x000fe20000000000 */
[----:B------:R2:W-:Y:S03]  /*3f20*/  STS.64 [R40+0x28], R12 ;  /* 0x0000280c28007388 */ /* 0x0005e60000000a00 */
[----:B------:R-:W-:Y:S01]  /*3f30*/  FADD R15, R28, R14 ;  /* 0x0000000e1c0f7221 */ /* 0x000fe20000000000 */
[----:B------:R-:W4:Y:S03]  /*3f40*/  S2R R5, SR_TID.X ;  /* 0x0000000000057919 */ /* 0x000f260000002100 */
[----:B------:R-:W-:Y:S01]  /*3f50*/  FADD R18, R29, R15 ;  /* 0x0000000f1d127221 */ /* 0x000fe20000000000 */
[----:B------:R-:W-:Y:S03]  /*3f60*/  STS.64 [R40+0x30], R14 ;  /* 0x0000300e28007388 */ /* 0x000fe60000000a00 */
[----:B------:R-:W-:Y:S01]  /*3f70*/  FADD R19, R30, R18 ;  /* 0x000000121e137221 */ /* 0x000fe20000000000 */
[----:B---3--:R-:W3:Y:S03]  /*3f80*/  S2R R8, SR_TID.X ;  /* 0x0000000000087919 */ /* 0x008ee60000002100 */
[----:B------:R-:W-:Y:S01]  /*3f90*/  FADD R20, R31, R19 ;  /* 0x000000131f147221 */ /* 0x000fe20000000000 */
[----:B------:R-:W-:Y:S03]  /*3fa0*/  STS.64 [R40+0x38], R18 ;  /* 0x0000381228007388 */ /* 0x000fe60000000a00 */
[----:B------:R-:W-:Y:S01]  /*3fb0*/  FADD R21, R32, R20 ;  /* 0x0000001420157221 */ /* 0x000fe20000000000 */
[----:B0-----:R-:W-:-:S03]  /*3fc0*/  VIADD R4, R4, UR5 ;  /* 0x0000000504047c36 */ /* 0x001fc60008000000 */
[----:B------:R-:W-:Y:S01]  /*3fd0*/  FADD R22, R33, R21 ;  /* 0x0000001521167221 */ /* 0x000fe20000000000 */
[----:B------:R-:W-:Y:S01]  /*3fe0*/  STS.64 [R40+0x40], R20 ;  /* 0x0000401428007388 */ /* 0x000fe20000000a00 */
[----:B--2---:R-:W-:Y:S02]  /*3ff0*/  IMAD R12, R4, 0x2100, RZ ;  /* 0x00002100040c7824 */ /* 0x004fe400078e02ff */
[----:B------:R-:W-:-:S04]  /*4000*/  FADD R23, R34, R22 ;  /* 0x0000001622177221 */ /* 0x000fc80000000000 */
[----:B------:R-:W-:Y:S01]  /*4010*/  FADD R24, R35, R23 ;  /* 0x0000001723187221 */ /* 0x000fe20000000000 */
[----:B------:R-:W-:Y:S03]  /*4020*/  STS.64 [R40+0x48], R22 ;  /* 0x0000481628007388 */ /* 0x000fe60000000a00 */
[----:B------:R-:W-:Y:S01]  /*4030*/  FADD R25, R36, R24 ;  /* 0x0000001824197221 */ /* 0x000fe20000000000 */
[C---:B----4-:R-:W-:Y:S02]  /*4040*/  LOP3.LUT R4, R5.reuse, 0x3e0, RZ, 0xc0, !PT ;  /* 0x000003e005047812 */ /* 0x050fe400078ec0ff */
[----:B------:R-:W-:Y:S02]  /*4050*/  LOP3.LUT R6, R5, 0x1f, RZ, 0xc0, !PT ;  /* 0x0000001f05067812 */ /* 0x000fe400078ec0ff */
[----:B------:R-:W-:Y:S01]  /*4060*/  STS.64 [R40+0x50], R24 ;  /* 0x0000501828007388 */ /* 0x000fe20000000a00 */
[----:B------:R-:W-:-:S03]  /*4070*/  NOP ;  /* 0x0000000000007918 */ /* 0x000fc60000000000 */
[----:B------:R-:W-:Y:S01]  /*4080*/  LDS R45, [R41] ;  /* 0x00000000292d7984 */ /* 0x000fe20000000800 */
[----:B---3--:R-:W-:Y:S01]  /*4090*/  LOP3.LUT R10, R8, 0x1f, RZ, 0xc0, !PT ;  /* 0x0000001f080a7812 */ /* 0x008fe200078ec0ff */
[----:B------:R-:W-:Y:S02]  /*40a0*/  IMAD R6, R4, 0x16, R6 ;  /* 0x0000001604067824 */ /* 0x000fe400078e0206 */
        /* <DEDUP_REMOVED lines=20> */
[----:B------:R0:W-:Y:S04]  /*41f0*/  LDS R25, [R41+0xa80] ;  /* 0x000a800029197984 */ /* 0x0001e80000000800 */
[----:B------:R2:W-:Y:S01]  /*4200*/  @!P0 STS [UR4+0x8400], R0 ;  /* 0x00840000ff008988 */ /* 0x0005e20008000804 */
[----:B------:R-:W-:Y:S01]  /*4210*/  BAR.SYNC.DEFER_BLOCKING 0x0 ;  /* 0x0000000000007b1d */ /* 0x000fe20000010000 */
[----:B------:R-:W-:-:S02]  /*4220*/  IADD3 R5, P0, PT, R12, R3, RZ ;  /* 0x000000030c057210 */ /* 0x000fc40007f1e0ff */
[----:B0-----:R-:W-:Y:S01]  /*4230*/  LOP3.LUT R41, R8, 0x3e0, RZ, 0xc0, !PT ;  /* 0x000003e008297812 */ /* 0x001fe200078ec0ff */
[C---:B------:R-:W-:Y:S02]  /*4240*/  VIADD R8, R6.reuse, 0x80 ;  /* 0x0000008006087836 */ /* 0x040fe40000000000 */
[----:B--2---:R-:W-:Y:S01]  /*4250*/  IMAD.X R0, RZ, RZ, RZ, P0 ;  /* 0x000000ffff007224 */ /* 0x004fe200000e06ff */
[----:B-1----:R-:W-:Y:S01]  /*4260*/  LEA R4, P0, R5, UR6, 0x2 ;  /* 0x0000000605047c11 */ /* 0x002fe2000f8010ff */
[----:B------:R-:W-:Y:S01]  /*4270*/  IMAD R10, R41, 0x16, R10 ;  /* 0x00000016290a7824 */ /* 0x000fe200078e020a */
[C---:B------:R-:W-:Y:S02]  /*4280*/  IADD3 R41, PT, PT, R6.reuse, 0x20, RZ ;  /* 0x0000002006297810 */ /* 0x040fe40007ffe0ff */
[----:B------:R-:W-:Y:S01]  /*4290*/  LEA.HI.X R5, R5, UR7, R0, 0x2, P0 ;  /* 0x0000000705057c11 */ /* 0x000fe200080f1400 */
[C---:B------:R-:W-:Y:S01]  /*42a0*/  VIADD R0, R6.reuse, 0xe0 ;  /* 0x000000e006007836 */ /* 0x040fe20000000000 */
[----:B------:R-:W0:Y:S02]  /*42b0*/  LDS R2, [UR4+0x8400] ;  /* 0x00840004ff027984 */ /* 0x000e240008000800 */
[-C--:B0-----:R-:W-:Y:S01]  /*42c0*/  ISETP.GE.AND P6, PT, R3, R2.reuse, PT ;  /* 0x000000020300720c */ /* 0x081fe20003fc6270 */
[----:B------:R-:W-:Y:S01]  /*42d0*/  VIADD R3, R6, 0xa0 ;  /* 0x000000a006037836 */ /* 0x000fe20000000000 */
[----:B------:R-:W-:-:S02]  /*42e0*/  ISETP.GE.AND P5, PT, R41, R2, PT ;  /* 0x000000022900720c */ /* 0x000fc40003fa6270 */
[----:B------:R-:W-:Y:S02]  /*42f0*/  IADD3 R41, PT, PT, R6, 0xc0, RZ ;  /* 0x000000c006297810 */ /* 0x000fe40007ffe0ff */
[-C--:B------:R-:W-:Y:S02]  /*4300*/  ISETP.GE.AND P4, PT, R3, R2.reuse, PT ;  /* 0x000000020300720c */ /* 0x080fe40003f86270 */
[-C--:B------:R-:W-:Y:S01]  /*4310*/  ISETP.GE.AND P0, PT, R8, R2.reuse, PT ;  /* 0x000000020800720c */ /* 0x080fe20003f06270 */
[C---:B------:R-:W-:Y:S01]  /*4320*/  VIADD R8, R6.reuse, 0x100 ;  /* 0x0000010006087836 */ /* 0x040fe20000000000 */
[----:B------:R-:W-:Y:S02]  /*4330*/  IADD3 R3, PT, PT, R6, 0x120, RZ ;  /* 0x0000012006037810 */ /* 0x000fe40007ffe0ff */
[-C--:B------:R-:W-:Y:S01]  /*4340*/  ISETP.GE.AND P2, PT, R41, R2.reuse, PT ;  /* 0x000000022900720c */ /* 0x080fe20003f46270 */
[----:B------:R-:W-:Y:S01]  /*4350*/  @!P6 STG.E desc[UR8][R4.64], R45 ;  /* 0x0000002d0400e986 */ /* 0x000fe2000c101908 */
[-C--:B------:R-:W-:Y:S01]  /*4360*/  ISETP.GE.AND P3, PT, R0, R2.reuse, PT ;  /* 0x000000020000720c */ /* 0x080fe20003f66270 */
[C---:B------:R-:W-:Y:S01]  /*4370*/  VIADD R41, R10.reuse, 0x40 ;  /* 0x000000400a297836 */ /* 0x040fe20000000000 */
[-C--:B------:R-:W-:Y:S01]  /*4380*/  ISETP.GE.AND P6, PT, R3, R2.reuse, PT ;  /* 0x000000020300720c */ /* 0x080fe20003fc6270 */
[----:B------:R-:W-:Y:S01]  /*4390*/  @!P5 STG.E desc[UR8][R4.64+0x80], R47 ;  /* 0x0000802f0400d986 */ /* 0x000fe2000c101908 */
[C---:B------:R-:W-:Y:S01]  /*43a0*/  IADD3 R3, PT, PT, R10.reuse, 0x160, RZ ;  /* 0x000001600a037810 */ /* 0x040fe20007ffe0ff */
[----:B------:R-:W-:Y:S01]  /*43b0*/  VIADD R0, R10, 0x140 ;  /* 0x000001400a007836 */ /* 0x000fe20000000000 */
[-C--:B------:R-:W-:Y:S01]  /*43c0*/  ISETP.GE.AND P1, PT, R8, R2.reuse, PT ;  /* 0x000000020800720c */ /* 0x080fe20003f26270 */
[----:B------:R-:W-:Y:S01]  /*43d0*/  @!P4 STG.E desc[UR8][R4.64+0x280], R51 ;  /* 0x000280330400c986 */ /* 0x000fe2000c101908 */
[-C--:B------:R-:W-:Y:S01]  /*43e0*/  ISETP.GE.AND P5, PT, R41, R2.reuse, PT ;  /* 0x000000022900720c */ /* 0x080fe20003fa6270 */
[C---:B------:R-:W-:Y:S01]  /*43f0*/  VIADD R41, R10.reuse, 0x180 ;  /* 0x000001800a297836 */ /* 0x040fe20000000000 */
[-C--:B------:R-:W-:Y:S01]  /*4400*/  ISETP.GE.AND P4, PT, R3, R2.reuse, PT ;  /* 0x000000020300720c */ /* 0x080fe20003f86270 */
[----:B------:R-:W-:Y:S01]  /*4410*/  VIADD R3, R10, 0x60 ;  /* 0x000000600a037836 */ /* 0x000fe20000000000 */
[----:B------:R-:W-:Y:S01]  /*4420*/  @!P0 STG.E desc[UR8][R4.64+0x200], R49 ;  /* 0x0002003104008986 */ /* 0x000fe2000c101908 */
[----:B------:R-:W-:-:S03]  /*4430*/  ISETP.GE.AND P0, PT, R0, R2, PT ;  /* 0x000000020000720c */ /* 0x000fc60003f06270 */
[----:B------:R-:W-:Y:S01]  /*4440*/  @!P2 STG.E desc[UR8][R4.64+0x300], R53 ;  /* 0x000300350400a986 */ /* 0x000fe2000c101908 */
[-C--:B------:R-:W-:Y:S02]  /*4450*/  ISETP.GE.AND P2, PT, R41, R2.reuse, PT ;  /* 0x000000022900720c */ /* 0x080fe40003f46270 */
[----:B------:R-:W-:Y:S01]  /*4460*/  IADD3 R41, PT, PT, R10, 0x1a0, RZ ;  /* 0x000001a00a297810 */ /* 0x000fe20007ffe0ff */
[----:B------:R-:W-:Y:S01]  /*4470*/  @!P3 STG.E desc[UR8][R4.64+0x380], R43 ;  /* 0x0003802b0400b986 */ /* 0x000fe2000c101908 */
[-C--:B------:R-:W-:Y:S01]  /*4480*/  ISETP.GE.AND P3, PT, R3, R2.reuse, PT ;  /* 0x000000020300720c */ /* 0x080fe20003f66270 */
[C---:B------:R-:W-:Y:S02]  /*4490*/  VIADD R3, R6.reuse, 0x1c0 ;  /* 0x000001c006037836 */ /* 0x040fe40000000000 */
[----:B------:R0:W-:Y:S01]  /*44a0*/  @!P1 STG.E desc[UR8][R4.64+0x400], R37 ;  /* 0x0004002504009986 */ /* 0x0001e2000c101908 */
[----:B------:R-:W-:Y:S01]  /*44b0*/  ISETP.GE.AND P1, PT, R41, R2, PT ;  /* 0x000000022900720c */ /* 0x000fe20003f26270 */
[----:B------:R-:W-:-:S02]  /*44c0*/  VIADD R41, R6, 0x1e0 ;  /* 0x000001e006297836 */ /* 0x000fc40000000000 */
[----:B------:R-:W-:Y:S01]  /*44d0*/  @!P6 STG.E desc[UR8][R4.64+0x480], R35 ;  /* 0x000480230400e986 */ /* 0x000fe2000c101908 */
[-C--:B------:R-:W-:Y:S02]  /*44e0*/  ISETP.GE.AND P6, PT, R3, R2.reuse, PT ;  /* 0x000000020300720c */ /* 0x080fe40003fc6270 */
[C---:B------:R-:W-:Y:S01]  /*44f0*/  IADD3 R3, PT, PT, R10.reuse, 0x200, RZ ;  /* 0x000002000a037810 */ /* 0x040fe20007ffe0ff */
[----:B------:R1:W-:Y:S01]  /*4500*/  @!P5 STG.E desc[UR8][R4.64+0x100], R33 ;  /* 0x000100210400d986 */ /* 0x0003e2000c101908 */
[-C--:B------:R-:W-:Y:S01]  /*4510*/  ISETP.GE.AND P5, PT, R41, R2.reuse, PT ;  /* 0x000000022900720c */ /* 0x080fe20003fa6270 */
[C---:B------:R-:W-:Y:S02]  /*4520*/  VIADD R41, R10.reuse, 0x220 ;  /* 0x000002200a297836 */ /* 0x040fe40000000000 */
[----:B------:R2:W-:Y:S01]  /*4530*/  @!P0 STG.E desc[UR8][R4.64+0x500], R31 ;  /* 0x0005001f04008986 */ /* 0x0005e2000c101908 */
[-C--:B------:R-:W-:Y:S01]  /*4540*/  ISETP.GE.AND P0, PT, R3, R2.reuse, PT ;  /* 0x000000020300720c */ /* 0x080fe20003f06270 */
[----:B0-----:R-:W-:Y:S01]  /*4550*/  VIADD R37, R10, 0x240 ;  /* 0x000002400a257836 */ /* 0x001fe20000000000 */
[C---:B------:R-:W-:Y:S01]  /*4560*/  IADD3 R3, PT, PT, R6.reuse, 0x260, RZ ;  /* 0x0000026006037810 */ /* 0x040fe20007ffe0ff */
[----:B------:R2:W-:Y:S01]  /*4570*/  @!P4 STG.E desc[UR8][R4.64+0x580], R29 ;  /* 0x0005801d0400c986 */ /* 0x0005e2000c101908 */
[----:B------:R-:W-:Y:S01]  /*4580*/  ISETP.GE.AND P4, PT, R41, R2, PT ;  /* 0x000000022900720c */ /* 0x000fe20003f86270 */
[----:B-1----:R-:W-:-:S02]  /*4590*/  VIADD R33, R6, 0x280 ;  /* 0x0000028006217836 */ /* 0x002fc40000000000 */
        /* <DEDUP_REMOVED lines=17> */
.L_x_826:
[----:B------:R-:W-:Y:S01]  /*46b0*/  BSSY B1, `(.L_x_853) ;  /* 0x0000006000017945 */ /* 0x000fe20003800000 */
[----:B------:R-:W-:Y:S01]  /*46c0*/  PLOP3.LUT P0, PT, P0, PT, PT, 0x8, 0x80 ;  /* 0x000000000080781c */ /* 0x000fe2000070e170 */
[----:B------:R-:W-:-:S12]  /*46d0*/  IMAD.MOV.U32 R21, RZ, RZ, -0x1 ;  /* 0xffffffffff157424 */ /* 0x000fd800078e00ff */
[----:B-----5:R-:W-:Y:S05]  /*46e0*/  WARPSYNC.COLLECTIVE R21, `(.L_x_854) ;  /* 0x0000000015087348 */ /* 0x020fea0003c00000 */
[----:B------:R-:W-:Y:S01]  /*46f0*/  VOTE.ANY P0, P0 ;  /* 0x0000000000ff7806 */ /* 0x000fe20000000100 */
[----:B-----5:R-:W-:-:S12]  /*4700*/  ENDCOLLECTIVE ;  /* 0x000000000000791b */ /* 0x020fd80003800000 */
.L_x_854:
[----:B------:R-:W-:Y:S05]  /*4710*/  BSYNC B1 ;  /* 0x0000000000017941 */ /* 0x000fea0003800000 */
.L_x_853:
[----:B------:R-:W-:Y:S05]  /*4720*/  BRA `(.L_x_855) ;  /* 0xffffffc800687947 */ /* 0x000fea000383ffff */
.L_x_828:
[----:B------:R-:W-:Y:S01]  /*4730*/  BSSY B1, `(.L_x_856) ;  /* 0x0000006000017945 */ /* 0x000fe20003800000 */
[----:B------:R-:W-:Y:S02]  /*4740*/  PLOP3.LUT P0, PT, P0, PT, PT, 0x8, 0x80 ;  /* 0x000000000080781c */ /* 0x000fe4000070e170 */
[----:B------:R-:W-:-:S11]  /*4750*/  MOV R21, 0xffffffff ;  /* 0xffffffff00157802 */ /* 0x000fd60000000f00 */
[----:B-----5:R-:W-:Y:S05]  /*4760*/  WARPSYNC.COLLECTIVE R21, `(.L_x_857) ;  /* 0x0000000015087348 */ /* 0x020fea0003c00000 */
[----:B------:R-:W-:Y:S01]  /*4770*/  VOTE.ANY P0, P0 ;  /* 0x0000000000ff7806 */ /* 0x000fe20000000100 */
[----:B-----5:R-:W-:-:S12]  /*4780*/  ENDCOLLECTIVE ;  /* 0x000000000000791b */ /* 0x020fd80003800000 */
.L_x_857:
[----:B------:R-:W-:Y:S05]  /*4790*/  BSYNC B1 ;  /* 0x0000000000017941 */ /* 0x000fea0003800000 */
.L_x_856:
[----:B------:R-:W-:Y:S05]  /*47a0*/  BRA `(.L_x_858) ;  /* 0xffffffc800bc7947 */ /* 0x000fea000383ffff */
.L_x_830:
[----:B------:R-:W0:Y:S01]  /*47b0*/  S2R R30, SR_GEMASK ;  /* 0x00000000001e7919 */ /* 0x000e220000003c00 */
[----:B------:R-:W-:Y:S01]  /*47c0*/  BSSY B1, `(.L_x_859) ;  /* 0x0000006000017945 */ /* 0x000fe20003800000 */
[----:B------:R-:W-:Y:S01]  /*47d0*/  PLOP3.LUT P0, PT, P0, PT, PT, 0x8, 0x80 ;  /* 0x000000000080781c */ /* 0x000fe2000070e170 */
[----:B------:R-:W-:-:S12]  /*47e0*/  IMAD.MOV.U32 R21, RZ, RZ, -0x1 ;  /* 0xffffffffff157424 */ /* 0x000fd800078e00ff */
[----:B0----5:R-:W-:Y:S05]  /*47f0*/  WARPSYNC.COLLECTIVE R21, `(.L_x_860) ;  /* 0x0000000015087348 */ /* 0x021fea0003c00000 */
[----:B------:R-:W-:Y:S01]  /*4800*/  VOTE.ANY R21, PT, P0 ;  /* 0x0000000000157806 */ /* 0x000fe200000e0100 */
[----:B0----5:R-:W-:Y:S06]  /*4810*/  ENDCOLLECTIVE ;  /* 0x000000000000791b */ /* 0x021fec0003800000 */
.L_x_860:
[----:B------:R-:W-:Y:S05]  /*4820*/  BSYNC B1 ;  /* 0x0000000000017941 */ /* 0x000fea0003800000 */
.L_x_859:
[----:B------:R-:W-:Y:S01]  /*4830*/  LOP3.LUT R21, R21, 0x80000000, R30, 0xec, !PT ;  /* 0x8000000015157812 */ /* 0x000fe200078eec1e */
[----:B------:R-:W-:Y:S01]  /*4840*/  IMAD.MOV.U32 R17, RZ, RZ, 0x1 ;  /* 0x00000001ff117424 */ /* 0x000fe200078e00ff */
[----:B------:R-:W0:Y:S01]  /*4850*/  LDC.64 R40, c[0x0][0x390] ;  /* 0x0000e400ff287b82 */ /* 0x000e220000000a00 */
[C---:B------:R-:W-:Y:S01]  /*4860*/  VIADD R43, R39.reuse, 0x2 ;  /* 0x00000002272b7836 */ /* 0x040fe20000000000 */
[----:B------:R-:W-:Y:S01]  /*4870*/  IADD3 R29, PT, PT, R39, 0x10, RZ ;  /* 0x00000010271d7810 */ /* 0x000fe20007ffe0ff */
[----:B------:R-:W-:Y:S02]  /*4880*/  VIADD R16, R21, 0xffffffff ;  /* 0xffffffff15107836 */ /* 0x000fe40000000000 */
[C---:B------:R-:W-:Y:S02]  /*4890*/  VIADD R44, R39.reuse, 0x4 ;  /* 0x00000004272c7836 */ /* 0x040fe40000000000 */
[----:B------:R-:W-:Y:S01]  /*48a0*/  VIADD R45, R39, 0x8 ;  /* 0x00000008272d7836 */ /* 0x000fe20000000000 */
[----:B------:R-:W-:Y:S01]  /*48b0*/  LOP3.LUT R3, R21, R16, RZ, 0xc, !PT ;  /* 0x0000001015037212 */ /* 0x000fe200078e0cff */
[----:B------:R-:W-:Y:S01]  /*48c0*/  IMAD.MOV.U32 R21, RZ, RZ, -0x1 ;  /* 0xffffffffff157424 */ /* 0x000fe200078e00ff */
[----:B------:R-:W-:-:S02]  /*48d0*/  MOV R16, R27 ;  /* 0x0000001b00107202 */ /* 0x000fc40000000f00 */
[----:B------:R1:W2:Y:S05]  /*48e0*/  POPC R20, R3 ;  /* 0x0000000300147309 */ /* 0x0002aa0000000000 */
[----:B012---:R-:W-:Y:S05]  /*48f0*/  WARPSYNC.COLLECTIVE R21, `(.L_x_861) ;  /* 0x0000000015087348 */ /* 0x007fea0003c00000 */
[----:B--2---:R2:W3:Y:S02]  /*4900*/  SHFL.DOWN P0, R22, R16, R17, R20 ;  /* 0x0800001110167389 */ /* 0x0044e40000000014 */
[----:B0123--:R-:W-:Y:S05]  /*4910*/  ENDCOLLECTIVE ;  /* 0x000000000000791b */ /* 0x00ffea0003800000 */
.L_x_861:
[-C--:B------:R-:W-:Y:S01]  /*4920*/  ISETP.GT.AND P2, PT, R29, R20.reuse, PT ;  /* 0x000000141d00720c */ /* 0x080fe20003f44270 */
[----:B------:R-:W-:Y:S01]  /*4930*/  IMAD.MOV.U32 R17, RZ, RZ, 0x2 ;  /* 0x00000002ff117424 */ /* 0x000fe200078e00ff */
[----:B------:R-:W-:-:S13]  /*4940*/  ISETP.GE.AND P0, PT, R39, R20, PT ;  /* 0x000000142700720c */ /* 0x000fda0003f06270 */
[----:B------:R-:W-:-:S05]  /*4950*/  @!P0 FADD R27, R22, R27 ;  /* 0x0000001b161b8221 */ /* 0x000fca0000000000 */
[----:B------:R-:W-:-:S07]  /*4960*/  MOV R16, R27 ;  /* 0x0000001b00107202 */ /* 0x000fce0000000f00 */
[----:B------:R-:W-:Y:S05]  /*4970*/  WARPSYNC.COLLECTIVE R21, `(.L_x_862) ;  /* 0x0000000015087348 */ /* 0x000fea0003c00000 */
[----:B------:R0:W1:Y:S02]  /*4980*/  SHFL.DOWN P0, R22, R16, R17, R20 ;  /* 0x0800001110167389 */ /* 0x0000640000000014 */
[----:B01----:R-:W-:Y:S05]  /*4990*/  ENDCOLLECTIVE ;  /* 0x000000000000791b */ /* 0x003fea0003800000 */
.L_x_862:
[----:B------:R-:W-:Y:S01]  /*49a0*/  IMAD.MOV.U32 R17, RZ, RZ, 0x4 ;  /* 0x00000004ff117424 */ /* 0x000fe200078e00ff */
[----:B------:R-:W-:-:S13]  /*49b0*/  ISETP.GT.AND P0, PT, R43, R20, PT ;  /* 0x000000142b00720c */ /* 0x000fda0003f04270 */
[----:B------:R-:W-:-:S05]  /*49c0*/  @!P0 FADD R27, R27, R22 ;  /* 0x000000161b1b8221 */ /* 0x000fca0000000000 */
[----:B------:R-:W-:-:S07]  /*49d0*/  MOV R16, R27 ;  /* 0x0000001b00107202 */ /* 0x000fce0000000f00 */
[----:B------:R-:W-:Y:S05]  /*49e0*/  WARPSYNC.COLLECTIVE R21, `(.L_x_863) ;  /* 0x0000000015087348 */ /* 0x000fea0003c00000 */
[----:B------:R0:W1:Y:S02]  /*49f0*/  SHFL.DOWN P0, R22, R16, R17, R20 ;  /* 0x0800001110167389 */ /* 0x0000640000000014 */
[----:B01----:R-:W-:Y:S05]  /*4a00*/  ENDCOLLECTIVE ;  /* 0x000000000000791b */ /* 0x003fea0003800000 */
.L_x_863:
[----:B------:R-:W-:Y:S01]  /*4a10*/  IMAD.MOV.U32 R17, RZ, RZ, 0x8 ;  /* 0x00000008ff117424 */ /* 0x000fe200078e00ff */
[----:B------:R-:W-:-:S13]  /*4a20*/  ISETP.GT.AND P0, PT, R44, R20, PT ;  /* 0x000000142c00720c */ /* 0x000fda0003f04270 */
[----:B------:R-:W-:-:S05]  /*4a30*/  @!P0 FADD R27, R27, R22 ;  /* 0x000000161b1b8221 */ /* 0x000fca0000000000 */
[----:B------:R-:W-:-:S07]  /*4a40*/  MOV R16, R27 ;  /* 0x0000001b00107202 */ /* 0x000fce0000000f00 */
[----:B------:R-:W-:Y:S05]  /*4a50*/  WARPSYNC.COLLECTIVE R21, `(.L_x_864) ;  /* 0x0000000015087348 */ /* 0x000fea0003c00000 */
[----:B------:R0:W1:Y:S02]  /*4a60*/  SHFL.DOWN P0, R22, R16, R17, R20 ;  /* 0x0800001110167389 */ /* 0x0000640000000014 */
[----:B01----:R-:W-:Y:S05]  /*4a70*/  ENDCOLLECTIVE ;  /* 0x000000000000791b */ /* 0x003fea0003800000 */
.L_x_864:
[----:B------:R-:W-:Y:S01]  /*4a80*/  IMAD.MOV.U32 R17, RZ, RZ, 0x10 ;  /* 0x00000010ff117424 */ /* 0x000fe200078e00ff */
[----:B------:R-:W-:-:S13]  /*4a90*/  ISETP.GT.AND P0, PT, R45, R20, PT ;  /* 0x000000142d00720c */ /* 0x000fda0003f04270 */
[----:B------:R-:W-:-:S04]  /*4aa0*/  @!P0 FADD R27, R27, R22 ;  /* 0x000000161b1b8221 */ /* 0x000fc80000000000 */
[----:B------:R-:W-:-:S07]  /*4ab0*/  IMAD.MOV.U32 R16, RZ, RZ, R27 ;  /* 0x000000ffff107224 */ /* 0x000fce00078e001b */
[----:B------:R-:W-:Y:S05]  /*4ac0*/  WARPSYNC.COLLECTIVE R21, `(.L_x_865) ;  /* 0x0000000015087348 */ /* 0x000fea0003c00000 */
[----:B------:R0:W1:Y:S02]  /*4ad0*/  SHFL.DOWN P0, R22, R16, R17, R20 ;  /* 0x0800001110167389 */ /* 0x0000640000000014 */
[----:B01----:R-:W-:Y:S05]  /*4ae0*/  ENDCOLLECTIVE ;  /* 0x000000000000791b */ /* 0x003fea0003800000 */
.L_x_865:
[----:B------:R-:W-:Y:S01]  /*4af0*/  ISETP.NE.AND P0, PT, R26, 0x65, PT ;  /* 0x000000651a00780c */ /* 0x000fe20003f05270 */
[----:B------:R-:W-:Y:S01]  /*4b00*/  @!P2 FADD R27, R27, R22 ;  /* 0x000000161b1ba221 */ /* 0x000fe20000000000 */
[----:B------:R-:W-:-:S03]  /*4b10*/  IADD3 R40, P2, PT, R40, 0x100, RZ ;  /* 0x0000010028287810 */ /* 0x000fc60007f5e0ff */
[----:B------:R-:W-:Y:S01]  /*4b20*/  IMAD.MOV.U32 R46, RZ, RZ, R27 ;  /* 0x000000ffff2e7224 */ /* 0x000fe200078e001b */
[----:B------:R-:W-:-:S09]  /*4b30*/  IADD3.X R3, PT, PT, RZ, R41, RZ, P2, !PT ;  /* 0x00000029ff037210 */ /* 0x000fd200017fe4ff */
[----:B------:R-:W-:Y:S05]  /*4b40*/  WARPSYNC.COLLECTIVE R21, `(.L_x_866) ;  /* 0x0000000015087348 */ /* 0x000fea0003c00000 */
[----:B------:R-:W-:Y:S01]  /*4b50*/  VOTE.ALL P0, P0 ;  /* 0x0000000000ff7806 */ /* 0x000fe20000000000 */
[----:B------:R-:W-:-:S12]  /*4b60*/  ENDCOLLECTIVE ;  /* 0x000000000000791b */ /* 0x000fd80003800000 */
.L_x_866:
[----:B------:R-:W-:Y:S05]  /*4b70*/  BRA `(.L_x_867) ;  /* 0xffffffc800547947 */ /* 0x000fea000383ffff */
.L_x_832:
[----:B------:R-:W-:Y:S01]  /*4b80*/  BSSY B1, `(.L_x_868) ;  /* 0x0000006000017945 */ /* 0x000fe20003800000 */
[----:B------:R-:W-:Y:S01]  /*4b90*/  PLOP3.LUT P0, PT, P0, PT, PT, 0x8, 0x80 ;  /* 0x000000000080781c */ /* 0x000fe2000070e170 */
[----:B------:R-:W-:-:S12]  /*4ba0*/  IMAD.MOV.U32 R21, RZ, RZ, -0x1 ;  /* 0xffffffffff157424 */ /* 0x000fd800078e00ff */
[----:B------:R-:W-:Y:S05]  /*4bb0*/  WARPSYNC.COLLECTIVE R21, `(.L_x_869) ;  /* 0x0000000015087348 */ /* 0x000fea0003c00000 */
[----:B------:R-:W-:Y:S01]  /*4bc0*/  VOTE.ANY P0, P0 ;  /* 0x0000000000ff7806 */ /* 0x000fe20000000100 */
[----:B------:R-:W-:-:S12]  /*4bd0*/  ENDCOLLECTIVE ;  /* 0x000000000000791b */ /* 0x000fd80003800000 */
.L_x_869:
[----:B------:R-:W-:Y:S05]  /*4be0*/  BSYNC B1 ;  /* 0x0000000000017941 */ /* 0x000fea0003800000 */
.L_x_868:
[----:B------:R-:W-:Y:S05]  /*4bf0*/  BRA `(.L_x_870) ;  /* 0xffffffc800647947 */ /* 0x000fea000383ffff */
.L_x_834:
[----:B------:R-:W-:Y:S01]  /*4c00*/  BSSY B1, `(.L_x_871) ;  /* 0x0000006000017945 */ /* 0x000fe20003800000 */
[----:B------:R-:W-:Y:S02]  /*4c10*/  PLOP3.LUT P0, PT, P0, PT, PT, 0x8, 0x80 ;  /* 0x000000000080781c */ /* 0x000fe4000070e170 */
[----:B------:R-:W-:-:S11]  /*4c20*/  MOV R21, 0xffffffff ;  /* 0xffffffff00157802 */ /* 0x000fd60000000f00 */
[----:B------:R-:W-:Y:S05]  /*4c30*/  WARPSYNC.COLLECTIVE R21, `(.L_x_872) ;  /* 0x0000000015087348 */ /* 0x000fea0003c00000 */
[----:B------:R-:W-:Y:S01]  /*4c40*/  VOTE.ANY P0, P0 ;  /* 0x0000000000ff7806 */ /* 0x000fe20000000100 */
[----:B------:R-:W-:-:S12]  /*4c50*/  ENDCOLLECTIVE ;  /* 0x000000000000791b */ /* 0x000fd80003800000 */
.L_x_872:
[----:B------:R-:W-:Y:S05]  /*4c60*/  BSYNC B1 ;  /* 0x0000000000017941 */ /* 0x000fea0003800000 */
.L_x_871:
[----:B------:R-:W-:Y:S05]  /*4c70*/  BRA `(.L_x_873) ;  /* 0xffffffc800b87947 */ /* 0x000fea000383ffff */
.L_x_836:
[----:B------:R-:W-:Y:S01]  /*4c80*/  BSSY B1, `(.L_x_874) ;  /* 0x0000006000017945 */ /* 0x000fe20003800000 */
[----:B------:R-:W-:Y:S01]  /*4c90*/  PLOP3.LUT P0, PT, P0, PT, PT, 0x8, 0x80 ;  /* 0x000000000080781c */ /* 0x000fe2000070e170 */
[----:B------:R-:W-:-:S12]  /*4ca0*/  IMAD.MOV.U32 R21, RZ, RZ, -0x1 ;  /* 0xffffffffff157424 */ /* 0x000fd800078e00ff */
[----:B------:R-:W-:Y:S05]  /*4cb0*/  WARPSYNC.COLLECTIVE R21, `(.L_x_875) ;  /* 0x0000000015087348 */ /* 0x000fea0003c00000 */
[----:B------:R-:W-:Y:S01]  /*4cc0*/  VOTE.ANY R21, PT, P0 ;  /* 0x0000000000157806 */ /* 0x000fe200000e0100 */
[----:B------:R-:W-:Y:S06]  /*4cd0*/  ENDCOLLECTIVE ;  /* 0x000000000000791b */ /* 0x000fec0003800000 */
.L_x_875:
[----:B------:R-:W-:Y:S05]  /*4ce0*/  BSYNC B1 ;  /* 0x0000000000017941 */ /* 0x000fea0003800000 */
.L_x_874:
[----:B------:R-:W-:Y:S01]  /*4cf0*/  LOP3.LUT R21, R21, 0x80000000, R30, 0xec, !PT ;  /* 0x8000000015157812 */ /* 0x000fe200078eec1e */
[----:B------:R-:W-:Y:S02]  /*4d00*/  IMAD.MOV.U32 R17, RZ, RZ, 0x1 ;  /* 0x00000001ff117424 */ /* 0x000fe400078e00ff */
[----:B------:R-:W-:Y:S02]  /*4d10*/  VIADD R28, R28, 0xffffffe0 ;  /* 0xffffffe01c1c7836 */ /* 0x000fe40000000000 */
[----:B------:R-:W-:-:S05]  /*4d20*/  VIADD R16, R21, 0xffffffff ;  /* 0xffffffff15107836 */ /* 0x000fca0000000000 */
[----:B------:R-:W-:Y:S02]  /*4d30*/  LOP3.LUT R47, R21, R16, RZ, 0xc, !PT ;  /* 0x00000010152f7212 */ /* 0x000fe400078e0cff */
[----:B------:R-:W-:Y:S02]  /*4d40*/  MOV R16, R27 ;  /* 0x0000001b00107202 */ /* 0x000fe40000000f00 */
[----:B------:R0:W1:Y:S01]  /*4d50*/  POPC R20, R47 ;  /* 0x0000002f00147309 */ /* 0x0000620000000000 */
[----:B------:R-:W-:-:S07]  /*4d60*/  MOV R21, 0xffffffff ;  /* 0xffffffff00157802 */ /* 0x000fce0000000f00 */
[----:B01----:R-:W-:Y:S05]  /*4d70*/  WARPSYNC.COLLECTIVE R21, `(.L_x_876) ;  /* 0x0000000015087348 */ /* 0x003fea0003c00000 */
[----:B-1----:R1:W2:Y:S02]  /*4d80*/  SHFL.DOWN P0, R22, R16, R17, R20 ;  /* 0x0800001110167389 */ /* 0x0022a40000000014 */
[----:B012---:R-:W-:Y:S05]  /*4d90*/  ENDCOLLECTIVE ;  /* 0x000000000000791b */ /* 0x007fea0003800000 */
.L_x_876:
[----:B------:R-:W-:Y:S01]  /*4da0*/  HFMA2 R17, -RZ, RZ, 0, 1.1920928955078125e-07 ;  /* 0x00000002ff117431 */ /* 0x000fe200000001ff */
[----:B------:R-:W-:-:S13]  /*4db0*/  ISETP.GE.AND P0, PT, R39, R20, PT ;  /* 0x000000142700720c */ /* 0x000fda0003f06270 */
[----:B------:R-:W-:-:S04]  /*4dc0*/  @!P0 FADD R27, R22, R27 ;  /* 0x0000001b161b8221 */ /* 0x000fc80000000000 */
[----:B------:R-:W-:-:S07]  /*4dd0*/  IMAD.MOV.U32 R16, RZ, RZ, R27 ;  /* 0x000000ffff107224 */ /* 0x000fce00078e001b */
[----:B------:R-:W-:Y:S05]  /*4de0*/  WARPSYNC.COLLECTIVE R21, `(.L_x_877) ;  /* 0x0000000015087348 */ /* 0x000fea0003c00000 */
[----:B------:R0:W1:Y:S02]  /*4df0*/  SHFL.DOWN P0, R22, R16, R17, R20 ;  /* 0x0800001110167389 */ /* 0x0000640000000014 */
[----:B01----:R-:W-:Y:S05]  /*4e00*/  ENDCOLLECTIVE ;  /* 0x000000000000791b */ /* 0x003fea0003800000 */
.L_x_877:
[----:B------:R-:W-:Y:S02]  /*4e10*/  MOV R17, 0x4 ;  /* 0x0000000400117802 */ /* 0x000fe40000000f00 */
[----:B------:R-:W-:-:S13]  /*4e20*/  ISETP.GT.AND P0, PT, R43, R20, PT ;  /* 0x000000142b00720c */ /* 0x000fda0003f04270 */
[----:B------:R-:W-:-:S04]  /*4e30*/  @!P0 FADD R27, R27, R22 ;  /* 0x000000161b1b8221 */ /* 0x000fc80000000000 */
[----:B------:R-:W-:-:S07]  /*4e40*/  IMAD.MOV.U32 R16, RZ, RZ, R27 ;  /* 0x000000ffff107224 */ /* 0x000fce00078e001b */
[----:B------:R-:W-:Y:S05]  /*4e50*/  WARPSYNC.COLLECTIVE R21, `(.L_x_878) ;  /* 0x0000000015087348 */ /* 0x000fea0003c00000 */
[----:B------:R0:W1:Y:S02]  /*4e60*/  SHFL.DOWN P0, R22, R16, R17, R20 ;  /* 0x0800001110167389 */ /* 0x0000640000000014 */
[----:B01----:R-:W-:Y:S05]  /*4e70*/  ENDCOLLECTIVE ;  /* 0x000000000000791b */ /* 0x003fea0003800000 */
.L_x_878:
[----:B------:R-:W-:Y:S01]  /*4e80*/  HFMA2 R17, -RZ, RZ, 0, 4.76837158203125e-07 ;  /* 0x00000008ff117431 */ /* 0x000fe200000001ff */
[----:B------:R-:W-:-:S13]  /*4e90*/  ISETP.GT.AND P0, PT, R44, R20, PT ;  /* 0x000000142c00720c */ /* 0x000fda0003f04270 */
[----:B------:R-:W-:-:S04]  /*4ea0*/  @!P0 FADD R27, R27, R22 ;  /* 0x000000161b1b8221 */ /* 0x000fc80000000000 */
[----:B------:R-:W-:-:S07]  /*4eb0*/  IMAD.MOV.U32 R16, RZ, RZ, R27 ;  /* 0x000000ffff107224 */ /* 0x000fce00078e001b */
[----:B------:R-:W-:Y:S05]  /*4ec0*/  WARPSYNC.COLLECTIVE R21, `(.L_x_879) ;  /* 0x0000000015087348 */ /* 0x000fea0003c00000 */
[----:B------:R0:W1:Y:S02]  /*4ed0*/  SHFL.DOWN P0, R22, R16, R17, R20 ;  /* 0x0800001110167389 */ /* 0x0000640000000014 */
[----:B01----:R-:W-:Y:S05]  /*4ee0*/  ENDCOLLECTIVE ;  /* 0x000000000000791b */ /* 0x003fea0003800000 */
.L_x_879:
[----:B------:R-:W-:Y:S02]  /*4ef0*/  MOV R17, 0x10 ;  /* 0x0000001000117802 */ /* 0x000fe40000000f00 */
[----:B------:R-:W-:-:S13]  /*4f00*/  ISETP.GT.AND P0, PT, R45, R20, PT ;  /* 0x000000142d00720c */ /* 0x000fda0003f04270 */
[----:B------:R-:W-:-:S04]  /*4f10*/  @!P0 FADD R27, R27, R22 ;  /* 0x000000161b1b8221 */ /* 0x000fc80000000000 */
[----:B------:R-:W-:-:S07]  /*4f20*/  IMAD.MOV.U32 R16, RZ, RZ, R27 ;  /* 0x000000ffff107224 */ /* 0x000fce00078e001b */
[----:B------:R-:W-:Y:S05]  /*4f30*/  WARPSYNC.COLLECTIVE R21, `(.L_x_880) ;  /* 0x0000000015087348 */ /* 0x000fea0003c00000 */
[----:B------:R0:W1:Y:S02]  /*4f40*/  SHFL.DOWN P0, R22, R16, R17, R20 ;  /* 0x0800001110167389 */ /* 0x0000640000000014 */
[----:B01----:R-:W-:Y:S05]  /*4f50*/  ENDCOLLECTIVE ;  /* 0x000000000000791b */ /* 0x003fea0003800000 */
.L_x_880:
[----:B------:R-:W-:-:S13]  /*4f60*/  ISETP.GT.AND P0, PT, R29, R20, PT ;  /* 0x000000141d00720c */ /* 0x000fda0003f04270 */
[----:B------:R-:W-:Y:S01]  /*4f70*/  @!P0 FADD R27, R27, R22 ;  /* 0x000000161b1b8221 */ /* 0x000fe20000000000 */
[----:B------:R-:W-:-:S03]  /*4f80*/  ISETP.NE.AND P0, PT, R26, 0x65, PT ;  /* 0x000000651a00780c */ /* 0x000fc60003f05270 */
[----:B------:R-:W-:-:S10]  /*4f90*/  FADD R46, R27, R46 ;  /* 0x0000002e1b2e7221 */ /* 0x000fd40000000000 */
[----:B------:R-:W-:Y:S05]  /*4fa0*/  WARPSYNC.COLLECTIVE R21, `(.L_x_881) ;  /* 0x0000000015087348 */ /* 0x000fea0003c00000 */
[----:B------:R-:W-:Y:S01]  /*4fb0*/  VOTE.ALL P0, P0 ;  /* 0x0000000000ff7806 */ /* 0x000fe20000000000 */
[----:B------:R-:W-:-:S12]  /*4fc0*/  ENDCOLLECTIVE ;  /* 0x000000000000791b */ /* 0x000fd80003800000 */
.L_x_881:
[----:B------:R-:W-:Y:S05]  /*4fd0*/  BRA `(.L_x_882) ;  /* 0xffffffc800507947 */ /* 0x000fea000383ffff */
.L_x_841:
[----:B------:R-:W-:Y:S01]  /*4fe0*/  BSSY B0, `(.L_x_883) ;  /* 0x0000006000007945 */ /* 0x000fe20003800000 */
[----:B------:R-:W-:Y:S02]  /*4ff0*/  PLOP3.LUT P0, PT, P0, PT, PT, 0x8, 0x80 ;  /* 0x000000000080781c */ /* 0x000fe4000070e170 */
[----:B------:R-:W-:-:S11]  /*5000*/  MOV R21, 0xffffffff ;  /* 0xffffffff00157802 */ /* 0x000fd60000000f00 */
[----:B------:R-:W-:Y:S05]  /*5010*/  WARPSYNC.COLLECTIVE R21, `(.L_x_884) ;  /* 0x0000000015087348 */ /* 0x000fea0003c00000 */
[----:B------:R-:W-:Y:S01]  /*5020*/  VOTE.ANY P0, P0 ;  /* 0x0000000000ff7806 */ /* 0x000fe20000000100 */
[----:B------:R-:W-:-:S12]  /*5030*/  ENDCOLLECTIVE ;  /* 0x000000000000791b */ /* 0x000fd80003800000 */
.L_x_884:
[----:B------:R-:W-:Y:S05]  /*5040*/  BSYNC B0 ;  /* 0x0000000000007941 */ /* 0x000fea0003800000 */
.L_x_883:
[----:B------:R-:W-:Y:S05]  /*5050*/  BRA `(.L_x_885) ;  /* 0xffffffe000d47947 */ /* 0x000fea000383ffff */
.L_x_843:
[----:B------:R-:W-:Y:S01]  /*5060*/  BSSY B0, `(.L_x_886) ;  /* 0x0000006000007945 */ /* 0x000fe20003800000 */
[----:B------:R-:W-:Y:S01]  /*5070*/  PLOP3.LUT P0, PT, P0, PT, PT, 0x8, 0x80 ;  /* 0x000000000080781c */ /* 0x000fe2000070e170 */
[----:B------:R-:W-:-:S12]  /*5080*/  IMAD.MOV.U32 R21, RZ, RZ, -0x1 ;  /* 0xffffffffff157424 */ /* 0x000fd800078e00ff */
[----:B------:R-:W-:Y:S05]  /*5090*/  WARPSYNC.COLLECTIVE R21, `(.L_x_887) ;  /* 0x0000000015087348 */ /* 0x000fea0003c00000 */
[----:B------:R-:W-:Y:S01]  /*50a0*/  VOTE.ANY P0, P0 ;  /* 0x0000000000ff7806 */ /* 0x000fe20000000100 */
[----:B------:R-:W-:-:S12]  /*50b0*/  ENDCOLLECTIVE ;  /* 0x000000000000791b */ /* 0x000fd80003800000 */
.L_x_887:
[----:B------:R-:W-:Y:S05]  /*50c0*/  BSYNC B0 ;  /* 0x0000000000007941 */ /* 0x000fea0003800000 */
.L_x_886:
[----:B------:R-:W-:Y:S05]  /*50d0*/  BRA `(.L_x_888) ;  /* 0xffffffe400287947 */ /* 0x000fea000383ffff */
.L_x_845:
[----:B------:R-:W0:Y:S01]  /*50e0*/  S2R R26, SR_GEMASK ;  /* 0x00000000001a7919 */ /* 0x000e220000003c00 */
[----:B------:R-:W-:Y:S01]  /*50f0*/  BSSY B0, `(.L_x_889) ;  /* 0x0000006000007945 */ /* 0x000fe20003800000 */
[----:B------:R-:W-:Y:S02]  /*5100*/  PLOP3.LUT P0, PT, P0, PT, PT, 0x8, 0x80 ;  /* 0x000000000080781c */ /* 0x000fe4000070e170 */
[----:B------:R-:W-:-:S11]  /*5110*/  MOV R21, 0xffffffff ;  /* 0xffffffff00157802 */ /* 0x000fd60000000f00 */
[----:B0-----:R-:W-:Y:S05]  /*5120*/  WARPSYNC.COLLECTIVE R21, `(.L_x_890) ;  /* 0x0000000015087348 */ /* 0x001fea0003c00000 */
[----:B------:R-:W-:Y:S01]  /*5130*/  VOTE.ANY R21, PT, P0 ;  /* 0x0000000000157806 */ /* 0x000fe200000e0100 */
[----:B0-----:R-:W-:Y:S06]  /*5140*/  ENDCOLLECTIVE ;  /* 0x000000000000791b */ /* 0x001fec0003800000 */
.L_x_890:
[----:B------:R-:W-:Y:S05]  /*5150*/  BSYNC B0 ;  /* 0x0000000000007941 */ /* 0x000fea0003800000 */
.L_x_889:
[----:B------:R-:W-:Y:S01]  /*5160*/  LOP3.LUT R21, R21, 0x80000000, R26, 0xec, !PT ;  /* 0x8000000015157812 */ /* 0x000fe200078eec1a */
[----:B------:R-:W-:Y:S01]  /*5170*/  IMAD.MOV.U32 R17, RZ, RZ, 0x1 ;  /* 0x00000001ff117424 */ /* 0x000fe200078e00ff */
[----:B------:R-:W0:Y:S03]  /*5180*/  LDC.64 R44, c[0x0][0x390] ;  /* 0x0000e400ff2c7b82 */ /* 0x000e260000000a00 */
[----:B------:R-:W-:-:S05]  /*5190*/  VIADD R16, R21, 0xffffffff ;  /* 0xffffffff15107836 */ /* 0x000fca0000000000 */
[----:B------:R-:W-:Y:S02]  /*51a0*/  LOP3.LUT R43, R21, R16, RZ, 0xc, !PT ;  /* 0x00000010152b7212 */ /* 0x000fe400078e0cff */
[----:B------:R-:W-:Y:S02]  /*51b0*/  MOV R16, R19 ;  /* 0x0000001300107202 */ /* 0x000fe40000000f00 */
[----:B------:R1:W2:Y:S01]  /*51c0*/  POPC R20, R43 ;  /* 0x0000002b00147309 */ /* 0x0002a20000000000 */
[----:B------:R-:W-:Y:S01]  /*51d0*/  MOV R21, 0xffffffff ;  /* 0xffffffff00157802 */ /* 0x000fe20000000f00 */
[----:B-1----:R-:W-:-:S07]  /*51e0*/  VIADD R43, R38, 0x2 ;  /* 0x00000002262b7836 */ /* 0x002fce0000000000 */
[----:B0-2---:R-:W-:Y:S05]  /*51f0*/  WARPSYNC.COLLECTIVE R21, `(.L_x_891) ;  /* 0x0000000015087348 */ /* 0x005fea0003c00000 */
[----:B--2---:R1:W2:Y:S02]  /*5200*/  SHFL.DOWN P0, R22, R16, R17, R20 ;  /* 0x0800001110167389 */ /* 0x0042a40000000014 */
[----:B012---:R-:W-:Y:S05]  /*5210*/  ENDCOLLECTIVE ;  /* 0x000000000000791b */ /* 0x007fea0003800000 */
.L_x_891:
[----:B------:R-:W-:Y:S01]  /*5220*/  HFMA2 R17, -RZ, RZ, 0, 1.1920928955078125e-07 ;  /* 0x00000002ff117431 */ /* 0x000fe200000001ff */
[----:B------:R-:W-:-:S13]  /*5230*/  ISETP.GE.AND P0, PT, R38, R20, PT ;  /* 0x000000142600720c */ /* 0x000fda0003f06270 */
[----:B------:R-:W-:-:S04]  /*5240*/  @!P0 FADD R19, R22, R19 ;  /* 0x0000001316138221 */ /* 0x000fc80000000000 */
[----:B------:R-:W-:-:S07]  /*5250*/  IMAD.MOV.U32 R16, RZ, RZ, R19 ;  /* 0x000000ffff107224 */ /* 0x000fce00078e0013 */
[----:B------:R-:W-:Y:S05]  /*5260*/  WARPSYNC.COLLECTIVE R21, `(.L_x_892) ;  /* 0x0000000015087348 */ /* 0x000fea0003c00000 */
[----:B------:R0:W1:Y:S02]  /*5270*/  SHFL.DOWN P0, R22, R16, R17, R20 ;  /* 0x0800001110167389 */ /* 0x0000640000000014 */
[----:B01----:R-:W-:Y:S05]  /*5280*/  ENDCOLLECTIVE ;  /* 0x000000000000791b */ /* 0x003fea0003800000 */
.L_x_892:
[----:B------:R-:W-:Y:S01]  /*5290*/  IMAD.MOV.U32 R17, RZ, RZ, 0x4 ;  /* 0x00000004ff117424 */ /* 0x000fe200078e00ff */
[----:B------:R-:W-:Y:S02]  /*52a0*/  ISETP.GT.AND P0, PT, R43, R20, PT ;  /* 0x000000142b00720c */ /* 0x000fe40003f04270 */
[----:B------:R-:W-:-:S11]  /*52b0*/  IADD3 R43, PT, PT, R38, 0x4, RZ ;  /* 0x00000004262b7810 */ /* 0x000fd60007ffe0ff */
[----:B------:R-:W-:-:S05]  /*52c0*/  @!P0 FADD R19, R19, R22 ;  /* 0x0000001613138221 */ /* 0x000fca0000000000 */
[----:B------:R-:W-:-:S07]  /*52d0*/  MOV R16, R19 ;  /* 0x0000001300107202 */ /* 0x000fce0000000f00 */
[----:B------:R-:W-:Y:S05]  /*52e0*/  WARPSYNC.COLLECTIVE R21, `(.L_x_893) ;  /* 0x0000000015087348 */ /* 0x000fea0003c00000 */
[----:B------:R0:W1:Y:S02]  /*52f0*/  SHFL.DOWN P0, R22, R16, R17, R20 ;  /* 0x0800001110167389 */ /* 0x0000640000000014 */
[----:B01----:R-:W-:Y:S05]  /*5300*/  ENDCOLLECTIVE ;  /* 0x000000000000791b */ /* 0x003fea0003800000 */
.L_x_893:
[----:B------:R-:W-:Y:S01]  /*5310*/  HFMA2 R17, -RZ, RZ, 0, 4.76837158203125e-07 ;  /* 0x00000008ff117431 */ /* 0x000fe200000001ff */
[----:B------:R-:W-:Y:S01]  /*5320*/  ISETP.GT.AND P0, PT, R43, R20, PT ;  /* 0x000000142b00720c */ /* 0x000fe20003f04270 */
[----:B------:R-:W-:-:S12]  /*5330*/  VIADD R43, R38, 0x8 ;  /* 0x00000008262b7836 */ /* 0x000fd80000000000 */
[----:B------:R-:W-:-:S04]  /*5340*/  @!P0 FADD R19, R19, R22 ;  /* 0x0000001613138221 */ /* 0x000fc80000000000 */
[----:B------:R-:W-:-:S07]  /*5350*/  IMAD.MOV.U32 R16, RZ, RZ, R19 ;  /* 0x000000ffff107224 */ /* 0x000fce00078e0013 */
[----:B------:R-:W-:Y:S05]  /*5360*/  WARPSYNC.COLLECTIVE R21, `(.L_x_894) ;  /* 0x0000000015087348 */ /* 0x000fea0003c00000 */
[----:B------:R0:W1:Y:S02]  /*5370*/  SHFL.DOWN P0, R22, R16, R17, R20 ;  /* 0x0800001110167389 */ /* 0x0000640000000014 */
[----:B01----:R-:W-:Y:S05]  /*5380*/  ENDCOLLECTIVE ;  /* 0x000000000000791b */ /* 0x003fea0003800000 */
.L_x_894:
[----:B------:R-:W-:Y:S02]  /*5390*/  MOV R17, 0x10 ;  /* 0x0000001000117802 */ /* 0x000fe40000000f00 */
[----:B------:R-:W-:Y:S02]  /*53a0*/  ISETP.GT.AND P0, PT, R43, R20, PT ;  /* 0x000000142b00720c */ /* 0x000fe40003f04270 */
[----:B------:R-:W-:-:S04]  /*53b0*/  IADD3 R43, PT, PT, R38, 0x10, RZ ;  /* 0x00000010262b7810 */ /* 0x000fc80007ffe0ff */
[----:B------:R-:W-:-:S07]  /*53c0*/  ISETP.GT.AND P2, PT, R43, R20, PT ;  /* 0x000000142b00720c */ /* 0x000fce0003f44270 */
[----:B------:R-:W-:-:S04]  /*53d0*/  @!P0 FADD R19, R19, R22 ;  /* 0x0000001613138221 */ /* 0x000fc80000000000 */
[----:B------:R-:W-:-:S07]  /*53e0*/  IMAD.MOV.U32 R16, RZ, RZ, R19 ;  /* 0x000000ffff107224 */ /* 0x000fce00078e0013 */
[----:B------:R-:W-:Y:S05]  /*53f0*/  WARPSYNC.COLLECTIVE R21, `(.L_x_895) ;  /* 0x0000000015087348 */ /* 0x000fea0003c00000 */
[----:B------:R0:W1:Y:S02]  /*5400*/  SHFL.DOWN P0, R22, R16, R17, R20 ;  /* 0x0800001110167389 */ /* 0x0000640000000014 */
[----:B01----:R-:W-:Y:S05]  /*5410*/  ENDCOLLECTIVE ;  /* 0x000000000000791b */ /* 0x003fea0003800000 */
.L_x_895:
[----:B------:R-:W-:Y:S01]  /*5420*/  ISETP.NE.AND P0, PT, R18, 0x65, PT ;  /* 0x000000651200780c */ /* 0x000fe20003f05270 */
[----:B------:R-:W-:Y:S01]  /*5430*/  @!P2 FADD R19, R19, R22 ;  /* 0x000000161313a221 */ /* 0x000fe20000000000 */
[----:B------:R-:W-:-:S04]  /*5440*/  IADD3 R44, P2, PT, R44, 0x100, RZ ;  /* 0x000001002c2c7810 */ /* 0x000fc80007f5e0ff */
[----:B------:R-:W-:Y:S01]  /*5450*/  MOV R46, R19 ;  /* 0x00000013002e7202 */ /* 0x000fe20000000f00 */
[----:B------:R-:W-:-:S08]  /*5460*/  IMAD.X R45, RZ, RZ, R45, P2 ;  /* 0x000000ffff2d7224 */ /* 0x000fd000010e062d */
[----:B------:R-:W-:Y:S05]  /*5470*/  WARPSYNC.COLLECTIVE R21, `(.L_x_896) ;  /* 0x0000000015087348 */ /* 0x000fea0003c00000 */
[----:B------:R-:W-:Y:S01]  /*5480*/  VOTE.ALL P0, P0 ;  /* 0x0000000000ff7806 */ /* 0x000fe20000000000 */
[----:B------:R-:W-:-:S12]  /*5490*/  ENDCOLLECTIVE ;  /* 0x000000000000791b */ /* 0x000fd80003800000 */
.L_x_896:
[----:B------:R-:W-:Y:S05]  /*54a0*/  BRA `(.L_x_897) ;  /* 0xffffffe000c07947 */ /* 0x000fea000383ffff */
.L_x_847:
[----:B------:R-:W-:Y:S01]  /*54b0*/  BSSY B0, `(.L_x_898) ;  /* 0x0000006000007945 */ /* 0x000fe20003800000 */
[----:B------:R-:W-:Y:S01]  /*54c0*/  PLOP3.LUT P0, PT, P0, PT, PT, 0x8, 0x80 ;  /* 0x000000000080781c */ /* 0x000fe2000070e170 */
[----:B------:R-:W-:-:S12]  /*54d0*/  IMAD.MOV.U32 R21, RZ, RZ, -0x1 ;  /* 0xffffffffff157424 */ /* 0x000fd800078e00ff */
[----:B------:R-:W-:Y:S05]  /*54e0*/  WARPSYNC.COLLECTIVE R21, `(.L_x_899) ;  /* 0x0000000015087348 */ /* 0x000fea0003c00000 */
[----:B------:R-:W-:Y:S01]  /*54f0*/  VOTE.ANY P0, P0 ;  /* 0x0000000000ff7806 */ /* 0x000fe20000000100 */
[----:B------:R-:W-:-:S12]  /*5500*/  ENDCOLLECTIVE ;  /* 0x000000000000791b */ /* 0x000fd80003800000 */
.L_x_899:
[----:B------:R-:W-:Y:S05]  /*5510*/  BSYNC B0 ;  /* 0x0000000000007941 */ /* 0x000fea0003800000 */
.L_x_898:
[----:B------:R-:W-:Y:S05]  /*5520*/  BRA `(.L_x_900) ;  /* 0xffffffe000c87947 */ /* 0x000fea000383ffff */
.L_x_849:
[----:B------:R-:W-:Y:S01]  /*5530*/  BSSY B0, `(.L_x_901) ;  /* 0x0000006000007945 */ /* 0x000fe20003800000 */
[----:B------:R-:W-:Y:S02]  /*5540*/  PLOP3.LUT P0, PT, P0, PT, PT, 0x8, 0x80 ;  /* 0x000000000080781c */ /* 0x000fe4000070e170 */
[----:B------:R-:W-:-:S11]  /*5550*/  MOV R21, 0xffffffff ;  /* 0xffffffff00157802 */ /* 0x000fd60000000f00 */
[----:B------:R-:W-:Y:S05]  /*5560*/  WARPSYNC.COLLECTIVE R21, `(.L_x_902) ;  /* 0x0000000015087348 */ /* 0x000fea0003c00000 */
[----:B------:R-:W-:Y:S01]  /*5570*/  VOTE.ANY P0, P0 ;  /* 0x0000000000ff7806 */ /* 0x000fe20000000100 */
[----:B------:R-:W-:-:S12]  /*5580*/  ENDCOLLECTIVE ;  /* 0x000000000000791b */ /* 0x000fd80003800000 */
.L_x_902:
[----:B------:R-:W-:Y:S05]  /*5590*/  BSYNC B0 ;  /* 0x0000000000007941 */ /* 0x000fea0003800000 */
.L_x_901:
[----:B------:R-:W-:Y:S05]  /*55a0*/  BRA `(.L_x_903) ;  /* 0xffffffe4001c7947 */ /* 0x000fea000383ffff */
.L_x_851:
[----:B------:R-:W-:Y:S01]  /*55b0*/  BSSY B0, `(.L_x_904) ;  /* 0x0000006000007945 */ /* 0x000fe20003800000 */
[----:B------:R-:W-:Y:S01]  /*55c0*/  PLOP3.LUT P0, PT, P0, PT, PT, 0x8, 0x80 ;  /* 0x000000000080781c */ /* 0x000fe2000070e170 */
[----:B------:R-:W-:-:S12]  /*55d0*/  IMAD.MOV.U32 R21, RZ, RZ, -0x1 ;  /* 0xffffffffff157424 */ /* 0x000fd800078e00ff */
[----:B------:R-:W-:Y:S05]  /*55e0*/  WARPSYNC.COLLECTIVE R21, `(.L_x_905) ;  /* 0x0000000015087348 */ /* 0x000fea0003c00000 */
[----:B------:R-:W-:Y:S01]  /*55f0*/  VOTE.ANY R21, PT, P0 ;  /* 0x0000000000157806 */ /* 0x000fe200000e0100 */
[----:B------:R-:W-:Y:S06]  /*5600*/  ENDCOLLECTIVE ;  /* 0x000000000000791b */ /* 0x000fec0003800000 */
.L_x_905:
[----:B------:R-:W-:Y:S05]  /*5610*/  BSYNC B0 ;  /* 0x0000000000007941 */ /* 0x000fea0003800000 */
.L_x_904:
[----:B------:R-:W-:Y:S01]  /*5620*/  LOP3.LUT R21, R21, 0x80000000, R26, 0xec, !PT ;  /* 0x8000000015157812 */ /* 0x000fe200078eec1a */
[----:B------:R-:W-:Y:S01]  /*5630*/  HFMA2 R17, -RZ, RZ, 0, 5.9604644775390625e-08 ;  /* 0x00000001ff117431 */ /* 0x000fe200000001ff */
[C---:B------:R-:W-:Y:S02]  /*5640*/  IADD3 R49, PT, PT, R38.reuse, 0x2, RZ ;  /* 0x0000000226317810 */ /* 0x040fe40007ffe0ff */
[----:B------:R-:W-:Y:S02]  /*5650*/  IADD3 R16, PT, PT, R21, -0x1, RZ ;  /* 0xffffffff15107810 */ /* 0x000fe40007ffe0ff */
[----:B------:R-:W-:Y:S02]  /*5660*/  IADD3 R37, PT, PT, R37, -0x20, RZ ;  /* 0xffffffe025257810 */ /* 0x000fe40007ffe0ff */
[----:B------:R-:W-:Y:S01]  /*5670*/  LOP3.LUT R47, R21, R16, RZ, 0xc, !PT ;  /* 0x00000010152f7212 */ /* 0x000fe200078e0cff */
[----:B------:R-:W-:Y:S02]  /*5680*/  IMAD.MOV.U32 R16, RZ, RZ, R19 ;  /* 0x000000ffff107224 */ /* 0x000fe400078e0013 */
[----:B------:R-:W-:Y:S01]  /*5690*/  IMAD.MOV.U32 R21, RZ, RZ, -0x1 ;  /* 0xffffffffff157424 */ /* 0x000fe200078e00ff */
[----:B------:R0:W1:Y:S02]  /*56a0*/  POPC R20, R47 ;  /* 0x0000002f00147309 */ /* 0x0000640000000000 */
[----:B0-----:R-:W-:-:S07]  /*56b0*/  VIADD R47, R38, 0x4 ;  /* 0x00000004262f7836 */ /* 0x001fce0000000000 */
[----:B-1----:R-:W-:Y:S05]  /*56c0*/  WARPSYNC.COLLECTIVE R21, `(.L_x_906) ;  /* 0x0000000015087348 */ /* 0x002fea0003c00000 */
[----:B-1----:R0:W1:Y:S02]  /*56d0*/  SHFL.DOWN P0, R22, R16, R17, R20 ;  /* 0x0800001110167389 */ /* 0x0020640000000014 */
[----:B01----:R-:W-:Y:S05]  /*56e0*/  ENDCOLLECTIVE ;  /* 0x000000000000791b */ /* 0x003fea0003800000 */
.L_x_906:
[-C--:B------:R-:W-:Y:S02]  /*56f0*/  ISETP.GT.AND P2, PT, R49, R20.reuse, PT ;  /* 0x000000143100720c */ /* 0x080fe40003f44270 */
[----:B------:R-:W-:Y:S02]  /*5700*/  MOV R17, 0x2 ;  /* 0x0000000200117802 */ /* 0x000fe40000000f00 */
[----:B------:R-:W-:-:S13]  /*5710*/  ISETP.GE.AND P0, PT, R38, R20, PT ;  /* 0x000000142600720c */ /* 0x000fda0003f06270 */
[----:B------:R-:W-:-:S04]  /*5720*/  @!P0 FADD R19, R22, R19 ;  /* 0x0000001316138221 */ /* 0x000fc80000000000 */
[----:B------:R-:W-:-:S07]  /*5730*/  IMAD.MOV.U32 R16, RZ, RZ, R19 ;  /* 0x000000ffff107224 */ /* 0x000fce00078e0013 */
[----:B------:R-:W-:Y:S05]  /*5740*/  WARPSYNC.COLLECTIVE R21, `(.L_x_907) ;  /* 0x0000000015087348 */ /* 0x000fea0003c00000 */
[----:B------:R0:W1:Y:S02]  /*5750*/  SHFL.DOWN P0, R22, R16, R17, R20 ;  /* 0x0800001110167389 */ /* 0x0000640000000014 */
[----:B01----:R-:W-:Y:S05]  /*5760*/  ENDCOLLECTIVE ;  /* 0x000000000000791b */ /* 0x003fea0003800000 */
.L_x_907:
[----:B------:R-:W-:Y:S02]  /*5770*/  IMAD.MOV.U32 R17, RZ, RZ, 0x4 ;  /* 0x00000004ff117424 */ /* 0x000fe400078e00ff */
[----:B------:R-:W-:Y:S01]  /*5780*/  @!P2 FADD R19, R19, R22 ;  /* 0x000000161313a221 */ /* 0x000fe20000000000 */
[----:B------:R-:W-:Y:S02]  /*5790*/  ISETP.GT.AND P2, PT, R47, R20, PT ;  /* 0x000000142f00720c */ /* 0x000fe40003f44270 */
[----:B------:R-:W-:Y:S02]  /*57a0*/  IADD3 R47, PT, PT, R38, 0x8, RZ ;  /* 0x00000008262f7810 */ /* 0x000fe40007ffe0ff */
[----:B------:R-:W-:-:S09]  /*57b0*/  MOV R16, R19 ;  /* 0x0000001300107202 */ /* 0x000fd20000000f00 */
[----:B------:R-:W-:Y:S05]  /*57c0*/  WARPSYNC.COLLECTIVE R21, `(.L_x_908) ;  /* 0x0000000015087348 */ /* 0x000fea0003c00000 */
[----:B------:R0:W1:Y:S02]  /*57d0*/  SHFL.DOWN P0, R22, R16, R17, R20 ;  /* 0x0800001110167389 */ /* 0x0000640000000014 */
[----:B01----:R-:W-:Y:S05]  /*57e0*/  ENDCOLLECTIVE ;  /* 0x000000000000791b */ /* 0x003fea0003800000 */
.L_x_908:
        /* <DEDUP_REMOVED lines=8> */
.L_x_909:
[----:B------:R-:W-:Y:S01]  /*5870*/  MOV R17, 0x10 ;  /* 0x0000001000117802 */ /* 0x000fe20000000f00 */
[----:B------:R-:W-:-:S04]  /*5880*/  @!P2 FADD R19, R19, R22 ;  /* 0x000000161313a221 */ /* 0x000fc80000000000 */
[----:B------:R-:W-:-:S07]  /*5890*/  IMAD.MOV.U32 R16, RZ, RZ, R19 ;  /* 0x000000ffff107224 */ /* 0x000fce00078e0013 */
[----:B------:R-:W-:Y:S05]  /*58a0*/  WARPSYNC.COLLECTIVE R21, `(.L_x_910) ;  /* 0x0000000015087348 */ /* 0x000fea0003c00000 */
[----:B------:R0:W1:Y:S02]  /*58b0*/  SHFL.DOWN P0, R22, R16, R17, R20 ;  /* 0x0800001110167389 */ /* 0x0000640000000014 */
[----:B01----:R-:W-:Y:S05]  /*58c0*/  ENDCOLLECTIVE ;  /* 0x000000000000791b */ /* 0x003fea0003800000 */
.L_x_910:
[----:B------:R-:W-:-:S13]  /*58d0*/  ISETP.GT.AND P0, PT, R47, R20, PT ;  /* 0x000000142f00720c */ /* 0x000fda0003f04270 */
[----:B------:R-:W-:Y:S01]  /*58e0*/  @!P0 FADD R19, R19, R22 ;  /* 0x0000001613138221 */ /* 0x000fe20000000000 */
[----:B------:R-:W-:-:S03]  /*58f0*/  ISETP.NE.AND P0, PT, R18, 0x65, PT ;  /* 0x000000651200780c */ /* 0x000fc60003f05270 */
[----:B------:R-:W-:-:S10]  /*5900*/  FADD R46, R19, R46 ;  /* 0x0000002e132e7221 */ /* 0x000fd40000000000 */
[----:B------:R-:W-:Y:S05]  /*5910*/  WARPSYNC.COLLECTIVE R21, `(.L_x_911) ;  /* 0x0000000015087348 */ /* 0x000fea0003c00000 */
[----:B------:R-:W-:Y:S01]  /*5920*/  VOTE.ALL P0, P0 ;  /* 0x0000000000ff7806 */ /* 0x000fe20000000000 */
[----:B------:R-:W-:-:S12]  /*5930*/  ENDCOLLECTIVE ;  /* 0x000000000000791b */ /* 0x000fd80003800000 */
.L_x_911:
[----:B------:R-:W-:Y:S05]  /*5940*/  BRA `(.L_x_912) ;  /* 0xffffffe000b47947 */ /* 0x000fea000383ffff */
.L_x_913:
        /* <DEDUP_REMOVED lines=11> */
.L_x_1990:


//--------------------- .text._ZN3cub18CUB_300001_SM_10006detail4scan20DeviceScanInitKernelINS0_13ScanTileStateIfLb1EEEEEvT_i --------------------------
	.section	.text._ZN3cub18CUB_300001_SM_10006detail4scan20DeviceScanInitKernelINS0_13ScanTileStateIfLb1EEEEEvT_i,"ax",@progbits
	.align	128
        .global         _ZN3cub18CUB_300001_SM_10006detail4scan20DeviceScanInitKernelINS0_13ScanTileStateIfLb1EEEEEvT_i
        .type           _ZN3cub18CUB_300001_SM_10006detail4scan20DeviceScanInitKernelINS0_13ScanTileStateIfLb1EEEEEvT_i,@function
        .size           _ZN3cub18CUB_300001_SM_10006detail4scan20DeviceScanInitKernelINS0_13ScanTileStateIfLb1EEEEEvT_i,(.L_x_1991 - _ZN3cub18CUB_300001_SM_10006detail4scan20DeviceScanInitKernelINS0_13ScanTileStateIfLb1EEEEEvT_i)
        .other          _ZN3cub18CUB_300001_SM_10006detail4scan20DeviceScanInitKernelINS0_13ScanTileStateIfLb1EEEEEvT_i,@"STO_CUDA_ENTRY STV_DEFAULT"
_ZN3cub18CUB_300001_SM_10006detail4scan20DeviceScanInitKernelINS0_13ScanTileStateIfLb1EEEEEvT_i:
.text._ZN3cub18CUB_300001_SM_10006detail4scan20DeviceScanInitKernelINS0_13ScanTileStateIfLb1EEEEEvT_i:
[----:B------:R-:W-:Y:S01]  /*0000*/  LDC R1, c[0x0][0x37c] ;  /* 0x0000df00ff017b82 */ /* 0x000fe20000000800 */
[----:B------:R-:W0:Y:S07]  /*0010*/  S2R R0, SR_TID.X ;  /* 0x0000000000007919 */ /* 0x000e2e0000002100 */
[----:B------:R-:W1:Y:S01]  /*0020*/  S2UR UR6, SR_CTAID.X ;  /* 0x00000000000679c3 */ /* 0x000e620000002500 */
[----:B------:R-:W2:Y:S07]  /*0030*/  LDCU UR4, c[0x0][0x388] ;  /* 0x00007100ff0477ac */ /* 0x000eae0008000800 */
[----:B------:R-:W1:Y:S01]  /*0040*/  LDC R5, c[0x0][0x360] ;  /* 0x0000d800ff057b82 */ /* 0x000e620000000800 */
[----:B0-----:R-:W-:Y:S01]  /*0050*/  ISETP.GT.U32.AND P0, PT, R0, 0x1f, PT ;  /* 0x0000001f0000780c */ /* 0x001fe20003f04070 */
[----:B-1----:R-:W-:-:S03]  /*0060*/  IMAD R5, R5, UR6, R0 ;  /* 0x0000000605057c24 */ /* 0x002fc6000f8e0200 */
[----:B------:R-:W-:Y:S02]  /*0070*/  ISETP.NE.OR P0, PT, RZ, UR6, P0 ;  /* 0x00000006ff007c0c */ /* 0x000fe40008705670 */
[----:B--2---:R-:W-:Y:S01]  /*0080*/  ISETP.GE.AND P1, PT, R5, UR4, PT ;  /* 0x0000000405007c0c */ /* 0x004fe2000bf26270 */
[----:B------:R-:W0:-:S12]  /*0090*/  LDCU.64 UR4, c[0x0][0x358] ;  /* 0x00006b00ff0477ac */ /* 0x000e180008000a00 */
[----:B------:R-:W1:Y:S01]  /*00a0*/  @!P1 LDC.64 R2, c[0x0][0x380] ;  /* 0x0000e000ff029b82 */ /* 0x000e620000000a00 */
[----:B------:R-:W-:Y:S01]  /*00b0*/  @!P1 MOV R4, 0x63 ;  /* 0x0000006300049802 */ /* 0x000fe20000000f00 */
[----:B-1----:R-:W-:-:S04]  /*00c0*/  @!P1 IMAD.WIDE R2, R5, 0x8, R2 ;  /* 0x0000000805029825 */ /* 0x002fc800078e0202 */
[----:B------:R-:W-:-:S05]  /*00d0*/  HFMA2 R5, -RZ, RZ, 0, 0 ;  /* 0x00000000ff057431 */ /* 0x000fca00000001ff */
[----:B0-----:R0:W-:Y:S01]  /*00e0*/  @!P1 STG.E.64 desc[UR4][R2.64+0x100], R4 ;  /* 0x0001000402009986 */ /* 0x0011e2000c101b04 */
[----:B------:R-:W-:Y:S05]  /*00f0*/  @P0 EXIT ;  /* 0x000000000000094d */ /* 0x000fea0003800000 */
[----:B0-----:R-:W0:Y:S02]  /*0100*/  LDC.64 R2, c[0x0][0x380] ;  /* 0x0000e000ff027b82 */ /* 0x001e240000000a00 */
[----:B0-----:R-:W-:-:S05]  /*0110*/  IMAD.WIDE.U32 R2, R0, 0x8, R2 ;  /* 0x0000000800027825 */ /* 0x001fca00078e0002 */
[----:B------:R-:W-:Y:S01]  /*0120*/  STG.E.64 desc[UR4][R2.64], RZ ;  /* 0x000000ff02007986 */ /* 0x000fe2000c101b04 */
[----:B------:R-:W-:Y:S05]  /*0130*/  EXIT ;  /* 0x000000000000794d */ /* 0x000fea0003800000 */
.L_x_914:
        /* <DEDUP_REMOVED lines=12> */
.L_x_1991:


//--------------------- .text._ZN3cub18CUB_300001_SM_10006detail4scan23DeviceCompactInitKernelINS0_13ScanTileStateIiLb1EEEPlEEvT_iT0_ --------------------------
	.section	.text._ZN3cub18CUB_300001_SM_10006detail4scan23DeviceCompactInitKernelINS0_13ScanTileStateIiLb1EEEPlEEvT_iT0_,"ax",@progbits
	.align	128
        .global         _ZN3cub18CUB_300001_SM_10006detail4scan23DeviceCompactInitKernelINS0_13ScanTileStateIiLb1EEEPlEEvT_iT0_
        .type           _ZN3cub18CUB_300001_SM_10006detail4scan23DeviceCompactInitKernelINS0_13ScanTileStateIiLb1EEEPlEEvT_iT0_,@function
        .size           _ZN3cub18CUB_300001_SM_10006detail4scan23DeviceCompactInitKernelINS0_13ScanTileStateIiLb1EEEPlEEvT_iT0_,(.L_x_1992 - _ZN3cub18CUB_300001_SM_10006detail4scan23DeviceCompactInitKernelINS0_13ScanTileStateIiLb1EEEPlEEvT_iT0_)
        .other          _ZN3cub18CUB_300001_SM_10006detail4scan23DeviceCompactInitKernelINS0_13ScanTileStateIiLb1EEEPlEEvT_iT0_,@"STO_CUDA_ENTRY STV_DEFAULT"
_ZN3cub18CUB_300001_SM_10006detail4scan23DeviceCompactInitKernelINS0_13ScanTileStateIiLb1EEEPlEEvT_iT0_:
.text._ZN3cub18CUB_300001_SM_10006detail4scan23DeviceCompactInitKernelINS0_13ScanTileStateIiLb1EEEPlEEvT_iT0_:
[----:B------:R-:W-:Y:S01]  /*0000*/  LDC R1, c[0x0][0x37c] ;  /* 0x0000df00ff017b82 */ /* 0x000fe20000000800 */
[----:B------:R-:W0:Y:S07]  /*0010*/  S2R R0, SR_TID.X ;  /* 0x0000000000007919 */ /* 0x000e2e0000002100 */
[----:B------:R-:W1:Y:S01]  /*0020*/  S2UR UR6, SR_CTAID.X ;  /* 0x00000000000679c3 */ /* 0x000e620000002500 */
[----:B------:R-:W2:Y:S07]  /*0030*/  LDCU UR4, c[0x0][0x388] ;  /* 0x00007100ff0477ac */ /* 0x000eae0008000800 */
[----:B------:R-:W1:Y:S01]  /*0040*/  LDC R7, c[0x0][0x360] ;  /* 0x0000d800ff077b82 */ /* 0x000e620000000800 */
[C---:B0-----:R-:W-:Y:S01]  /*0050*/  ISETP.GT.U32.AND P0, PT, R0.reuse, 0x1f, PT ;  /* 0x0000001f0000780c */ /* 0x041fe20003f04070 */
[----:B-1----:R-:W-:Y:S01]  /*0060*/  IMAD R7, R7, UR6, R0 ;  /* 0x0000000607077c24 */ /* 0x002fe2000f8e0200 */
[----:B------:R-:W-:-:S02]  /*0070*/  LOP3.LUT P2, RZ, R0, UR6, RZ, 0xfc, !PT ;  /* 0x0000000600ff7c12 */ /* 0x000fc4000f84fcff */
[----:B------:R-:W-:Y:S02]  /*0080*/  ISETP.NE.OR P0, PT, RZ, UR6, P0 ;  /* 0x00000006ff007c0c */ /* 0x000fe40008705670 */
[----:B--2---:R-:W-:Y:S01]  /*0090*/  ISETP.GE.AND P1, PT, R7, UR4, PT ;  /* 0x0000000407007c0c */ /* 0x004fe2000bf26270 */
[----:B------:R-:W0:Y:S10]  /*00a0*/  LDCU.64 UR4, c[0x0][0x358] ;  /* 0x00006b00ff0477ac */ /* 0x000e340008000a00 */
[----:B------:R-:W1:Y:S02]  /*00b0*/  @!P0 LDC.64 R4, c[0x0][0x380] ;  /* 0x0000e000ff048b82 */ /* 0x000e640000000a00 */
[----:B------:R-:W-:-:S06]  /*00c0*/  @!P1 MOV R6, 0x63 ;  /* 0x0000006300069802 */ /* 0x000fcc0000000f00 */
[----:B------:R-:W2:Y:S01]  /*00d0*/  @!P1 LDC.64 R2, c[0x0][0x380] ;  /* 0x0000e000ff029b82 */ /* 0x000ea20000000a00 */
[----:B-1----:R-:W-:-:S04]  /*00e0*/  @!P0 IMAD.WIDE.U32 R4, R0, 0x8, R4 ;  /* 0x0000000800048825 */ /* 0x002fc800078e0004 */
[----:B--2---:R-:W-:-:S04]  /*00f0*/  @!P1 IMAD.WIDE R2, R7, 0x8, R2 ;  /* 0x0000000807029825 */ /* 0x004fc800078e0202 */
[----:B------:R-:W-:-:S05]  /*0100*/  IMAD.MOV.U32 R7, RZ, RZ, RZ ;  /* 0x000000ffff077224 */ /* 0x000fca00078e00ff */
[----:B0-----:R0:W-:Y:S04]  /*0110*/  @!P1 STG.E.64 desc[UR4][R2.64+0x100], R6 ;  /* 0x0001000602009986 */ /* 0x0011e8000c101b04 */
[----:B------:R0:W-:Y:S01]  /*0120*/  @!P0 STG.E.64 desc[UR4][R4.64], RZ ;  /* 0x000000ff04008986 */ /* 0x0001e2000c101b04 */
[----:B------:R-:W-:Y:S05]  /*0130*/  @P2 EXIT ;  /* 0x000000000000294d */ /* 0x000fea0003800000 */
[----:B0-----:R-:W0:Y:S02]  /*0140*/  LDC.64 R2, c[0x0][0x390] ;  /* 0x0000e400ff027b82 */ /* 0x001e240000000a00 */
[----:B0-----:R-:W-:Y:S01]  /*0150*/  STG.E.64 desc[UR4][R2.64], RZ ;  /* 0x000000ff02007986 */ /* 0x001fe2000c101b04 */
[----:B------:R-:W-:Y:S05]  /*0160*/  EXIT ;  /* 0x000000000000794d */ /* 0x000fea0003800000 */
.L_x_915:
        /* <DEDUP_REMOVED lines=9> */
.L_x_1992:


//--------------------- .text._ZN3cub18CUB_300001_SM_10006detail9transform16transform_kernelINS2_10policy_hubILb1EN4cuda3std3__45tupleIJN6thrust24THRUST_300001_SM_1000_NS6detail15normal_iteratorINSA_10device_ptrIfEEEENSC_INSD_IiEEEEEEEE10policy1000El13calculate_errSF_JPfPiEEEvT0_iT1_T2_DpNS2_10kernel_argIT3_EE --------------------------
	.section	.text._ZN3cub18CUB_300001_SM_10006detail9transform16transform_kernelINS2_10policy_hubILb1EN4cuda3std3__45tupleIJN6thrust24THRUST_300001_SM_1000_NS6detail15normal_iteratorINSA_10device_ptrIfEEEENSC_INSD_IiEEEEEEEE10policy1000El13calculate_errSF_JPfPiEEEvT0_iT1_T2_DpNS2_10kernel_argIT3_EE,"ax",@progbits
	.align	128
        .global         _ZN3cub18CUB_300001_SM_10006detail9transform16transform_kernelINS2_10policy_hubILb1EN4cuda3std3__45tupleIJN6thrust24THRUST_300001_SM_1000_NS6detail15normal_iteratorINSA_10device_ptrIfEEEENSC_INSD_IiEEEEEEEE10policy1000El13calculate_errSF_JPfPiEEEvT0_iT1_T2_DpNS2_10kernel_argIT3_EE
        .type           _ZN3cub18CUB_300001_SM_10006detail9transform16transform_kernelINS2_10policy_hubILb1EN4cuda3std3__45tupleIJN6thrust24THRUST_300001_SM_1000_NS6detail15normal_iteratorINSA_10device_ptrIfEEEENSC_INSD_IiEEEEEEEE10policy1000El13calculate_errSF_JPfPiEEEvT0_iT1_T2_DpNS2_10kernel_argIT3_EE,@function
        .size           _ZN3cub18CUB_300001_SM_10006detail9transform16transform_kernelINS2_10policy_hubILb1EN4cuda3std3__45tupleIJN6thrust24THRUST_300001_SM_1000_NS6detail15normal_iteratorINSA_10device_ptrIfEEEENSC_INSD_IiEEEEEEEE10policy1000El13calculate_errSF_JPfPiEEEvT0_iT1_T2_DpNS2_10kernel_argIT3_EE,(.L_x_1978 - _ZN3cub18CUB_300001_SM_10006detail9transform16transform_kernelINS2_10policy_hubILb1EN4cuda3std3__45tupleIJN6thrust24THRUST_300001_SM_1000_NS6detail15normal_iteratorINSA_10device_ptrIfEEEENSC_INSD_IiEEEEEEEE10policy1000El13calculate_errSF_JPfPiEEEvT0_iT1_T2_DpNS2_10kernel_argIT3_EE)
        .other          _ZN3cub18CUB_300001_SM_10006detail9transform16transform_kernelINS2_10policy_hubILb1EN4cuda3std3__45tupleIJN6thrust24THRUST_300001_SM_1000_NS6detail15normal_iteratorINSA_10device_ptrIfEEEENSC_INSD_IiEEEEEEEE10policy1000El13calculate_errSF_JPfPiEEEvT0_iT1_T2_DpNS2_10kernel_argIT3_EE,@"STO_CUDA_ENTRY STV_DEFAULT"
_ZN3cub18CUB_300001_SM_10006detail9transform16transform_kernelINS2_10policy_hubILb1EN4cuda3std3__45tupleIJN6thrust24THRUST_300001_SM_1000_NS6detail15normal_iteratorINSA_10device_ptrIfEEEENSC_INSD_IiEEEEEEEE10policy1000El13calculate_errSF_JPfPiEEEvT0_iT1_T2_DpNS2_10kernel_argIT3_EE:
.text._ZN3cub18CUB_300001_SM_10006detail9transform16transform_kernelINS2_10policy_hubILb1EN4cuda3std3__45tupleIJN6thrust24THRUST_300001_SM_1000_NS6detail15normal_iteratorINSA_10device_ptrIfEEEENSC_INSD_IiEEEEEEEE10policy1000El13calculate_errSF_JPfPiEEEvT0_iT1_T2_DpNS2_10kernel_argIT3_EE:
[----:B------:R-:W-:Y:S01]  /*0000*/  LDC R1, c[0x0][0x37c] ;  /* 0x0000df00ff017b82 */ /* 0x000fe20000000800 */
[----:B------:R-:W0:Y:S07]  /*0010*/  LDCU UR20, c[0x0][0x388] ;  /* 0x00007100ff1477ac */ /* 0x000e2e0008000800 */
[----:B------:R-:W1:Y:S01]  /*0020*/  S2UR UR6, SR_CTAID.X ;  /* 0x00000000000679c3 */ /* 0x000e620000002500 */
[----:B------:R-:W2:Y:S01]  /*0030*/  S2R R22, SR_TID.X ;  /* 0x0000000000167919 */ /* 0x000ea20000002100 */
[----:B------:R-:W-:Y:S01]  /*0040*/  BSSY.RECONVERGENT B0, `(.L_x_916) ;  /* 0x000002d000007945 */ /* 0x000fe20003800200 */
[----:B------:R-:W3:Y:S01]  /*0050*/  LDCU.64 UR8, c[0x0][0x380] ;  /* 0x00007000ff0877ac */ /* 0x000ee20008000a00 */
[----:B0-----:R-:W-:-:S04]  /*0060*/  USHF.L.U32 UR16, UR20, 0x7, URZ ;  /* 0x0000000714107899 */ /* 0x001fc800080006ff */
[----:B------:R-:W-:Y:S02]  /*0070*/  USHF.R.S32.HI UR10, URZ, 0x1f, UR16 ;  /* 0x0000001fff0a7899 */ /* 0x000fe40008011410 */
[----:B-1----:R-:W-:Y:S02]  /*0080*/  UIMAD.WIDE.U32 UR4, UR16, UR6, URZ ;  /* 0x00000006100472a5 */ /* 0x002fe4000f8e00ff */
[----:B------:R-:W-:Y:S02]  /*0090*/  UIMAD UR7, UR10, UR6, URZ ;  /* 0x000000060a0772a4 */ /* 0x000fe4000f8e02ff */
[----:B---3--:R-:W-:Y:S02]  /*00a0*/  UIADD3 UR8, UP1, UPT, -UR4, UR8, URZ ;  /* 0x0000000804087290 */ /* 0x008fe4000ff3e1ff */
[----:B------:R-:W-:Y:S02]  /*00b0*/  UIADD3 UR7, UPT, UPT, UR5, UR7, URZ ;  /* 0x0000000705077290 */ /* 0x000fe4000fffe0ff */
[----:B------:R-:W-:Y:S01]  /*00c0*/  UISETP.LT.U32.AND UP0, UPT, UR8, UR16, UPT ;  /* 0x000000100800728c */ /* 0x000fe2000bf01070 */
[----:B--2---:R-:W-:Y:S01]  /*00d0*/  SHF.L.U32 R0, R22, 0x7, RZ ;  /* 0x0000000716007819 */ /* 0x004fe200000006ff */
[----:B------:R-:W-:-:S04]  /*00e0*/  UIADD3.X UR6, UPT, UPT, ~UR7, UR9, URZ, UP1, !UPT ;  /* 0x0000000907067290 */ /* 0x000fc80008ffe5ff */
[----:B------:R-:W-:-:S04]  /*00f0*/  UISETP.LT.AND.EX UP0, UPT, UR6, UR10, UPT, UP0 ;  /* 0x0000000a0600728c */ /* 0x000fc8000bf01300 */
[----:B------:R-:W-:-:S04]  /*0100*/  USEL UR8, UR8, UR16, UP0 ;  /* 0x0000001008087287 */ /* 0x000fc80008000000 */
[----:B------:R-:W-:-:S06]  /*0110*/  USHF.L.U32 UR6, UR8, 0x2, URZ ;  /* 0x0000000208067899 */ /* 0x000fcc00080006ff */
[----:B------:R-:W-:-:S13]  /*0120*/  ISETP.GE.AND P0, PT, R0, UR6, PT ;  /* 0x0000000600007c0c */ /* 0x000fda000bf06270 */
[----:B------:R-:W-:Y:S05]  /*0130*/  @P0 BRA `(.L_x_917) ;  /* 0x0000000000740947 */ /* 0x000fea0003800000 */
[----:B------:R-:W0:Y:S01]  /*0140*/  LDCU.64 UR10, c[0x0][0x3a0] ;  /* 0x00007400ff0a77ac */ /* 0x000e220008000a00 */
[----:B------:R-:W-:Y:S01]  /*0150*/  MOV R2, UR4 ;  /* 0x0000000400027c02 */ /* 0x000fe20008000f00 */
[----:B------:R-:W-:Y:S01]  /*0160*/  BSSY.RECONVERGENT B1, `(.L_x_918) ;  /* 0x0000010000017945 */ /* 0x000fe20003800200 */
[----:B------:R-:W-:Y:S02]  /*0170*/  MOV R3, UR5 ;  /* 0x0000000500037c02 */ /* 0x000fe40008000f00 */
[----:B------:R-:W-:Y:S02]  /*0180*/  MOV R6, UR7 ;  /* 0x0000000700067c02 */ /* 0x000fe40008000f00 */
[----:B------:R-:W-:Y:S02]  /*0190*/  MOV R3, UR4 ;  /* 0x0000000400037c02 */ /* 0x000fe40008000f00 */
[----:B------:R-:W-:Y:S02]  /*01a0*/  SHF.L.U32 R5, R2, 0x2, RZ ;  /* 0x0000000202057819 */ /* 0x000fe400000006ff */
[----:B------:R-:W-:-:S02]  /*01b0*/  SHF.L.U64.HI R6, R3, 0x2, R6 ;  /* 0x0000000203067819 */ /* 0x000fc40000010206 */
[----:B------:R-:W-:Y:S02]  /*01c0*/  MOV R4, R0 ;  /* 0x0000000000047202 */ /* 0x000fe40000000f00 */
[----:B0-----:R-:W-:-:S04]  /*01d0*/  IADD3 R2, P0, PT, R5, UR10, RZ ;  /* 0x0000000a05027c10 */ /* 0x001fc8000ff1e0ff */
[----:B------:R-:W-:-:S03]  /*01e0*/  IADD3.X R3, PT, PT, R6, UR11, RZ, P0, !PT ;  /* 0x0000000b06037c10 */ /* 0x000fc600087fe4ff */
[----:B------:R-:W-:-:S07]  /*01f0*/  IMAD.WIDE.U32 R2, R22, 0x80, R2 ;  /* 0x0000008016027825 */ /* 0x000fce00078e0002 */
.L_x_919:
[----:B------:R-:W-:Y:S01]  /*0200*/  IADD3 R4, PT, PT, R4, 0x4000, RZ ;  /* 0x0000400004047810 */ /* 0x000fe20007ffe0ff */
[----:B------:R0:W-:Y:S03]  /*0210*/  CCTL.E.PF2 [R2] ;  /* 0x000000000200798f */ /* 0x0001e60000800100 */
[----:B------:R-:W-:Y:S02]  /*0220*/  ISETP.GE.AND P0, PT, R4, UR6, PT ;  /* 0x0000000604007c0c */ /* 0x000fe4000bf06270 */
[----:B0-----:R-:W-:-:S04]  /*0230*/  IADD3 R2, P1, PT, R2, 0x4000, RZ ;  /* 0x0000400002027810 */ /* 0x001fc80007f3e0ff */
[----:B------:R-:W-:-:S07]  /*0240*/  IADD3.X R3, PT, PT, RZ, R3, RZ, P1, !PT ;  /* 0x00000003ff037210 */ /* 0x000fce0000ffe4ff */
[----:B------:R-:W-:Y:S05]  /*0250*/  @!P0 BRA `(.L_x_919) ;  /* 0xfffffffc00e88947 */ /* 0x000fea000383ffff */
[----:B------:R-:W-:Y:S05]  /*0260*/  BSYNC.RECONVERGENT B1 ;  /* 0x0000000000017941 */ /* 0x000fea0003800200 */
.L_x_918:
[----:B------:R-:W0:Y:S02]  /*0270*/  LDCU.64 UR10, c[0x0][0x3b0] ;  /* 0x00007600ff0a77ac */ /* 0x000e240008000a00 */
[----:B0-----:R-:W-:-:S04]  /*0280*/  IADD3 R2, P0, PT, R5, UR10, RZ ;  /* 0x0000000a05027c10 */ /* 0x001fc8000ff1e0ff */
[----:B------:R-:W-:-:S03]  /*0290*/  IADD3.X R3, PT, PT, R6, UR11, RZ, P0, !PT ;  /* 0x0000000b06037c10 */ /* 0x000fc600087fe4ff */
[----:B------:R-:W-:-:S07]  /*02a0*/  IMAD.WIDE.U32 R2, R22, 0x80, R2 ;  /* 0x0000008016027825 */ /* 0x000fce00078e0002 */
.L_x_920:
[----:B------:R-:W-:Y:S01]  /*02b0*/  IADD3 R0, PT, PT, R0, 0x4000, RZ ;  /* 0x0000400000007810 */ /* 0x000fe20007ffe0ff */
[----:B------:R0:W-:Y:S03]  /*02c0*/  CCTL.E.PF2 [R2] ;  /* 0x000000000200798f */ /* 0x0001e60000800100 */
[----:B------:R-:W-:Y:S02]  /*02d0*/  ISETP.GE.AND P0, PT, R0, UR6, PT ;  /* 0x0000000600007c0c */ /* 0x000fe4000bf06270 */
[----:B0-----:R-:W-:-:S04]  /*02e0*/  IADD3 R2, P1, PT, R2, 0x4000, RZ ;  /* 0x0000400002027810 */ /* 0x001fc80007f3e0ff */
[----:B------:R-:W-:-:S07]  /*02f0*/  IADD3.X R3, PT, PT, RZ, R3, RZ, P1, !PT ;  /* 0x00000003ff037210 */ /* 0x000fce0000ffe4ff */
[----:B------:R-:W-:Y:S05]  /*0300*/  @!P0 BRA `(.L_x_920) ;  /* 0xfffffffc00e88947 */ /* 0x000fea000383ffff */
.L_x_917:
[----:B------:R-:W-:Y:S05]  /*0310*/  BSYNC.RECONVERGENT B0 ;  /* 0x0000000000007941 */ /* 0x000fea0003800200 */
.L_x_916:
[----:B------:R-:W0:Y:S01]  /*0320*/  LDCU.64 UR12, c[0x0][0x3a0] ;  /* 0x00007400ff0c77ac */ /* 0x000e220008000a00 */
[----:B------:R-:W1:Y:S01]  /*0330*/  LDCU.64 UR14, c[0x0][0x3b0] ;  /* 0x00007600ff0e77ac */ /* 0x000e620008000a00 */
[----:B------:R-:W2:Y:S01]  /*0340*/  LDCU.64 UR10, c[0x0][0x398] ;  /* 0x00007300ff0a77ac */ /* 0x000ea20008000a00 */
[----:B------:R-:W-:Y:S02]  /*0350*/  USHF.L.U32 UR6, UR4, 0x2, URZ ;  /* 0x0000000204067899 */ /* 0x000fe400080006ff */
[----:B------:R-:W-:Y:S02]  /*0360*/  USHF.L.U64.HI UR7, UR4, 0x2, UR7 ;  /* 0x0000000204077899 */ /* 0x000fe40008010207 */
[----:B------:R-:W-:Y:S02]  /*0370*/  UISETP.NE.AND UP0, UPT, UR16, UR8, UPT ;  /* 0x000000081000728c */ /* 0x000fe4000bf05270 */
[----:B0-----:R-:W-:Y:S01]  /*0380*/  UIADD3 UR4, UP2, UPT, UR6, UR12, URZ ;  /* 0x0000000c06047290 */ /* 0x001fe2000ff5e0ff */
[----:B------:R-:W0:Y:S01]  /*0390*/  LDCU.64 UR18, c[0x0][0x358] ;  /* 0x00006b00ff1277ac */ /* 0x000e220008000a00 */
[----:B-1----:R-:W-:-:S04]  /*03a0*/  UIADD3 UR9, UP3, UPT, UR6, UR14, URZ ;  /* 0x0000000e06097290 */ /* 0x002fc8000ff7e0ff */
[----:B------:R-:W-:Y:S01]  /*03b0*/  MOV R8, UR4 ;  /* 0x0000000400087c02 */ /* 0x000fe20008000f00 */
[----:B------:R-:W-:Y:S02]  /*03c0*/  UIADD3.X UR5, UPT, UPT, UR7, UR13, URZ, UP2, !UPT ;  /* 0x0000000d07057290 */ /* 0x000fe400097fe4ff */
[----:B------:R-:W-:Y:S02]  /*03d0*/  UIADD3.X UR21, UPT, UPT, UR7, UR15, URZ, UP3, !UPT ;  /* 0x0000000f07157290 */ /* 0x000fe40009ffe4ff */
[----:B--2---:R-:W-:Y:S01]  /*03e0*/  UIADD3 UR16, UP1, UPT, UR6, UR10, URZ ;  /* 0x0000000a06107290 */ /* 0x004fe2000ff3e0ff */
[----:B------:R-:W-:Y:S02]  /*03f0*/  MOV R10, UR9 ;  /* 0x00000009000a7c02 */ /* 0x000fe40008000f00 */
[----:B------:R-:W-:Y:S01]  /*0400*/  MOV R9, UR5 ;  /* 0x0000000500097c02 */ /* 0x000fe20008000f00 */
[----:B------:R-:W-:Y:S01]  /*0410*/  UIADD3.X UR17, UPT, UPT, UR7, UR11, URZ, UP1, !UPT ;  /* 0x0000000b07117290 */ /* 0x000fe20008ffe4ff */
[----:B------:R-:W-:Y:S01]  /*0420*/  MOV R11, UR21 ;  /* 0x00000015000b7c02 */ /* 0x000fe20008000f00 */
[----:B------:R-:W-:Y:S10]  /*0430*/  BRA.U !UP0, `(.L_x_921) ;  /* 0x0000001508987547 */ /* 0x000ff4000b800000 */
[----:B------:R-:W-:-:S06]  /*0440*/  UISETP.GE.AND UP0, UPT, UR20, 0x1, UPT ;  /* 0x000000011400788c */ /* 0x000fcc000bf06270 */
[----:B------:R-:W-:-:S13]  /*0450*/  PLOP3.LUT P0, PT, PT, PT, UP0, 0x80, 0x8 ;  /* 0x000000000008781c */ /* 0x000fda0003f0f008 */
[----:B0-----:R-:W-:Y:S05]  /*0460*/  @!P0 EXIT ;  /* 0x000000000000894d */ /* 0x001fea0003800000 */
[----:B------:R-:W-:Y:S01]  /*0470*/  UISETP.GE.U32.AND UP0, UPT, UR20, 0x4, UPT ;  /* 0x000000041400788c */ /* 0x000fe2000bf06070 */
[----:B------:R-:W-:Y:S01]  /*0480*/  HFMA2 R15, -RZ, RZ, 0, 0 ;  /* 0x00000000ff0f7431 */ /* 0x000fe200000001ff */
[----:B------:R-:W-:-:S07]  /*0490*/  ULOP3.LUT UR4, UR20, 0x3, URZ, 0xc0, !UPT ;  /* 0x0000000314047892 */ /* 0x000fce000f8ec0ff */
[----:B------:R-:W-:Y:S05]  /*04a0*/  BRA.U !UP0, `(.L_x_922) ;  /* 0x0000000d08107547 */ /* 0x000fea000b800000 */
[----:B------:R-:W-:Y:S01]  /*04b0*/  ULOP3.LUT UR5, UR20, 0x7ffffffc, URZ, 0xc0, !UPT ;  /* 0x7ffffffc14057892 */ /* 0x000fe2000f8ec0ff */
[----:B------:R-:W-:Y:S01]  /*04c0*/  MOV R7, RZ ;  /* 0x000000ff00077202 */ /* 0x000fe20000000f00 */
[----:B------:R-:W0:Y:S04]  /*04d0*/  LDCU UR9, c[0x0][0x38c] ;  /* 0x00007180ff0977ac */ /* 0x000e280008000800 */
[----:B------:R-:W-:Y:S01]  /*04e0*/  MOV R15, UR5 ;  /* 0x00000005000f7c02 */ /* 0x000fe20008000f00 */
[----:B------:R-:W1:Y:S06]  /*04f0*/  LDCU.64 UR6, c[0x0][0x390] ;  /* 0x00007200ff0677ac */ /* 0x000e6c0008000a00 */
.L_x_947:
[----:B--2---:R-:W-:Y:S01]  /*0500*/  LEA R3, R7, R22, 0x7 ;  /* 0x0000001607037211 */ /* 0x004fe200078e38ff */
[----:B------:R-:W-:Y:S03]  /*0510*/  BSSY.RECONVERGENT B2, `(.L_x_923) ;  /* 0x000002d000027945 */ /* 0x000fe60003800200 */
[----:B------:R-:W-:-:S13]  /*0520*/  ISETP.GE.AND P0, PT, R3, UR8, PT ;  /* 0x0000000803007c0c */ /* 0x000fda000bf06270 */
[----:B01----:R-:W-:Y:S05]  /*0530*/  @P0 BRA `(.L_x_924) ;  /* 0x0000000000a80947 */ /* 0x003fea0003800000 */
[----:B------:R-:W-:-:S05]  /*0540*/  IMAD.WIDE R16, R3, 0x4, R10 ;  /* 0x0000000403107825 */ /* 0x000fca00078e020a */
[----:B------:R-:W2:Y:S01]  /*0550*/  LDG.E R13, desc[UR18][R16.64] ;  /* 0x00000012100d7981 */ /* 0x000ea2000c1e1900 */
[----:B------:R-:W-:-:S05]  /*0560*/  IMAD.WIDE R4, R3, 0x4, R8 ;  /* 0x0000000403047825 */ /* 0x000fca00078e0208 */
[----:B------:R-:W3:Y:S01]  /*0570*/  LDG.E R12, desc[UR18][R4.64] ;  /* 0x00000012040c7981 */ /* 0x000ee2000c1e1900 */
[----:B------:R-:W-:Y:S01]  /*0580*/  BSSY.RECONVERGENT B3, `(.L_x_925) ;  /* 0x000000f000037945 */ /* 0x000fe20003800200 */
[----:B--2---:R-:W-:-:S04]  /*0590*/  I2FP.F32.S32 R13, R13 ;  /* 0x0000000d000d7245 */ /* 0x004fc80000201400 */
[----:B------:R-:W2:Y:S01]  /*05a0*/  MUFU.RCP R2, R13 ;  /* 0x0000000d00027308 */ /* 0x000ea20000001000 */
[----:B---3--:R-:W-:-:S07]  /*05b0*/  FMUL R0, R12, R12 ;  /* 0x0000000c0c007220 */ /* 0x008fce0000400000 */
[----:B------:R-:W3:Y:S01]  /*05c0*/  FCHK P0, R0, R13 ;  /* 0x0000000d00007302 */ /* 0x000ee20000000000 */
[----:B--2---:R-:W-:-:S04]  /*05d0*/  FFMA R19, -R13, R2, 1 ;  /* 0x3f8000000d137423 */ /* 0x004fc80000000102 */
[----:B------:R-:W-:-:S04]  /*05e0*/  FFMA R19, R2, R19, R2 ;  /* 0x0000001302137223 */ /* 0x000fc80000000002 */
[----:B------:R-:W-:-:S04]  /*05f0*/  FFMA R2, R0, R19, RZ ;  /* 0x0000001300027223 */ /* 0x000fc800000000ff */
[----:B------:R-:W-:-:S04]  /*0600*/  FFMA R6, -R13, R2, R0 ;  /* 0x000000020d067223 */ /* 0x000fc80000000100 */
[----:B------:R-:W-:Y:S01]  /*0610*/  FFMA R2, R19, R6, R2 ;  /* 0x0000000613027223 */ /* 0x000fe20000000002 */
[----:B---3--:R-:W-:Y:S06]  /*0620*/  @!P0 BRA `(.L_x_926) ;  /* 0x0000000000108947 */ /* 0x008fec0003800000 */
[----:B------:R-:W-:Y:S02]  /*0630*/  MOV R2, R13 ;  /* 0x0000000d00027202 */ /* 0x000fe40000000f00 */
[----:B------:R-:W-:-:S07]  /*0640*/  MOV R4, 0x660 ;  /* 0x0000066000047802 */ /* 0x000fce0000000f00 */
[----:B01----:R-:W-:Y:S05]  /*0650*/  CALL.REL.NOINC `($__internal_0_$__cuda_sm3x_div_rn_noftz_f32_slowpath) ;  /* 0x0000003c00607944 */ /* 0x003fea0003c00000 */
[----:B------:R-:W-:-:S07]  /*0660*/  MOV R2, R0 ;  /* 0x0000000000027202 */ /* 0x000fce0000000f00 */
.L_x_926:
[----:B01----:R-:W-:Y:S05]  /*0670*/  BSYNC.RECONVERGENT B3 ;  /* 0x0000000000037941 */ /* 0x003fea0003800200 */
.L_x_925:
[----:B------:R-:W-:Y:S01]  /*0680*/  FADD R13, -R13, UR9 ;  /* 0x000000090d0d7e21 */ /* 0x000fe20008000100 */
[----:B------:R-:W-:Y:S01]  /*0690*/  FADD R0, -R12, UR6 ;  /* 0x000000060c007e21 */ /* 0x000fe20008000100 */
[----:B------:R-:W-:Y:S01]  /*06a0*/  BSSY.RECONVERGENT B3, `(.L_x_927) ;  /* 0x000000f000037945 */ /* 0x000fe20003800200 */
[----:B------:R-:W-:Y:S01]  /*06b0*/  FADD R12, -R2, UR7 ;  /* 0x00000007020c7e21 */ /* 0x000fe20008000100 */
[----:B------:R-:W0:Y:S01]  /*06c0*/  MUFU.RCP R4, R13 ;  /* 0x0000000d00047308 */ /* 0x000e220000001000 */
[----:B------:R-:W-:-:S07]  /*06d0*/  FMUL R0, R0, R0 ;  /* 0x0000000000007220 */ /* 0x000fce0000400000 */
[----:B------:R-:W1:Y:S01]  /*06e0*/  FCHK P0, R0, R13 ;  /* 0x0000000d00007302 */ /* 0x000e620000000000 */
[----:B0-----:R-:W-:-:S04]  /*06f0*/  FFMA R5, -R13, R4, 1 ;  /* 0x3f8000000d057423 */ /* 0x001fc80000000104 */
[----:B------:R-:W-:-:S04]  /*0700*/  FFMA R5, R4, R5, R4 ;  /* 0x0000000504057223 */ /* 0x000fc80000000004 */
[----:B------:R-:W-:-:S04]  /*0710*/  FFMA R4, R0, R5, RZ ;  /* 0x0000000500047223 */ /* 0x000fc800000000ff */
[----:B------:R-:W-:-:S04]  /*0720*/  FFMA R6, -R13, R4, R0 ;  /* 0x000000040d067223 */ /* 0x000fc80000000100 */
[----:B------:R-:W-:Y:S01]  /*0730*/  FFMA R5, R5, R6, R4 ;  /* 0x0000000605057223 */ /* 0x000fe20000000004 */
[----:B-1----:R-:W-:Y:S06]  /*0740*/  @!P0 BRA `(.L_x_928) ;  /* 0x0000000000108947 */ /* 0x002fec0003800000 */
[----:B------:R-:W-:Y:S02]  /*0750*/  MOV R2, R13 ;  /* 0x0000000d00027202 */ /* 0x000fe40000000f00 */
[----:B------:R-:W-:-:S07]  /*0760*/  MOV R4, 0x780 ;  /* 0x0000078000047802 */ /* 0x000fce0000000f00 */
[----:B------:R-:W-:Y:S05]  /*0770*/  CALL.REL.NOINC `($__internal_0_$__cuda_sm3x_div_rn_noftz_f32_slowpath) ;  /* 0x0000003c00187944 */ /* 0x000fea0003c00000 */
[----:B------:R-:W-:-:S07]  /*0780*/  MOV R5, R0 ;  /* 0x0000000000057202 */ /* 0x000fce0000000f00 */
.L_x_928:
[----:B------:R-:W-:Y:S05]  /*0790*/  BSYNC.RECONVERGENT B3 ;  /* 0x0000000000037941 */ /* 0x000fea0003800200 */
.L_x_927:
[----:B------:R-:W-:Y:S02]  /*07a0*/  HFMA2 R4, -RZ, RZ, 0, 2.384185791015625e-07 ;  /* 0x00000004ff047431 */ /* 0x000fe400000001ff */
[----:B------:R-:W-:-:S03]  /*07b0*/  FADD R13, R12, -R5 ;  /* 0x800000050c0d7221 */ /* 0x000fc60000000000 */
[----:B------:R-:W-:-:S05]  /*07c0*/  IMAD.WIDE R4, R3, R4, UR16 ;  /* 0x0000001003047e25 */ /* 0x000fca000f8e0204 */
[----:B------:R2:W-:Y:S02]  /*07d0*/  STG.E desc[UR18][R4.64], R13 ;  /* 0x0000000d04007986 */ /* 0x0005e4000c101912 */
.L_x_924:
[----:B01----:R-:W-:Y:S05]  /*07e0*/  BSYNC.RECONVERGENT B2 ;  /* 0x0000000000027941 */ /* 0x003fea0003800200 */
.L_x_923:
[----:B--2---:R-:W-:Y:S01]  /*07f0*/  IADD3 R13, PT, PT, R3, 0x80, RZ ;  /* 0x00000080030d7810 */ /* 0x004fe20007ffe0ff */
[----:B------:R-:W-:Y:S03]  /*0800*/  BSSY.RECONVERGENT B2, `(.L_x_929) ;  /* 0x000002d000027945 */ /* 0x000fe60003800200 */
[----:B------:R-:W-:-:S13]  /*0810*/  ISETP.GE.AND P0, PT, R13, UR8, PT ;  /* 0x000000080d007c0c */ /* 0x000fda000bf06270 */
[----:B------:R-:W-:Y:S05]  /*0820*/  @P0 BRA `(.L_x_930) ;  /* 0x0000000000a80947 */ /* 0x000fea0003800000 */
[----:B------:R-:W-:-:S05]  /*0830*/  IMAD.WIDE R16, R13, 0x4, R10 ;  /* 0x000000040d107825 */ /* 0x000fca00078e020a */
[----:B------:R-:W2:Y:S01]  /*0840*/  LDG.E R14, desc[UR18][R16.64] ;  /* 0x00000012100e7981 */ /* 0x000ea2000c1e1900 */
[----:B------:R-:W-:-:S05]  /*0850*/  IMAD.WIDE R4, R13, 0x4, R8 ;  /* 0x000000040d047825 */ /* 0x000fca00078e0208 */
[----:B------:R-:W3:Y:S01]  /*0860*/  LDG.E R12, desc[UR18][R4.64] ;  /* 0x00000012040c7981 */ /* 0x000ee2000c1e1900 */
[----:B------:R-:W-:Y:S01]  /*0870*/  BSSY.RECONVERGENT B3, `(.L_x_931) ;  /* 0x000000f000037945 */ /* 0x000fe20003800200 */
[----:B--2---:R-:W-:-:S04]  /*0880*/  I2FP.F32.S32 R14, R14 ;  /* 0x0000000e000e7245 */ /* 0x004fc80000201400 */
[----:B------:R-:W0:Y:S01]  /*0890*/  MUFU.RCP R19, R14 ;  /* 0x0000000e00137308 */ /* 0x000e220000001000 */
[----:B---3--:R-:W-:-:S07]  /*08a0*/  FMUL R0, R12, R12 ;  /* 0x0000000c0c007220 */ /* 0x008fce0000400000 */
        /* <DEDUP_REMOVED lines=11> */
.L_x_932:
[----:B------:R-:W-:Y:S05]  /*0960*/  BSYNC.RECONVERGENT B3 ;  /* 0x0000000000037941 */ /* 0x000fea0003800200 */
.L_x_931:
        /* <DEDUP_REMOVED lines=17> */
.L_x_934:
[----:B------:R-:W-:Y:S05]  /*0a80*/  BSYNC.RECONVERGENT B3 ;  /* 0x0000000000037941 */ /* 0x000fea0003800200 */
.L_x_933:
[----:B------:R-:W-:Y:S02]  /*0a90*/  HFMA2 R4, -RZ, RZ, 0, 2.384185791015625e-07 ;  /* 0x00000004ff047431 */ /* 0x000fe400000001ff */
[----:B------:R-:W-:-:S03]  /*0aa0*/  FADD R17, R12, -R5 ;  /* 0x800000050c117221 */ /* 0x000fc60000000000 */
[----:B------:R-:W-:-:S05]  /*0ab0*/  IMAD.WIDE R4, R13, R4, UR16 ;  /* 0x000000100d047e25 */ /* 0x000fca000f8e0204 */
[----:B------:R0:W-:Y:S02]  /*0ac0*/  STG.E desc[UR18][R4.64], R17 ;  /* 0x0000001104007986 */ /* 0x0001e4000c101912 */
.L_x_930:
[----:B------:R-:W-:Y:S05]  /*0ad0*/  BSYNC.RECONVERGENT B2 ;  /* 0x0000000000027941 */ /* 0x000fea0003800200 */
.L_x_929:
[----:B------:R-:W-:Y:S01]  /*0ae0*/  IADD3 R13, PT, PT, R3, 0x100, RZ ;  /* 0x00000100030d7810 */ /* 0x000fe20007ffe0ff */
[----:B------:R-:W-:Y:S03]  /*0af0*/  BSSY.RECONVERGENT B2, `(.L_x_935) ;  /* 0x000002d000027945 */ /* 0x000fe60003800200 */
[----:B------:R-:W-:-:S13]  /*0b00*/  ISETP.GE.AND P0, PT, R13, UR8, PT ;  /* 0x000000080d007c0c */ /* 0x000fda000bf06270 */
[----:B------:R-:W-:Y:S05]  /*0b10*/  @P0 BRA `(.L_x_936) ;  /* 0x0000000000a80947 */ /* 0x000fea0003800000 */
[----:B0-----:R-:W-:-:S05]  /*0b20*/  IMAD.WIDE R16, R13, 0x4, R10 ;  /* 0x000000040d107825 */ /* 0x001fca00078e020a */
        /* <DEDUP_REMOVED lines=18> */
.L_x_938:
[----:B------:R-:W-:Y:S05]  /*0c50*/  BSYNC.RECONVERGENT B3 ;  /* 0x0000000000037941 */ /* 0x000fea0003800200 */
.L_x_937:
        /* <DEDUP_REMOVED lines=17> */
.L_x_940:
[----:B------:R-:W-:Y:S05]  /*0d70*/  BSYNC.RECONVERGENT B3 ;  /* 0x0000000000037941 */ /* 0x000fea0003800200 */
.L_x_939:
[----:B------:R-:W-:Y:S02]  /*0d80*/  HFMA2 R4, -RZ, RZ, 0, 2.384185791015625e-07 ;  /* 0x00000004ff047431 */ /* 0x000fe400000001ff */
[----:B------:R-:W-:-:S03]  /*0d90*/  FADD R17, R12, -R5 ;  /* 0x800000050c117221 */ /* 0x000fc60000000000 */
[----:B------:R-:W-:-:S05]  /*0da0*/  IMAD.WIDE R4, R13, R4, UR16 ;  /* 0x000000100d047e25 */ /* 0x000fca000f8e0204 */
[----:B------:R1:W-:Y:S02]  /*0db0*/  STG.E desc[UR18][R4.64], R17 ;  /* 0x0000001104007986 */ /* 0x0003e4000c101912 */
.L_x_936:
[----:B------:R-:W-:Y:S05]  /*0dc0*/  BSYNC.RECONVERGENT B2 ;  /* 0x0000000000027941 */ /* 0x000fea0003800200 */
.L_x_935:
[----:B------:R-:W-:Y:S01]  /*0dd0*/  IADD3 R12, PT, PT, R3, 0x180, RZ ;  /* 0x00000180030c7810 */ /* 0x000fe20007ffe0ff */
[----:B------:R-:W-:Y:S03]  /*0de0*/  BSSY.RECONVERGENT B2, `(.L_x_941) ;  /* 0x000002d000027945 */ /* 0x000fe60003800200 */
[----:B------:R-:W-:-:S13]  /*0df0*/  ISETP.GE.AND P0, PT, R12, UR8, PT ;  /* 0x000000080c007c0c */ /* 0x000fda000bf06270 */
[----:B------:R-:W-:Y:S05]  /*0e00*/  @P0 BRA `(.L_x_942) ;  /* 0x0000000000a80947 */ /* 0x000fea0003800000 */
[----:B01----:R-:W-:-:S06]  /*0e10*/  IMAD.WIDE R4, R12, 0x4, R10 ;  /* 0x000000040c047825 */ /* 0x003fcc00078e020a */
[----:B------:R-:W2:Y:S01]  /*0e20*/  LDG.E R4, desc[UR18][R4.64] ;  /* 0x0000001204047981 */ /* 0x000ea2000c1e1900 */
[----:B------:R-:W-:-:S06]  /*0e30*/  IMAD.WIDE R2, R12, 0x4, R8 ;  /* 0x000000040c027825 */ /* 0x000fcc00078e0208 */
        /* <DEDUP_REMOVED lines=16> */
.L_x_944:
[----:B------:R-:W-:Y:S05]  /*0f40*/  BSYNC.RECONVERGENT B3 ;  /* 0x0000000000037941 */ /* 0x000fea0003800200 */
.L_x_943:
[----:B------:R-:W-:Y:S01]  /*0f50*/  FADD R13, -R13, UR9 ;  /* 0x000000090d0d7e21 */ /* 0x000fe20008000100 */
[----:B------:R-:W-:Y:S01]  /*0f60*/  FADD R0, -R3, UR6 ;  /* 0x0000000603007e21 */ /* 0x000fe20008000100 */
[----:B------:R-:W-:Y:S02]  /*0f70*/  BSSY.RECONVERGENT B3, `(.L_x_945) ;  /* 0x000000f000037945 */ /* 0x000fe40003800200 */
[----:B------:R-:W0:Y:S01]  /*0f80*/  MUFU.RCP R2, R13 ;  /* 0x0000000d00027308 */ /* 0x000e220000001000 */
[----:B------:R-:W-:-:S07]  /*0f90*/  FMUL R0, R0, R0 ;  /* 0x0000000000007220 */ /* 0x000fce0000400000 */
[----:B------:R-:W1:Y:S01]  /*0fa0*/  FCHK P0, R0, R13 ;  /* 0x0000000d00007302 */ /* 0x000e620000000000 */
[----:B0-----:R-:W-:-:S04]  /*0fb0*/  FFMA R3, -R13, R2, 1 ;  /* 0x3f8000000d037423 */ /* 0x001fc80000000102 */
[----:B------:R-:W-:Y:S01]  /*0fc0*/  FFMA R5, R2, R3, R2 ;  /* 0x0000000302057223 */ /* 0x000fe20000000002 */
[----:B------:R-:W-:-:S03]  /*0fd0*/  FADD R3, -R6, UR7 ;  /* 0x0000000706037e21 */ /* 0x000fc60008000100 */
        /* <DEDUP_REMOVED lines=8> */
.L_x_946:
[----:B------:R-:W-:Y:S05]  /*1060*/  BSYNC.RECONVERGENT B3 ;  /* 0x0000000000037941 */ /* 0x000fea0003800200 */
.L_x_945:
[----:B------:R-:W-:Y:S02]  /*1070*/  HFMA2 R13, -RZ, RZ, 0, 2.384185791015625e-07 ;  /* 0x00000004ff0d7431 */ /* 0x000fe400000001ff */
[----:B------:R-:W-:-:S03]  /*1080*/  FADD R3, R3, -R2 ;  /* 0x8000000203037221 */ /* 0x000fc60000000000 */
[----:B------:R-:W-:-:S05]  /*1090*/  IMAD.WIDE R12, R12, R13, UR16 ;  /* 0x000000100c0c7e25 */ /* 0x000fca000f8e020d */
[----:B------:R2:W-:Y:S02]  /*10a0*/  STG.E desc[UR18][R12.64], R3 ;  /* 0x000000030c007986 */ /* 0x0005e4000c101912 */
.L_x_942:
[----:B------:R-:W-:Y:S05]  /*10b0*/  BSYNC.RECONVERGENT B2 ;  /* 0x0000000000027941 */ /* 0x000fea0003800200 */
.L_x_941:
[----:B------:R-:W-:-:S04]  /*10c0*/  IADD3 R7, PT, PT, R7, 0x4, RZ ;  /* 0x0000000407077810 */ /* 0x000fc80007ffe0ff */
[----:B------:R-:W-:-:S13]  /*10d0*/  ISETP.NE.AND P0, PT, R7, R15, PT ;  /* 0x0000000f0700720c */ /* 0x000fda0003f05270 */
[----:B------:R-:W-:Y:S05]  /*10e0*/  @P0 BRA `(.L_x_947) ;  /* 0xfffffff400040947 */ /* 0x000fea000383ffff */
.L_x_922:
[----:B------:R-:W-:-:S13]  /*10f0*/  ISETP.NE.AND P0, PT, RZ, UR4, PT ;  /* 0x00000004ff007c0c */ /* 0x000fda000bf05270 */
[----:B------:R-:W-:Y:S05]  /*1100*/  @!P0 EXIT ;  /* 0x000000000000894d */ /* 0x000fea0003800000 */
[----:B------:R-:W-:-:S09]  /*1110*/  UISETP.NE.AND UP0, UPT, UR4, 0x1, UPT ;  /* 0x000000010400788c */ /* 0x000fd2000bf05270 */
[----:B------:R-:W-:Y:S05]  /*1120*/  BRA.U !UP0, `(.L_x_948) ;  /* 0x00000005088c7547 */ /* 0x000fea000b800000 */
[----:B------:R-:W-:Y:S01]  /*1130*/  LEA R7, R15, R22, 0x7 ;  /* 0x000000160f077211 */ /* 0x000fe200078e38ff */
[----:B------:R-:W-:Y:S03]  /*1140*/  BSSY.RECONVERGENT B2, `(.L_x_949) ;  /* 0x000002f000027945 */ /* 0x000fe60003800200 */
[----:B------:R-:W-:-:S13]  /*1150*/  ISETP.GE.AND P0, PT, R7, UR8, PT ;  /* 0x0000000807007c0c */ /* 0x000fda000bf06270 */
[----:B------:R-:W-:Y:S05]  /*1160*/  @P0 BRA `(.L_x_950) ;  /* 0x0000000000b00947 */ /* 0x000fea0003800000 */
[----:B01----:R-:W-:-:S05]  /*1170*/  IMAD.WIDE R4, R7, 0x4, R10 ;  /* 0x0000000407047825 */ /* 0x003fca00078e020a */
[----:B--2---:R-:W2:Y:S01]  /*1180*/  LDG.E R3, desc[UR18][R4.64] ;  /* 0x0000001204037981 */ /* 0x004ea2000c1e1900 */
        /* <DEDUP_REMOVED lines=17> */
.L_x_952:
[----:B------:R-:W-:Y:S05]  /*12a0*/  BSYNC.RECONVERGENT B3 ;  /* 0x0000000000037941 */ /* 0x000fea0003800200 */
.L_x_951:
[----:B------:R-:W0:Y:S01]  /*12b0*/  LDCU UR4, c[0x0][0x38c] ;  /* 0x00007180ff0477ac */ /* 0x000e220008000800 */
[----:B------:R-:W-:Y:S01]  /*12c0*/  BSSY.RECONVERGENT B3, `(.L_x_953) ;  /* 0x0000012000037945 */ /* 0x000fe20003800200 */
[----:B0-----:R-:W-:Y:S01]  /*12d0*/  FADD R13, -R3, UR4 ;  /* 0x00000004030d7e21 */ /* 0x001fe20008000100 */
[----:B------:R-:W0:Y:S03]  /*12e0*/  LDCU.64 UR4, c[0x0][0x390] ;  /* 0x00007200ff0477ac */ /* 0x000e260008000a00 */
[----:B------:R-:W1:Y:S01]  /*12f0*/  MUFU.RCP R3, R13 ;  /* 0x0000000d00037308 */ /* 0x000e620000001000 */
[----:B0-----:R-:W-:Y:S01]  /*1300*/  FADD R0, -R12, UR4 ;  /* 0x000000040c007e21 */ /* 0x001fe20008000100 */
[----:B-1----:R-:W-:-:S03]  /*1310*/  FFMA R4, -R13, R3, 1 ;  /* 0x3f8000000d047423 */ /* 0x002fc60000000103 */
[----:B------:R-:W-:Y:S01]  /*1320*/  FMUL R0, R0, R0 ;  /* 0x0000000000007220 */ /* 0x000fe20000400000 */
[----:B------:R-:W-:Y:S01]  /*1330*/  FFMA R5, R3, R4, R3 ;  /* 0x0000000403057223 */ /* 0x000fe20000000003 */
[----:B------:R-:W-:Y:S02]  /*1340*/  FADD R3, -R2, UR5 ;  /* 0x0000000502037e21 */ /* 0x000fe40008000100 */
[----:B------:R-:W0:Y:S01]  /*1350*/  FCHK P0, R0, R13 ;  /* 0x0000000d00007302 */ /* 0x000e220000000000 */
[----:B------:R-:W-:-:S04]  /*1360*/  FFMA R4, R0, R5, RZ ;  /* 0x0000000500047223 */ /* 0x000fc800000000ff */
[----:B------:R-:W-:-:S04]  /*1370*/  FFMA R6, -R13, R4, R0 ;  /* 0x000000040d067223 */ /* 0x000fc80000000100 */
[----:B------:R-:W-:Y:S01]  /*1380*/  FFMA R4, R5, R6, R4 ;  /* 0x0000000605047223 */ /* 0x000fe20000000004 */
[----:B0-----:R-:W-:Y:S06]  /*1390*/  @!P0 BRA `(.L_x_954) ;  /* 0x0000000000108947 */ /* 0x001fec0003800000 */
[----:B------:R-:W-:Y:S02]  /*13a0*/  MOV R2, R13 ;  /* 0x0000000d00027202 */ /* 0x000fe40000000f00 */
[----:B------:R-:W-:-:S07]  /*13b0*/  MOV R4, 0x13d0 ;  /* 0x000013d000047802 */ /* 0x000fce0000000f00 */
[----:B------:R-:W-:Y:S05]  /*13c0*/  CALL.REL.NOINC `($__internal_0_$__cuda_sm3x_div_rn_noftz_f32_slowpath) ;  /* 0x0000003000047944 */ /* 0x000fea0003c00000 */
[----:B------:R-:W-:-:S07]  /*13d0*/  MOV R4, R0 ;  /* 0x0000000000047202 */ /* 0x000fce0000000f00 */
.L_x_954:
[----:B------:R-:W-:Y:S05]  /*13e0*/  BSYNC.RECONVERGENT B3 ;  /* 0x0000000000037941 */ /* 0x000fea0003800200 */
.L_x_953:
[----:B------:R-:W-:Y:S02]  /*13f0*/  HFMA2 R2, -RZ, RZ, 0, 2.384185791015625e-07 ;  /* 0x00000004ff027431 */ /* 0x000fe400000001ff */
[----:B------:R-:W-:-:S03]  /*1400*/  FADD R5, R3, -R4 ;  /* 0x8000000403057221 */ /* 0x000fc60000000000 */
[----:B------:R-:W-:-:S05]  /*1410*/  IMAD.WIDE R2, R7, R2, UR16 ;  /* 0x0000001007027e25 */ /* 0x000fca000f8e0202 */
[----:B------:R3:W-:Y:S02]  /*1420*/  STG.E desc[UR18][R2.64], R5 ;  /* 0x0000000502007986 */ /* 0x0007e4000c101912 */
.L_x_950:
[----:B------:R-:W-:Y:S05]  /*1430*/  BSYNC.RECONVERGENT B2 ;  /* 0x0000000000027941 */ /* 0x000fea0003800200 */
.L_x_949:
[----:B------:R-:W-:Y:S01]  /*1440*/  IADD3 R7, PT, PT, R7, 0x80, RZ ;  /* 0x0000008007077810 */ /* 0x000fe20007ffe0ff */
[----:B------:R-:W-:Y:S03]  /*1450*/  BSSY.RECONVERGENT B2, `(.L_x_955) ;  /* 0x000002f000027945 */ /* 0x000fe60003800200 */
[----:B------:R-:W-:-:S13]  /*1460*/  ISETP.GE.AND P0, PT, R7, UR8, PT ;  /* 0x0000000807007c0c */ /* 0x000fda000bf06270 */
[----:B------:R-:W-:Y:S05]  /*1470*/  @P0 BRA `(.L_x_956) ;  /* 0x0000000000b00947 */ /* 0x000fea0003800000 */
[----:B01-3--:R-:W-:-:S05]  /*1480*/  IMAD.WIDE R4, R7, 0x4, R10 ;  /* 0x0000000407047825 */ /* 0x00bfca00078e020a */
        /* <DEDUP_REMOVED lines=18> */
.L_x_958:
[----:B------:R-:W-:Y:S05]  /*15b0*/  BSYNC.RECONVERGENT B3 ;  /* 0x0000000000037941 */ /* 0x000fea0003800200 */
.L_x_957:
        /* <DEDUP_REMOVED lines=19> */
.L_x_960:
[----:B------:R-:W-:Y:S05]  /*16f0*/  BSYNC.RECONVERGENT B3 ;  /* 0x0000000000037941 */ /* 0x000fea0003800200 */
.L_x_959:
[----:B------:R-:W-:Y:S02]  /*1700*/  HFMA2 R2, -RZ, RZ, 0, 2.384185791015625e-07 ;  /* 0x00000004ff027431 */ /* 0x000fe400000001ff */
[----:B------:R-:W-:-:S03]  /*1710*/  FADD R5, R3, -R4 ;  /* 0x8000000403057221 */ /* 0x000fc60000000000 */
[----:B------:R-:W-:-:S05]  /*1720*/  IMAD.WIDE R2, R7, R2, UR16 ;  /* 0x0000001007027e25 */ /* 0x000fca000f8e0202 */
[----:B------:R4:W-:Y:S02]  /*1730*/  STG.E desc[UR18][R2.64], R5 ;  /* 0x0000000502007986 */ /* 0x0009e4000c101912 */
.L_x_956:
[----:B------:R-:W-:Y:S05]  /*1740*/  BSYNC.RECONVERGENT B2 ;  /* 0x0000000000027941 */ /* 0x000fea0003800200 */
.L_x_955:
[----:B------:R-:W-:-:S07]  /*1750*/  IADD3 R15, PT, PT, R15, 0x2, RZ ;  /* 0x000000020f0f7810 */ /* 0x000fce0007ffe0ff */
.L_x_948:
[----:B------:R-:W5:Y:S02]  /*1760*/  LDC R0, c[0x0][0x388] ;  /* 0x0000e200ff007b82 */ /* 0x000f640000000800 */
[----:B-----5:R-:W-:-:S04]  /*1770*/  LOP3.LUT R0, R0, 0x1, RZ, 0xc0, !PT ;  /* 0x0000000100007812 */ /* 0x020fc800078ec0ff */
[----:B------:R-:W-:-:S13]  /*1780*/  ISETP.NE.U32.AND P0, PT, R0, 0x1, PT ;  /* 0x000000010000780c */ /* 0x000fda0003f05070 */
[----:B------:R-:W-:Y:S05]  /*1790*/  @P0 EXIT ;  /* 0x000000000000094d */ /* 0x000fea0003800000 */
[----:B------:R-:W-:-:S04]  /*17a0*/  LEA R15, R15, R22, 0x7 ;  /* 0x000000160f0f7211 */ /* 0x000fc800078e38ff */
[----:B------:R-:W-:-:S13]  /*17b0*/  ISETP.GE.AND P0, PT, R15, UR8, PT ;  /* 0x000000080f007c0c */ /* 0x000fda000bf06270 */
[----:B------:R-:W-:Y:S05]  /*17c0*/  @P0 EXIT ;  /* 0x000000000000094d */ /* 0x000fea0003800000 */
[----:B------:R-:W-:-:S05]  /*17d0*/  IMAD.WIDE R10, R15, 0x4, R10 ;  /* 0x000000040f0a7825 */ /* 0x000fca00078e020a */
[----:B--234-:R-:W2:Y:S01]  /*17e0*/  LDG.E R3, desc[UR18][R10.64] ;  /* 0x000000120a037981 */ /* 0x01cea2000c1e1900 */
[----:B------:R-:W-:-:S05]  /*17f0*/  IMAD.WIDE R8, R15, 0x4, R8 ;  /* 0x000000040f087825 */ /* 0x000fca00078e0208 */
[----:B------:R-:W3:Y:S01]  /*1800*/  LDG.E R7, desc[UR18][R8.64] ;  /* 0x0000001208077981 */ /* 0x000ee2000c1e1900 */
[----:B------:R-:W-:Y:S01]  /*1810*/  BSSY.RECONVERGENT B2, `(.L_x_961) ;  /* 0x000000f000027945 */ /* 0x000fe20003800200 */
[----:B--2---:R-:W-:-:S04]  /*1820*/  I2FP.F32.S32 R3, R3 ;  /* 0x0000000300037245 */ /* 0x004fc80000201400 */
[----:B------:R-:W0:Y:S01]  /*1830*/  MUFU.RCP R2, R3 ;  /* 0x0000000300027308 */ /* 0x000e220000001000 */
[----:B---3--:R-:W-:-:S07]  /*1840*/  FMUL R0, R7, R7 ;  /* 0x0000000707007220 */ /* 0x008fce0000400000 */
[----:B------:R-:W2:Y:S01]  /*1850*/  FCHK P0, R0, R3 ;  /* 0x0000000300007302 */ /* 0x000ea20000000000 */
[----:B01----:R-:W-:-:S04]  /*1860*/  FFMA R5, -R3, R2, 1 ;  /* 0x3f80000003057423 */ /* 0x003fc80000000102 */
[----:B------:R-:W-:-:S04]  /*1870*/  FFMA R5, R2, R5, R2 ;  /* 0x0000000502057223 */ /* 0x000fc80000000002 */
[----:B------:R-:W-:-:S04]  /*1880*/  FFMA R2, R0, R5, RZ ;  /* 0x0000000500027223 */ /* 0x000fc800000000ff */
[----:B------:R-:W-:-:S04]  /*1890*/  FFMA R4, -R3, R2, R0 ;  /* 0x0000000203047223 */ /* 0x000fc80000000100 */
[----:B------:R-:W-:Y:S01]  /*18a0*/  FFMA R2, R5, R4, R2 ;  /* 0x0000000405027223 */ /* 0x000fe20000000002 */
[----:B--2---:R-:W-:Y:S06]  /*18b0*/  @!P0 BRA `(.L_x_962) ;  /* 0x0000000000108947 */ /* 0x004fec0003800000 */
[----:B------:R-:W-:Y:S02]  /*18c0*/  MOV R2, R3 ;  /* 0x0000000300027202 */ /* 0x000fe40000000f00 */
[----:B------:R-:W-:-:S07]  /*18d0*/  MOV R4, 0x18f0 ;  /* 0x000018f000047802 */ /* 0x000fce0000000f00 */
[----:B------:R-:W-:Y:S05]  /*18e0*/  CALL.REL.NOINC `($__internal_0_$__cuda_sm3x_div_rn_noftz_f32_slowpath) ;  /* 0x0000002800bc7944 */ /* 0x000fea0003c00000 */
[----:B------:R-:W-:-:S07]  /*18f0*/  MOV R2, R0 ;  /* 0x0000000000027202 */ /* 0x000fce0000000f00 */
.L_x_962:
[----:B------:R-:W-:Y:S05]  /*1900*/  BSYNC.RECONVERGENT B2 ;  /* 0x0000000000027941 */ /* 0x000fea0003800200 */
.L_x_961:
        /* <DEDUP_REMOVED lines=19> */
.L_x_964:
[----:B------:R-:W-:Y:S05]  /*1a40*/  BSYNC.RECONVERGENT B2 ;  /* 0x0000000000027941 */ /* 0x000fea0003800200 */
.L_x_963:
[----:B------:R-:W-:Y:S02]  /*1a50*/  HFMA2 R2, -RZ, RZ, 0, 2.384185791015625e-07 ;  /* 0x00000004ff027431 */ /* 0x000fe400000001ff */
[----:B------:R-:W-:-:S03]  /*1a60*/  FADD R5, R3, -R4 ;  /* 0x8000000403057221 */ /* 0x000fc60000000000 */
[----:B------:R-:W-:-:S05]  /*1a70*/  IMAD.WIDE R2, R15, R2, UR16 ;  /* 0x000000100f027e25 */ /* 0x000fca000f8e0202 */
[----:B------:R-:W-:Y:S01]  /*1a80*/  STG.E desc[UR18][R2.64], R5 ;  /* 0x0000000502007986 */ /* 0x000fe2000c101912 */
[----:B------:R-:W-:Y:S05]  /*1a90*/  EXIT ;  /* 0x000000000000794d */ /* 0x000fea0003800000 */
.L_x_921:
[----:B------:R-:W-:-:S06]  /*1aa0*/  UISETP.GE.AND UP0, UPT, UR20, 0x1, UPT ;  /* 0x000000011400788c */ /* 0x000fcc000bf06270 */
[----:B------:R-:W-:-:S13]  /*1ab0*/  PLOP3.LUT P0, PT, PT, PT, UP0, 0x80, 0x8 ;  /* 0x000000000008781c */ /* 0x000fda0003f0f008 */
[----:B0-----:R-:W-:Y:S05]  /*1ac0*/  @!P0 EXIT ;  /* 0x000000000000894d */ /* 0x001fea0003800000 */
[----:B------:R-:W-:Y:S01]  /*1ad0*/  UISETP.GE.U32.AND UP0, UPT, UR20, 0x8, UPT ;  /* 0x000000081400788c */ /* 0x000fe2000bf06070 */
[----:B------:R-:W-:-:S08]  /*1ae0*/  UMOV UR4, URZ ;  /* 0x000000ff00047c82 */ /* 0x000fd00008000000 */
[----:B------:R-:W-:Y:S05]  /*1af0*/  BRA.U !UP0, `(.L_x_965) ;  /* 0x0000001508487547 */ /* 0x000fea000b800000 */
[----:B------:R-:W0:Y:S01]  /*1b00*/  LDC.64 R24, c[0x0][0x398] ;  /* 0x0000e600ff187b82 */ /* 0x000e220000000a00 */
[----:B------:R-:W-:Y:S01]  /*1b10*/  UIADD3 UR4, UP0, UPT, UR6, 0x600, URZ ;  /* 0x0000060006047890 */ /* 0x000fe2000ff1e0ff */
[----:B------:R-:W-:Y:S01]  /*1b20*/  IADD3 R3, PT, PT, R22, 0x80, RZ ;  /* 0x0000008016037810 */ /* 0x000fe20007ffe0ff */
[----:B------:R-:W1:Y:S02]  /*1b30*/  LDCU UR21, c[0x0][0x38c] ;  /* 0x00007180ff1577ac */ /* 0x000e640008000800 */
[----:B------:R-:W-:-:S03]  /*1b40*/  UIADD3.X UR5, UPT, UPT, URZ, UR7, URZ, UP0, !UPT ;  /* 0x00000007ff057290 */ /* 0x000fc600087fe4ff */
[----:B------:R-:W2:Y:S01]  /*1b50*/  LDC.64 R28, c[0x0][0x3a0] ;  /* 0x0000e800ff1c7b82 */ /* 0x000ea20000000a00 */
[----:B------:R-:W-:Y:S01]  /*1b60*/  UIADD3 UR8, UP0, UPT, UR4, UR12, URZ ;  /* 0x0000000c04087290 */ /* 0x000fe2000ff1e0ff */
[----:B------:R-:W3:Y:S03]  /*1b70*/  LDCU.64 UR22, c[0x0][0x390] ;  /* 0x00007200ff1677ac */ /* 0x000ee60008000a00 */
[----:B------:R-:W-:-:S03]  /*1b80*/  UIADD3.X UR9, UPT, UPT, UR5, UR13, URZ, UP0, !UPT ;  /* 0x0000000d05097290 */ /* 0x000fc600087fe4ff */
[----:B------:R-:W4:Y:S01]  /*1b90*/  LDC.64 R26, c[0x0][0x3b0] ;  /* 0x0000ec00ff1a7b82 */ /* 0x000f220000000a00 */
[----:B------:R-:W-:Y:S02]  /*1ba0*/  UIADD3 UR12, UP0, UPT, UR4, UR14, URZ ;  /* 0x0000000e040c7290 */ /* 0x000fe4000ff1e0ff */
[----:B------:R-:W-:Y:S02]  /*1bb0*/  UIADD3 UR13, UP1, UPT, UR4, UR10, URZ ;  /* 0x0000000a040d7290 */ /* 0x000fe4000ff3e0ff */
[----:B------:R-:W-:Y:S02]  /*1bc0*/  ULOP3.LUT UR4, UR20, 0x7ffffff8, URZ, 0xc0, !UPT ;  /* 0x7ffffff814047892 */ /* 0x000fe4000f8ec0ff */
[----:B------:R-:W-:Y:S01]  /*1bd0*/  UIADD3.X UR10, UPT, UPT, UR5, UR15, URZ, UP0, !UPT ;  /* 0x0000000f050a7290 */ /* 0x000fe200087fe4ff */
[----:B0-----:R-:W-:Y:S01]  /*1be0*/  IMAD.WIDE.U32 R24, R22, 0x4, R24 ;  /* 0x0000000416187825 */ /* 0x001fe200078e0018 */
[----:B------:R-:W-:Y:S02]  /*1bf0*/  UIADD3.X UR5, UPT, UPT, UR5, UR11, URZ, UP1, !UPT ;  /* 0x0000000b05057290 */ /* 0x000fe40008ffe4ff */
[----:B-1-3--:R-:W-:-:S12]  /*1c00*/  UIADD3 UR14, UPT, UPT, -UR4, URZ, URZ ;  /* 0x000000ff040e7290 */ /* 0x00afd8000fffe1ff */
.L_x_998:
[----:B----4-:R-:W-:-:S03]  /*1c10*/  IMAD.WIDE.U32 R4, R22, 0x4, R26 ;  /* 0x0000000416047825 */ /* 0x010fc600078e001a */
[----:B------:R-:W-:-:S04]  /*1c20*/  IADD3 R14, P0, PT, R4, UR6, RZ ;  /* 0x00000006040e7c10 */ /* 0x000fc8000ff1e0ff */
[----:B------:R-:W-:Y:S01]  /*1c30*/  IADD3.X R15, PT, PT, R5, UR7, RZ, P0, !PT ;  /* 0x00000007050f7c10 */ /* 0x000fe200087fe4ff */
[----:B--2---:R-:W-:-:S04]  /*1c40*/  IMAD.WIDE.U32 R4, R22, 0x4, R28 ;  /* 0x0000000416047825 */ /* 0x004fc800078e001c */
[----:B------:R0:W2:Y:S01]  /*1c50*/  LDG.E R14, desc[UR18][R14.64] ;  /* 0x000000120e0e7981 */ /* 0x0000a2000c1e1900 */
[----:B------:R-:W-:-:S04]  /*1c60*/  IADD3 R4, P0, PT, R4, UR6, RZ ;  /* 0x0000000604047c10 */ /* 0x000fc8000ff1e0ff */
[----:B------:R-:W-:-:S05]  /*1c70*/  IADD3.X R5, PT, PT, R5, UR7, RZ, P0, !PT ;  /* 0x0000000705057c10 */ /* 0x000fca00087fe4ff */
[----:B------:R-:W3:Y:S01]  /*1c80*/  LDG.E R7, desc[UR18][R4.64] ;  /* 0x0000001204077981 */ /* 0x000ee2000c1e1900 */
[----:B------:R-:W-:Y:S01]  /*1c90*/  MOV R12, UR8 ;  /* 0x00000008000c7c02 */ /* 0x000fe20008000f00 */
[----:B------:R-:W-:Y:S01]  /*1ca0*/  BSSY.RECONVERGENT B2, `(.L_x_966) ;  /* 0x0000017000027945 */ /* 0x000fe20003800200 */
[----:B0-----:R-:W-:Y:S02]  /*1cb0*/  MOV R15, UR10 ;  /* 0x0000000a000f7c02 */ /* 0x001fe40008000f00 */
[----:B------:R-:W-:Y:S02]  /*1cc0*/  MOV R16, UR13 ;  /* 0x0000000d00107c02 */ /* 0x000fe40008000f00 */
[----:B------:R-:W-:-:S03]  /*1cd0*/  MOV R17, UR5 ;  /* 0x0000000500117c02 */ /* 0x000fc60008000f00 */
[C---:B------:R-:W-:Y:S01]  /*1ce0*/  IMAD.WIDE R16, R3.reuse, 0x4, R16 ;  /* 0x0000000403107825 */ /* 0x040fe200078e0210 */
[----:B--2---:R-:W-:Y:S02]  /*1cf0*/  I2FP.F32.S32 R18, R14 ;  /* 0x0000000e00127245 */ /* 0x004fe40000201400 */
[----:B------:R-:W-:Y:S02]  /*1d00*/  MOV R14, UR12 ;  /* 0x0000000c000e7c02 */ /* 0x000fe40008000f00 */
[----:B------:R-:W0:Y:S03]  /*1d10*/  MUFU.RCP R13, R18 ;  /* 0x00000012000d7308 */ /* 0x000e260000001000 */
[----:B------:R-:W-:-:S04]  /*1d20*/  IMAD.WIDE R14, R3, 0x4, R14 ;  /* 0x00000004030e7825 */ /* 0x000fc800078e020e */
[----:B---3--:R-:W-:-:S04]  /*1d30*/  FMUL R0, R7, R7 ;  /* 0x0000000707007220 */ /* 0x008fc80000400000 */
[----:B------:R-:W1:Y:S01]  /*1d40*/  FCHK P0, R0, R18 ;  /* 0x0000001200007302 */ /* 0x000e620000000000 */
[----:B0-----:R-:W-:-:S04]  /*1d50*/  FFMA R2, -R18, R13, 1 ;  /* 0x3f80000012027423 */ /* 0x001fc8000000010d */
[----:B------:R-:W-:Y:S01]  /*1d60*/  FFMA R19, R13, R2, R13 ;  /* 0x000000020d137223 */ /* 0x000fe2000000000d */
[----:B------:R-:W-:-:S03]  /*1d70*/  MOV R13, UR9 ;  /* 0x00000009000d7c02 */ /* 0x000fc60008000f00 */
[----:B------:R-:W-:Y:S01]  /*1d80*/  FFMA R2, R0, R19, RZ ;  /* 0x0000001300027223 */ /* 0x000fe200000000ff */
[----:B------:R-:W-:-:S04]  /*1d90*/  IMAD.WIDE R12, R3, 0x4, R12 ;  /* 0x00000004030c7825 */ /* 0x000fc800078e020c */
[----:B------:R-:W-:-:S04]  /*1da0*/  FFMA R4, -R18, R2, R0 ;  /* 0x0000000212047223 */ /* 0x000fc80000000100 */
[----:B------:R-:W-:Y:S01]  /*1db0*/  FFMA R2, R19, R4, R2 ;  /* 0x0000000413027223 */ /* 0x000fe20000000002 */
[----:B-1----:R-:W-:Y:S06]  /*1dc0*/  @!P0 BRA `(.L_x_967) ;  /* 0x0000000000108947 */ /* 0x002fec0003800000 */
[----:B------:R-:W-:Y:S02]  /*1dd0*/  MOV R2, R18 ;  /* 0x0000001200027202 */ /* 0x000fe40000000f00 */
[----:B------:R-:W-:-:S07]  /*1de0*/  MOV R4, 0x1e00 ;  /* 0x00001e0000047802 */ /* 0x000fce0000000f00 */
[----:B------:R-:W-:Y:S05]  /*1df0*/  CALL.REL.NOINC `($__internal_0_$__cuda_sm3x_div_rn_noftz_f32_slowpath) ;  /* 0x0000002400787944 */ /* 0x000fea0003c00000 */
[----:B------:R-:W-:-:S07]  /*1e00*/  MOV R2, R0 ;  /* 0x0000000000027202 */ /* 0x000fce0000000f00 */
.L_x_967:
[----:B------:R-:W-:Y:S05]  /*1e10*/  BSYNC.RECONVERGENT B2 ;  /* 0x0000000000027941 */ /* 0x000fea0003800200 */
.L_x_966:
        /* <DEDUP_REMOVED lines=17> */
.L_x_969:
[----:B------:R-:W-:Y:S05]  /*1f30*/  BSYNC.RECONVERGENT B2 ;  /* 0x0000000000027941 */ /* 0x000fea0003800200 */
.L_x_968:
[----:B------:R-:W-:Y:S01]  /*1f40*/  IADD3 R4, P0, PT, R24, UR6, RZ ;  /* 0x0000000618047c10 */ /* 0x000fe2000ff1e0ff */
[----:B------:R-:W-:-:S03]  /*1f50*/  FADD R19, R7, -R6 ;  /* 0x8000000607137221 */ /* 0x000fc60000000000 */
[----:B------:R-:W-:-:S05]  /*1f60*/  IADD3.X R5, PT, PT, R25, UR7, RZ, P0, !PT ;  /* 0x0000000719057c10 */ /* 0x000fca00087fe4ff */
[----:B------:R0:W-:Y:S04]  /*1f70*/  STG.E desc[UR18][R4.64], R19 ;  /* 0x0000001304007986 */ /* 0x0001e8000c101912 */
[----:B------:R-:W2:Y:S04]  /*1f80*/  LDG.E R18, desc[UR18][R14.64+-0x600] ;  /* 0xfffa00120e127981 */ /* 0x000ea8000c1e1900 */
[----:B------:R-:W3:Y:S01]  /*1f90*/  LDG.E R7, desc[UR18][R12.64+-0x600] ;  /* 0xfffa00120c077981 */ /* 0x000ee2000c1e1900 */
[----:B------:R-:W-:Y:S01]  /*1fa0*/  BSSY.RECONVERGENT B2, `(.L_x_970) ;  /* 0x000000f000027945 */ /* 0x000fe20003800200 */
[----:B--2---:R-:W-:-:S04]  /*1fb0*/  I2FP.F32.S32 R18, R18 ;  /* 0x0000001200127245 */ /* 0x004fc80000201400 */
[----:B------:R-:W1:Y:S01]  /*1fc0*/  MUFU.RCP R21, R18 ;  /* 0x0000001200157308 */ /* 0x000e620000001000 */
[----:B---3--:R-:W-:-:S07]  /*1fd0*/  FMUL R0, R7, R7 ;  /* 0x0000000707007220 */ /* 0x008fce0000400000 */
[----:B------:R-:W2:Y:S01]  /*1fe0*/  FCHK P0, R0, R18 ;  /* 0x0000001200007302 */ /* 0x000ea20000000000 */
[----:B-1----:R-:W-:-:S04]  /*1ff0*/  FFMA R2, -R18, R21, 1 ;  /* 0x3f80000012027423 */ /* 0x002fc80000000115 */
[----:B------:R-:W-:-:S04]  /*2000*/  FFMA R21, R21, R2, R21 ;  /* 0x0000000215157223 */ /* 0x000fc80000000015 */
[----:B------:R-:W-:-:S04]  /*2010*/  FFMA R2, R0, R21, RZ ;  /* 0x0000001500027223 */ /* 0x000fc800000000ff */
[----:B------:R-:W-:-:S04]  /*2020*/  FFMA R6, -R18, R2, R0 ;  /* 0x0000000212067223 */ /* 0x000fc80000000100 */
[----:B0-----:R-:W-:Y:S01]  /*2030*/  FFMA R4, R21, R6, R2 ;  /* 0x0000000615047223 */ /* 0x001fe20000000002 */
[----:B--2---:R-:W-:Y:S06]  /*2040*/  @!P0 BRA `(.L_x_971) ;  /* 0x0000000000108947 */ /* 0x004fec0003800000 */
[----:B------:R-:W-:Y:S02]  /*2050*/  MOV R2, R18 ;  /* 0x0000001200027202 */ /* 0x000fe40000000f00 */
[----:B------:R-:W-:-:S07]  /*2060*/  MOV R4, 0x2080 ;  /* 0x0000208000047802 */ /* 0x000fce0000000f00 */
[----:B------:R-:W-:Y:S05]  /*2070*/  CALL.REL.NOINC `($__internal_0_$__cuda_sm3x_div_rn_noftz_f32_slowpath) ;  /* 0x0000002000d87944 */ /* 0x000fea0003c00000 */
[----:B------:R-:W-:-:S07]  /*2080*/  MOV R4, R0 ;  /* 0x0000000000047202 */ /* 0x000fce0000000f00 */
.L_x_971:
[----:B------:R-:W-:Y:S05]  /*2090*/  BSYNC.RECONVERGENT B2 ;  /* 0x0000000000027941 */ /* 0x000fea0003800200 */
.L_x_970:
        /* <DEDUP_REMOVED lines=13> */
[----:B------:R-:W-:-:S07]  /*2170*/  MOV R4, 0x2190 ;  /* 0x0000219000047802 */ /* 0x000fce0000000f00 */
[----:B------:R-:W-:Y:S05]  /*2180*/  CALL.REL.NOINC `($__internal_0_$__cuda_sm3x_div_rn_noftz_f32_slowpath) ;  /* 0x0000002000947944 */ /* 0x000fea0003c00000 */
[----:B------:R-:W-:-:S07]  /*2190*/  MOV R6, R0 ;  /* 0x0000000000067202 */ /* 0x000fce0000000f00 */
.L_x_973:
[----:B------:R-:W-:Y:S05]  /*21a0*/  BSYNC.RECONVERGENT B2 ;  /* 0x0000000000027941 */ /* 0x000fea0003800200 */
.L_x_972:
[----:B------:R-:W-:-:S05]  /*21b0*/  FADD R5, R7, -R6 ;  /* 0x8000000607057221 */ /* 0x000fca0000000000 */
        /* <DEDUP_REMOVED lines=12> */
[----:B------:R-:W-:Y:S01]  /*2280*/  FFMA R4, R19, R2, R4 ;  /* 0x0000000213047223 */ /* 0x000fe20000000004 */
[----:B0-2---:R-:W-:Y:S06]  /*2290*/  @!P0 BRA `(.L_x_975) ;  /* 0x0000000000108947 */ /* 0x005fec0003800000 */
[----:B------:R-:W-:Y:S02]  /*22a0*/  MOV R2, R18 ;  /* 0x0000001200027202 */ /* 0x000fe40000000f00 */
[----:B------:R-:W-:-:S07]  /*22b0*/  MOV R4, 0x22d0 ;  /* 0x000022d000047802 */ /* 0x000fce0000000f00 */
[----:B------:R-:W-:Y:S05]  /*22c0*/  CALL.REL.NOINC `($__internal_0_$__cuda_sm3x_div_rn_noftz_f32_slowpath) ;  /* 0x0000002000447944 */ /* 0x000fea0003c00000 */
[----:B------:R-:W-:-:S07]  /*22d0*/  MOV R4, R0 ;  /* 0x0000000000047202 */ /* 0x000fce0000000f00 */
.L_x_975:
[----:B------:R-:W-:Y:S05]  /*22e0*/  BSYNC.RECONVERGENT B2 ;  /* 0x0000000000027941 */ /* 0x000fea0003800200 */
.L_x_974:
        /* <DEDUP_REMOVED lines=16> */
.L_x_977:
[----:B------:R-:W-:Y:S05]  /*23f0*/  BSYNC.RECONVERGENT B2 ;  /* 0x0000000000027941 */ /* 0x000fea0003800200 */
.L_x_976:
        /* <DEDUP_REMOVED lines=19> */
.L_x_979:
[----:B------:R-:W-:Y:S05]  /*2530*/  BSYNC.RECONVERGENT B2 ;  /* 0x0000000000027941 */ /* 0x000fea0003800200 */
.L_x_978:
        /* <DEDUP_REMOVED lines=16> */
.L_x_981:
[----:B------:R-:W-:Y:S05]  /*2640*/  BSYNC.RECONVERGENT B2 ;  /* 0x0000000000027941 */ /* 0x000fea0003800200 */
.L_x_980:
        /* <DEDUP_REMOVED lines=19> */
.L_x_983:
[----:B------:R-:W-:Y:S05]  /*2780*/  BSYNC.RECONVERGENT B2 ;  /* 0x0000000000027941 */ /* 0x000fea0003800200 */
.L_x_982:
        /* <DEDUP_REMOVED lines=16> */
.L_x_985:
[----:B------:R-:W-:Y:S05]  /*2890*/  BSYNC.RECONVERGENT B2 ;  /* 0x0000000000027941 */ /* 0x000fea0003800200 */
.L_x_984:
        /* <DEDUP_REMOVED lines=19> */
.L_x_987:
[----:B------:R-:W-:Y:S05]  /*29d0*/  BSYNC.RECONVERGENT B2 ;  /* 0x0000000000027941 */ /* 0x000fea0003800200 */
.L_x_986:
        /* <DEDUP_REMOVED lines=16> */
.L_x_989:
[----:B------:R-:W-:Y:S05]  /*2ae0*/  BSYNC.RECONVERGENT B2 ;  /* 0x0000000000027941 */ /* 0x000fea0003800200 */
.L_x_988:
        /* <DEDUP_REMOVED lines=19> */
.L_x_991:
[----:B------:R-:W-:Y:S05]  /*2c20*/  BSYNC.RECONVERGENT B2 ;  /* 0x0000000000027941 */ /* 0x000fea0003800200 */
.L_x_990:
        /* <DEDUP_REMOVED lines=16> */
.L_x_993:
[----:B------:R-:W-:Y:S05]  /*2d30*/  BSYNC.RECONVERGENT B2 ;  /* 0x0000000000027941 */ /* 0x000fea0003800200 */
.L_x_992:
        /* <DEDUP_REMOVED lines=19> */
.L_x_995:
[----:B------:R-:W-:Y:S05]  /*2e70*/  BSYNC.RECONVERGENT B2 ;  /* 0x0000000000027941 */ /* 0x000fea0003800200 */
.L_x_994:
        /* <DEDUP_REMOVED lines=17> */
.L_x_997:
[----:B------:R-:W-:Y:S05]  /*2f90*/  BSYNC.RECONVERGENT B2 ;  /* 0x0000000000027941 */ /* 0x000fea0003800200 */
.L_x_996:
[----:B------:R-:W-:Y:S01]  /*2fa0*/  FADD R7, R7, -R4 ;  /* 0x8000000407077221 */ /* 0x000fe20000000000 */
[----:B------:R-:W-:Y:S01]  /*2fb0*/  UIADD3 UR6, UP0, UPT, UR6, 0x1000, URZ ;  /* 0x0000100006067890 */ /* 0x000fe2000ff1e0ff */
[----:B------:R-:W-:Y:S01]  /*2fc0*/  IADD3 R3, PT, PT, R3, 0x400, RZ ;  /* 0x0000040003037810 */ /* 0x000fe20007ffe0ff */
[----:B------:R-:W-:Y:S02]  /*2fd0*/  UIADD3 UR14, UPT, UPT, UR14, 0x8, URZ ;  /* 0x000000080e0e7890 */ /* 0x000fe4000fffe0ff */
[----:B------:R0:W-:Y:S01]  /*2fe0*/  STG.E desc[UR18][R16.64+0x600], R7 ;  /* 0x0006000710007986 */ /* 0x0001e2000c101912 */
[----:B------:R-:W-:Y:S02]  /*2ff0*/  UIADD3.X UR7, UPT, UPT, URZ, UR7, URZ, UP0, !UPT ;  /* 0x00000007ff077290 */ /* 0x000fe400087fe4ff */
[----:B------:R-:W-:-:S09]  /*3000*/  UISETP.NE.AND UP0, UPT, UR14, URZ, UPT ;  /* 0x000000ff0e00728c */ /* 0x000fd2000bf05270 */
[----:B0-----:R-:W-:Y:S05]  /*3010*/  BRA.U UP0, `(.L_x_998) ;  /* 0xffffffe900fc7547 */ /* 0x001fea000b83ffff */
.L_x_965:
[----:B------:R-:W0:Y:S02]  /*3020*/  LDCU UR11, c[0x0][0x388] ;  /* 0x00007100ff0b77ac */ /* 0x000e240008000800 */
[----:B0-----:R-:W-:-:S06]  /*3030*/  ULOP3.LUT UP0, UR15, UR11, 0x7, URZ, 0xc0, !UPT ;  /* 0x000000070b0f7892 */ /* 0x001fcc000f80c0ff */
[----:B------:R-:W-:-:S13]  /*3040*/  PLOP3.LUT P0, PT, PT, PT, UP0, 0x80, 0x8 ;  /* 0x000000000008781c */ /* 0x000fda0003f0f008 */
[----:B------:R-:W-:Y:S05]  /*3050*/  @!P0 EXIT ;  /* 0x000000000000894d */ /* 0x000fea0003800000 */
[----:B------:R-:W-:Y:S02]  /*3060*/  UISETP.GE.U32.AND UP0, UPT, UR15, 0x4, UPT ;  /* 0x000000040f00788c */ /* 0x000fe4000bf06070 */
[----:B------:R-:W-:-:S07]  /*3070*/  ULOP3.LUT UR11, UR11, 0x3, URZ, 0xc0, !UPT ;  /* 0x000000030b0b7892 */ /* 0x000fce000f8ec0ff */
[----:B------:R-:W-:Y:S05]  /*3080*/  BRA.U !UP0, `(.L_x_999) ;  /* 0x00000009089c7547 */ /* 0x000fea000b800000 */
[----:B------:R-:W-:-:S04]  /*3090*/  MOV R3, UR4 ;  /* 0x0000000400037c02 */ /* 0x000fc80008000f00 */
[----:B------:R-:W-:-:S05]  /*30a0*/  LEA R12, R3, R22, 0x7 ;  /* 0x00000016030c7211 */ /* 0x000fca00078e38ff */
        /* <DEDUP_REMOVED lines=19> */
.L_x_1001:
[----:B------:R-:W-:Y:S05]  /*31e0*/  BSYNC.RECONVERGENT B2 ;  /* 0x0000000000027941 */ /* 0x000fea0003800200 */
.L_x_1000:
[----:B------:R-:W0:Y:S01]  /*31f0*/  LDCU UR5, c[0x0][0x38c] ;  /* 0x00007180ff0577ac */ /* 0x000e220008000800 */
[----:B------:R-:W-:Y:S01]  /*3200*/  BSSY.RECONVERGENT B2, `(.L_x_1002) ;  /* 0x0000012000027945 */ /* 0x000fe20003800200 */
[----:B------:R-:W1:Y:S01]  /*3210*/  LDCU.64 UR6, c[0x0][0x390] ;  /* 0x00007200ff0677ac */ /* 0x000e620008000a00 */
[----:B0-----:R-:W-:-:S04]  /*3220*/  FADD R13, -R3, UR5 ;  /* 0x00000005030d7e21 */ /* 0x001fc80008000100 */
[----:B------:R-:W0:Y:S01]  /*3230*/  MUFU.RCP R3, R13 ;  /* 0x0000000d00037308 */ /* 0x000e220000001000 */
[----:B-1----:R-:W-:-:S04]  /*3240*/  FADD R0, -R7, UR6 ;  /* 0x0000000607007e21 */ /* 0x002fc80008000100 */
[----:B------:R-:W-:-:S04]  /*3250*/  FMUL R0, R0, R0 ;  /* 0x0000000000007220 */ /* 0x000fc80000400000 */
        /* <DEDUP_REMOVED lines=12> */
.L_x_1003:
[----:B------:R-:W-:Y:S05]  /*3320*/  BSYNC.RECONVERGENT B2 ;  /* 0x0000000000027941 */ /* 0x000fea0003800200 */
.L_x_1002:
[----:B------:R-:W-:Y:S02]  /*3330*/  HFMA2 R13, -RZ, RZ, 0, 2.384185791015625e-07 ;  /* 0x00000004ff0d7431 */ /* 0x000fe400000001ff */
[----:B------:R-:W-:-:S03]  /*3340*/  FADD R5, R3, -R4 ;  /* 0x8000000403057221 */ /* 0x000fc60000000000 */
[----:B------:R-:W-:-:S05]  /*3350*/  IMAD.WIDE R12, R12, R13, UR16 ;  /* 0x000000100c0c7e25 */ /* 0x000fca000f8e020d */
        /* <DEDUP_REMOVED lines=18> */
.L_x_1005:
[----:B------:R-:W-:Y:S05]  /*3480*/  BSYNC.RECONVERGENT B2 ;  /* 0x0000000000027941 */ /* 0x000fea0003800200 */
.L_x_1004:
        /* <DEDUP_REMOVED lines=19> */
.L_x_1007:
[----:B------:R-:W-:Y:S05]  /*35c0*/  BSYNC.RECONVERGENT B2 ;  /* 0x0000000000027941 */ /* 0x000fea0003800200 */
.L_x_1006:
        /* <DEDUP_REMOVED lines=19> */
.L_x_1009:
[----:B------:R-:W-:Y:S05]  /*3700*/  BSYNC.RECONVERGENT B2 ;  /* 0x0000000000027941 */ /* 0x000fea0003800200 */
.L_x_1008:
        /* <DEDUP_REMOVED lines=19> */
.L_x_1011:
[----:B------:R-:W-:Y:S05]  /*3840*/  BSYNC.RECONVERGENT B2 ;  /* 0x0000000000027941 */ /* 0x000fea0003800200 */
.L_x_1010:
        /* <DEDUP_REMOVED lines=19> */
.L_x_1013:
[----:B------:R-:W-:Y:S05]  /*3980*/  BSYNC.RECONVERGENT B2 ;  /* 0x0000000000027941 */ /* 0x000fea0003800200 */
.L_x_1012:
        /* <DEDUP_REMOVED lines=19> */
.L_x_1015:
[----:B------:R-:W-:Y:S05]  /*3ac0*/  BSYNC.RECONVERGENT B2 ;  /* 0x0000000000027941 */ /* 0x000fea0003800200 */
.L_x_1014:
[----:B------:R-:W-:Y:S01]  /*3ad0*/  FADD R3, R3, -R4 ;  /* 0x8000000403037221 */ /* 0x000fe20000000000 */
[----:B------:R-:W-:-:S04]  /*3ae0*/  UIADD3 UR4, UPT, UPT, UR4, 0x4, URZ ;  /* 0x0000000404047890 */ /* 0x000fc8000fffe0ff */
[----:B------:R0:W-:Y:S08]  /*3af0*/  STG.E desc[UR18][R12.64+0x600], R3 ;  /* 0x000600030c007986 */ /* 0x0001f0000c101912 */
.L_x_999:
[----:B------:R-:W-:-:S13]  /*3b00*/  ISETP.NE.AND P0, PT, RZ, UR11, PT ;  /* 0x0000000bff007c0c */ /* 0x000fda000bf05270 */
[----:B------:R-:W-:Y:S05]  /*3b10*/  @!P0 EXIT ;  /* 0x000000000000894d */ /* 0x000fea0003800000 */
[----:B------:R-:W-:-:S09]  /*3b20*/  UISETP.NE.AND UP0, UPT, UR11, 0x1, UPT ;  /* 0x000000010b00788c */ /* 0x000fd2000bf05270 */
[----:B------:R-:W-:Y:S05]  /*3b30*/  BRA.U !UP0, `(.L_x_1016) ;  /* 0x00000005085c7547 */ /* 0x000fea000b800000 */
[----:B------:R-:W-:-:S04]  /*3b40*/  MOV R7, UR4 ;  /* 0x0000000400077c02 */ /* 0x000fc80008000f00 */
[----:B------:R-:W-:-:S05]  /*3b50*/  LEA R7, R7, R22, 0x7 ;  /* 0x0000001607077211 */ /* 0x000fca00078e38ff */
[----:B------:R-:W-:-:S05]  /*3b60*/  IMAD.WIDE R14, R7, 0x4, R10 ;  /* 0x00000004070e7825 */ /* 0x000fca00078e020a */
[----:B0-----:R-:W2:Y:S01]  /*3b70*/  LDG.E R3, desc[UR18][R14.64] ;  /* 0x000000120e037981 */ /* 0x001ea2000c1e1900 */
        /* <DEDUP_REMOVED lines=17> */
.L_x_1018:
[----:B------:R-:W-:Y:S05]  /*3c90*/  BSYNC.RECONVERGENT B2 ;  /* 0x0000000000027941 */ /* 0x000fea0003800200 */
.L_x_1017:
        /* <DEDUP_REMOVED lines=19> */
.L_x_1020:
[----:B------:R-:W-:Y:S05]  /*3dd0*/  BSYNC.RECONVERGENT B2 ;  /* 0x0000000000027941 */ /* 0x000fea0003800200 */
.L_x_1019:
        /* <DEDUP_REMOVED lines=21> */
.L_x_1022:
[----:B------:R-:W-:Y:S05]  /*3f30*/  BSYNC.RECONVERGENT B2 ;  /* 0x0000000000027941 */ /* 0x000fea0003800200 */
.L_x_1021:
        /* <DEDUP_REMOVED lines=19> */
.L_x_1024:
[----:B------:R-:W-:Y:S05]  /*4070*/  BSYNC.RECONVERGENT B2 ;  /* 0x0000000000027941 */ /* 0x000fea0003800200 */
.L_x_1023:
[----:B------:R-:W-:Y:S01]  /*4080*/  FADD R3, R3, -R4 ;  /* 0x8000000403037221 */ /* 0x000fe20000000000 */
[----:B------:R-:W-:-:S04]  /*4090*/  UIADD3 UR4, UPT, UPT, UR4, 0x2, URZ ;  /* 0x0000000204047890 */ /* 0x000fc8000fffe0ff */
[----:B------:R1:W-:Y:S08]  /*40a0*/  STG.E desc[UR18][R12.64+0x200], R3 ;  /* 0x000200030c007986 */ /* 0x0003f0000c101912 */
.L_x_1016:
[----:B------:R-:W2:Y:S02]  /*40b0*/  LDC R0, c[0x0][0x388] ;  /* 0x0000e200ff007b82 */ /* 0x000ea40000000800 */
[----:B--2---:R-:W-:-:S04]  /*40c0*/  LOP3.LUT R0, R0, 0x1, RZ, 0xc0, !PT ;  /* 0x0000000100007812 */ /* 0x004fc800078ec0ff */
[----:B------:R-:W-:-:S13]  /*40d0*/  ISETP.NE.U32.AND P0, PT, R0, 0x1, PT ;  /* 0x000000010000780c */ /* 0x000fda0003f05070 */
[----:B------:R-:W-:Y:S05]  /*40e0*/  @P0 EXIT ;  /* 0x000000000000094d */ /* 0x000fea0003800000 */
[----:B------:R-:W-:-:S04]  /*40f0*/  MOV R7, UR4 ;  /* 0x0000000400077c02 */ /* 0x000fc80008000f00 */
[----:B------:R-:W-:-:S05]  /*4100*/  LEA R7, R7, R22, 0x7 ;  /* 0x0000001607077211 */ /* 0x000fca00078e38ff */
[----:B------:R-:W-:-:S05]  /*4110*/  IMAD.WIDE R10, R7, 0x4, R10 ;  /* 0x00000004070a7825 */ /* 0x000fca00078e020a */
[----:B01----:R-:W2:Y:S01]  /*4120*/  LDG.E R3, desc[UR18][R10.64] ;  /* 0x000000120a037981 */ /* 0x003ea2000c1e1900 */
        /* <DEDUP_REMOVED lines=17> */
.L_x_1026:
[----:B------:R-:W-:Y:S05]  /*4240*/  BSYNC.RECONVERGENT B2 ;  /* 0x0000000000027941 */ /* 0x000fea0003800200 */
.L_x_1025:
        /* <DEDUP_REMOVED lines=19> */
.L_x_1028:
[----:B------:R-:W-:Y:S05]  /*4380*/  BSYNC.RECONVERGENT B2 ;  /* 0x0000000000027941 */ /* 0x000fea0003800200 */
.L_x_1027:
[----:B------:R-:W-:Y:S02]  /*4390*/  HFMA2 R2, -RZ, RZ, 0, 2.384185791015625e-07 ;  /* 0x00000004ff027431 */ /* 0x000fe400000001ff */
[----:B------:R-:W-:-:S03]  /*43a0*/  FADD R5, R3, -R4 ;  /* 0x8000000403057221 */ /* 0x000fc60000000000 */
[----:B------:R-:W-:-:S05]  /*43b0*/  IMAD.WIDE R2, R7, R2, UR16 ;  /* 0x0000001007027e25 */ /* 0x000fca000f8e0202 */
[----:B------:R-:W-:Y:S01]  /*43c0*/  STG.E desc[UR18][R2.64], R5 ;  /* 0x0000000502007986 */ /* 0x000fe2000c101912 */
[----:B------:R-:W-:Y:S05]  /*43d0*/  EXIT ;  /* 0x000000000000794d */ /* 0x000fea0003800000 */
        .weak           $__internal_0_$__cuda_sm3x_div_rn_noftz_f32_slowpath
        .type           $__internal_0_$__cuda_sm3x_div_rn_noftz_f32_slowpath,@function
        .size           $__internal_0_$__cuda_sm3x_div_rn_noftz_f32_slowpath,(.L_x_1978 - $__internal_0_$__cuda_sm3x_div_rn_noftz_f32_slowpath)
$__internal_0_$__cuda_sm3x_div_rn_noftz_f32_slowpath:
[----:B------:R-:W-:Y:S01]  /*43e0*/  SHF.R.U32.HI R6, RZ, 0x17, R2 ;  /* 0x00000017ff067819 */ /* 0x000fe20000011602 */
[----:B------:R-:W-:Y:S01]  /*43f0*/  BSSY.RECONVERGENT B0, `(.L_x_1029) ;  /* 0x0000063000007945 */ /* 0x000fe20003800200 */
[----:B------:R-:W-:Y:S02]  /*4400*/  SHF.R.U32.HI R21, RZ, 0x17, R0 ;  /* 0x00000017ff157819 */ /* 0x000fe40000011600 */
[----:B------:R-:W-:Y:S02]  /*4410*/  LOP3.LUT R6, R6, 0xff, RZ, 0xc0, !PT ;  /* 0x000000ff06067812 */ /* 0x000fe400078ec0ff */
[----:B------:R-:W-:Y:S02]  /*4420*/  LOP3.LUT R21, R21, 0xff, RZ, 0xc0, !PT ;  /* 0x000000ff15157812 */ /* 0x000fe400078ec0ff */
[----:B------:R-:W-:Y:S02]  /*4430*/  IADD3 R19, PT, PT, R6, -0x1, RZ ;  /* 0xffffffff06137810 */ /* 0x000fe40007ffe0ff */
[----:B------:R-:W-:-:S02]  /*4440*/  IADD3 R20, PT, PT, R21, -0x1, RZ ;  /* 0xffffffff15147810 */ /* 0x000fc40007ffe0ff */
[----:B------:R-:W-:-:S04]  /*4450*/  ISETP.GT.U32.AND P0, PT, R19, 0xfd, PT ;  /* 0x000000fd1300780c */ /* 0x000fc80003f04070 */
[----:B------:R-:W-:-:S13]  /*4460*/  ISETP.GT.U32.OR P0, PT, R20, 0xfd, P0 ;  /* 0x000000fd1400780c */ /* 0x000fda0000704470 */
[----:B------:R-:W-:Y:S01]  /*4470*/  @!P0 MOV R5, RZ ;  /* 0x000000ff00058202 */ /* 0x000fe20000000f00 */
[----:B------:R-:W-:Y:S06]  /*4480*/  @!P0 BRA `(.L_x_1030) ;  /* 0x00000000005c8947 */ /* 0x000fec0003800000 */
[----:B------:R-:W-:Y:S02]  /*4490*/  FSETP.GTU.FTZ.AND P0, PT, |R0|, +INF , PT ;  /* 0x7f8000000000780b */ /* 0x000fe40003f1c200 */
[----:B------:R-:W-:-:S04]  /*44a0*/  FSETP.GTU.FTZ.AND P1, PT, |R2|, +INF , PT ;  /* 0x7f8000000200780b */ /* 0x000fc80003f3c200 */
[----:B------:R-:W-:-:S13]  /*44b0*/  PLOP3.LUT P0, PT, P0, P1, PT, 0xf8, 0x8f ;  /* 0x00000000008f781c */ /* 0x000fda0000703f70 */
[----:B------:R-:W-:Y:S05]  /*44c0*/  @P0 BRA `(.L_x_1031) ;  /* 0x0000000400500947 */ /* 0x000fea0003800000 */
[----:B------:R-:W-:-:S13]  /*44d0*/  LOP3.LUT P0, RZ, R2, 0x7fffffff, R0, 0xc8, !PT ;  /* 0x7fffffff02ff7812 */ /* 0x000fda000780c800 */
[----:B------:R-:W-:Y:S05]  /*44e0*/  @!P0 BRA `(.L_x_1032) ;  /* 0x0000000400408947 */ /* 0x000fea0003800000 */
[----:B------:R-:W-:Y:S02]  /*44f0*/  FSETP.NEU.FTZ.AND P2, PT, |R0|, +INF , PT ;  /* 0x7f8000000000780b */ /* 0x000fe40003f5d200 */
[----:B------:R-:W-:Y:S02]  /*4500*/  FSETP.NEU.FTZ.AND P1, PT, |R2|, +INF , PT ;  /* 0x7f8000000200780b */ /* 0x000fe40003f3d200 */
[----:B------:R-:W-:-:S11]  /*4510*/  FSETP.NEU.FTZ.AND P0, PT, |R0|, +INF , PT ;  /* 0x7f8000000000780b */ /* 0x000fd60003f1d200 */
[----:B------:R-:W-:Y:S05]  /*4520*/  @!P1 BRA !P2, `(.L_x_1032) ;  /* 0x0000000400309947 */ /* 0x000fea0005000000 */
[----:B------:R-:W-:-:S04]  /*4530*/  LOP3.LUT P2, RZ, R0, 0x7fffffff, RZ, 0xc0, !PT ;  /* 0x7fffffff00ff7812 */ /* 0x000fc8000784c0ff */
[----:B------:R-:W-:-:S13]  /*4540*/  PLOP3.LUT P1, PT, P1, P2, PT, 0x2f, 0xf2 ;  /* 0x0000000000f2781c */ /* 0x000fda0000f24577 */
[----:B------:R-:W-:Y:S05]  /*4550*/  @P1 BRA `(.L_x_1033) ;  /* 0x00000004001c1947 */ /* 0x000fea0003800000 */
[----:B------:R-:W-:-:S04]  /*4560*/  LOP3.LUT P1, RZ, R2, 0x7fffffff, RZ, 0xc0, !PT ;  /* 0x7fffffff02ff7812 */ /* 0x000fc8000782c0ff */
[----:B------:R-:W-:-:S13]  /*4570*/  PLOP3.LUT P0, PT, P0, P1, PT, 0x2f, 0xf2 ;  /* 0x0000000000f2781c */ /* 0x000fda0000702577 */
[----:B------:R-:W-:Y:S05]  /*4580*/  @P0 BRA `(.L_x_1034) ;  /* 0x0000000400040947 */ /* 0x000fea0003800000 */
[----:B------:R-:W-:Y:S02]  /*4590*/  ISETP.GE.AND P0, PT, R20, RZ, PT ;  /* 0x000000ff1400720c */ /* 0x000fe40003f06270 */
[----:B------:R-:W-:-:S11]  /*45a0*/  ISETP.GE.AND P1, PT, R19, RZ, PT ;  /* 0x000000ff1300720c */ /* 0x000fd60003f26270 */
[----:B------:R-:W-:Y:S01]  /*45b0*/  @P0 MOV R5, RZ ;  /* 0x000000ff00050202 */ /* 0x000fe20000000f00 */
[----:B------:R-:W-:Y:S01]  /*45c0*/  @!P0 FFMA R0, R0, 1.84467440737095516160e+19, RZ ;  /* 0x5f80000000008823 */ /* 0x000fe200000000ff */
[----:B------:R-:W-:Y:S01]  /*45d0*/  @!P0 MOV R5, 0xffffffc0 ;  /* 0xffffffc000058802 */ /* 0x000fe20000000f00 */
[----:B------:R-:W-:-:S03]  /*45e0*/  @!P1 FFMA R2, R2, 1.84467440737095516160e+19, RZ ;  /* 0x5f80000002029823 */ /* 0x000fc600000000ff */
[----:B------:R-:W-:-:S07]  /*45f0*/  @!P1 IADD3 R5, PT, PT, R5, 0x40, RZ ;  /* 0x0000004005059810 */ /* 0x000fce0007ffe0ff */
.L_x_1030:
[----:B------:R-:W-:Y:S01]  /*4600*/  LEA R19, R6, 0xc0800000, 0x17 ;  /* 0xc080000006137811 */ /* 0x000fe200078eb8ff */
[----:B------:R-:W-:Y:S01]  /*4610*/  BSSY.RECONVERGENT B1, `(.L_x_1035) ;  /* 0x0000036000017945 */ /* 0x000fe20003800200 */
[----:B------:R-:W-:Y:S02]  /*4620*/  IADD3 R20, PT, PT, R21, -0x7f, RZ ;  /* 0xffffff8115147810 */ /* 0x000fe40007ffe0ff */
[----:B------:R-:W-:-:S03]  /*4630*/  IADD3 R2, PT, PT, -R19, R2, RZ ;  /* 0x0000000213027210 */ /* 0x000fc60007ffe1ff */
[C---:B------:R-:W-:Y:S01]  /*4640*/  IMAD R0, R20.reuse, -0x800000, R0 ;  /* 0xff80000014007824 */ /* 0x040fe200078e0200 */
[----:B------:R0:W1:Y:S01]  /*4650*/  MUFU.RCP R19, R2 ;  /* 0x0000000200137308 */ /* 0x0000620000001000 */
[----:B------:R-:W-:-:S04]  /*4660*/  IADD3 R20, PT, PT, R20, 0x7f, -R6 ;  /* 0x0000007f14147810 */ /* 0x000fc80007ffe806 */
[----:B------:R-:W-:Y:S01]  /*4670*/  IADD3 R20, PT, PT, R20, R5, RZ ;  /* 0x0000000514147210 */ /* 0x000fe20007ffe0ff */
[----:B0-----:R-:W-:-:S04]  /*4680*/  FADD.FTZ R2, -R2, -RZ ;  /* 0x800000ff02027221 */ /* 0x001fc80000010100 */
[----:B-1----:R-:W-:-:S04]  /*4690*/  FFMA R6, R19, R2, 1 ;  /* 0x3f80000013067423 */ /* 0x002fc80000000002 */
[----:B------:R-:W-:-:S04]  /*46a0*/  FFMA R6, R19, R6, R19 ;  /* 0x0000000613067223 */ /* 0x000fc80000000013 */
[----:B------:R-:W-:-:S04]  /*46b0*/  FFMA R5, R0, R6, RZ ;  /* 0x0000000600057223 */ /* 0x000fc800000000ff */
[----:B------:R-:W-:-:S04]  /*46c0*/  FFMA R19, R2, R5, R0 ;  /* 0x0000000502137223 */ /* 0x000fc80000000000 */
[----:B------:R-:W-:-:S04]  /*46d0*/  FFMA R5, R6, R19, R5 ;  /* 0x0000001306057223 */ /* 0x000fc80000000005 */
[----:B------:R-:W-:-:S04]  /*46e0*/  FFMA R0, R2, R5, R0 ;  /* 0x0000000502007223 */ /* 0x000fc80000000000 */
[----:B------:R-:W-:-:S05]  /*46f0*/  FFMA R2, R6, R0, R5 ;  /* 0x0000000006027223 */ /* 0x000fca0000000005 */
[----:B------:R-:W-:-:S04]  /*4700*/  SHF.R.U32.HI R19, RZ, 0x17, R2 ;  /* 0x00000017ff137819 */ /* 0x000fc80000011602 */
[----:B------:R-:W-:-:S04]  /*4710*/  LOP3.LUT R19, R19, 0xff, RZ, 0xc0, !PT ;  /* 0x000000ff13137812 */ /* 0x000fc800078ec0ff */
[----:B------:R-:W-:-:S04]  /*4720*/  IADD3 R19, PT, PT, R19, R20, RZ ;  /* 0x0000001413137210 */ /* 0x000fc80007ffe0ff */
[----:B------:R-:W-:-:S04]  /*4730*/  IADD3 R21, PT, PT, R19, -0x1, RZ ;  /* 0xffffffff13157810 */ /* 0x000fc80007ffe0ff */
[----:B------:R-:W-:-:S13]  /*4740*/  ISETP.GE.U32.AND P0, PT, R21, 0xfe, PT ;  /* 0x000000fe1500780c */ /* 0x000fda0003f06070 */
[----:B------:R-:W-:Y:S05]  /*4750*/  @!P0 BRA `(.L_x_1036) ;  /* 0x0000000000808947 */ /* 0x000fea0003800000 */
[----:B------:R-:W-:-:S13]  /*4760*/  ISETP.GT.AND P0, PT, R19, 0xfe, PT ;  /* 0x000000fe1300780c */ /* 0x000fda0003f04270 */
[----:B------:R-:W-:Y:S05]  /*4770*/  @P0 BRA `(.L_x_1037) ;  /* 0x00000000006c0947 */ /* 0x000fea0003800000 */
[----:B------:R-:W-:-:S13]  /*4780*/  ISETP.GE.AND P0, PT, R19, 0x1, PT ;  /* 0x000000011300780c */ /* 0x000fda0003f06270 */
[----:B------:R-:W-:Y:S05]  /*4790*/  @P0 BRA `(.L_x_1038) ;  /* 0x0000000000740947 */ /* 0x000fea0003800000 */
[----:B------:R-:W-:Y:S02]  /*47a0*/  ISETP.GE.AND P0, PT, R19, -0x18, PT ;  /* 0xffffffe81300780c */ /* 0x000fe40003f06270 */
[----:B------:R-:W-:-:S11]  /*47b0*/  LOP3.LUT R2, R2, 0x80000000, RZ, 0xc0, !PT ;  /* 0x8000000002027812 */ /* 0x000fd600078ec0ff */
[----:B------:R-:W-:Y:S05]  /*47c0*/  @!P0 BRA `(.L_x_1038) ;  /* 0x0000000000688947 */ /* 0x000fea0003800000 */
[CCC-:B------:R-:W-:Y:S01]  /*47d0*/  FFMA.RP R21, R6.reuse, R0.reuse, R5.reuse ;  /* 0x0000000006157223 */ /* 0x1c0fe20000008005 */
[CCC-:B------:R-:W-:Y:S01]  /*47e0*/  FFMA.RM R20, R6.reuse, R0.reuse, R5.reuse ;  /* 0x0000000006147223 */ /* 0x1c0fe20000004005 */
[----:B------:R-:W-:Y:S01]  /*47f0*/  FFMA.RZ R0, R6, R0, R5 ;  /* 0x0000000006007223 */ /* 0x000fe2000000c005 */
[C---:B------:R-:W-:Y:S02]  /*4800*/  IADD3 R5, PT, PT, R19.reuse, 0x20, RZ ;  /* 0x0000002013057810 */ /* 0x040fe40007ffe0ff */
[C---:B------:R-:W-:Y:S02]  /*4810*/  ISETP.NE.AND P2, PT, R19.reuse, RZ, PT ;  /* 0x000000ff1300720c */ /* 0x040fe40003f45270 */
[----:B------:R-:W-:Y:S02]  /*4820*/  LOP3.LUT R0, R0, 0x7fffff, RZ, 0xc0, !PT ;  /* 0x007fffff00007812 */ /* 0x000fe400078ec0ff */
[----:B------:R-:W-:Y:S02]  /*4830*/  ISETP.NE.AND P1, PT, R19, RZ, PT ;  /* 0x000000ff1300720c */ /* 0x000fe40003f25270 */
[----:B------:R-:W-:-:S02]  /*4840*/  LOP3.LUT R0, R0, 0x800000, RZ, 0xfc, !PT ;  /* 0x0080000000007812 */ /* 0x000fc400078efcff */
[----:B------:R-:W-:Y:S02]  /*4850*/  IADD3 R19, PT, PT, -R19, RZ, RZ ;  /* 0x000000ff13137210 */ /* 0x000fe40007ffe1ff */
[----:B------:R-:W-:Y:S02]  /*4860*/  SHF.L.U32 R5, R0, R5, RZ ;  /* 0x0000000500057219 */ /* 0x000fe400000006ff */
[----:B------:R-:W-:Y:S02]  /*4870*/  FSETP.NEU.FTZ.AND P0, PT, R21, R20, PT ;  /* 0x000000141500720b */ /* 0x000fe40003f1d000 */
[----:B------:R-:W-:Y:S02]  /*4880*/  SEL R19, R19, RZ, P2 ;  /* 0x000000ff13137207 */ /* 0x000fe40001000000 */
[----:B------:R-:W-:Y:S02]  /*4890*/  ISETP.NE.AND P1, PT, R5, RZ, P1 ;  /* 0x000000ff0500720c */ /* 0x000fe40000f25270 */
[----:B------:R-:W-:-:S02]  /*48a0*/  SHF.R.U32.HI R0, RZ, R19, R0 ;  /* 0x00000013ff007219 */ /* 0x000fc40000011600 */
[----:B------:R-:W-:Y:S02]  /*48b0*/  PLOP3.LUT P0, PT, P0, P1, PT, 0xf8, 0x8f ;  /* 0x00000000008f781c */ /* 0x000fe40000703f70 */
[----:B------:R-:W-:Y:S02]  /*48c0*/  SHF.R.U32.HI R5, RZ, 0x1, R0 ;  /* 0x00000001ff057819 */ /* 0x000fe40000011600 */
[----:B------:R-:W-:-:S04]  /*48d0*/  SEL R6, RZ, 0x1, !P0 ;  /* 0x00000001ff067807 */ /* 0x000fc80004000000 */
[----:B------:R-:W-:-:S04]  /*48e0*/  LOP3.LUT R6, R6, 0x1, R5, 0xf8, !PT ;  /* 0x0000000106067812 */ /* 0x000fc800078ef805 */
[----:B------:R-:W-:-:S04]  /*48f0*/  LOP3.LUT R0, R6, R0, RZ, 0xc0, !PT ;  /* 0x0000000006007212 */ /* 0x000fc800078ec0ff */
[----:B------:R-:W-:-:S04]  /*4900*/  IADD3 R5, PT, PT, R5, R0, RZ ;  /* 0x0000000005057210 */ /* 0x000fc80007ffe0ff */
[----:B------:R-:W-:Y:S01]  /*4910*/  LOP3.LUT R2, R5, R2, RZ, 0xfc, !PT ;  /* 0x0000000205027212 */ /* 0x000fe200078efcff */
[----:B------:R-:W-:Y:S06]  /*4920*/  BRA `(.L_x_1038) ;  /* 0x0000000000107947 */ /* 0x000fec0003800000 */
.L_x_1037:
[----:B------:R-:W-:-:S04]  /*4930*/  LOP3.LUT R2, R2, 0x80000000, RZ, 0xc0, !PT ;  /* 0x8000000002027812 */ /* 0x000fc800078ec0ff */
[----:B------:R-:W-:Y:S01]  /*4940*/  LOP3.LUT R2, R2, 0x7f800000, RZ, 0xfc, !PT ;  /* 0x7f80000002027812 */ /* 0x000fe200078efcff */
[----:B------:R-:W-:Y:S06]  /*4950*/  BRA `(.L_x_1038) ;  /* 0x0000000000047947 */ /* 0x000fec0003800000 */
.L_x_1036:
[----:B------:R-:W-:-:S07]  /*4960*/  LEA R2, R20, R2, 0x17 ;  /* 0x0000000214027211 */ /* 0x000fce00078eb8ff */
.L_x_1038:
[----:B------:R-:W-:Y:S05]  /*4970*/  BSYNC.RECONVERGENT B1 ;  /* 0x0000000000017941 */ /* 0x000fea0003800200 */
.L_x_1035:
[----:B------:R-:W-:Y:S01]  /*4980*/  MOV R0, R2 ;  /* 0x0000000200007202 */ /* 0x000fe20000000f00 */
[----:B------:R-:W-:Y:S06]  /*4990*/  BRA `(.L_x_1039) ;  /* 0x0000000000207947 */ /* 0x000fec0003800000 */
.L_x_1034:
[----:B------:R-:W-:-:S04]  /*49a0*/  LOP3.LUT R0, R2, 0x80000000, R0, 0x48, !PT ;  /* 0x8000000002007812 */ /* 0x000fc800078e4800 */
[----:B------:R-:W-:Y:S01]  /*49b0*/  LOP3.LUT R0, R0, 0x7f800000, RZ, 0xfc, !PT ;  /* 0x7f80000000007812 */ /* 0x000fe200078efcff */
[----:B------:R-:W-:Y:S06]  /*49c0*/  BRA `(.L_x_1039) ;  /* 0x0000000000147947 */ /* 0x000fec0003800000 */
.L_x_1033:
[----:B------:R-:W-:Y:S01]  /*49d0*/  LOP3.LUT R0, R2, 0x80000000, R0, 0x48, !PT ;  /* 0x8000000002007812 */ /* 0x000fe200078e4800 */
[----:B------:R-:W-:Y:S06]  /*49e0*/  BRA `(.L_x_1039) ;  /* 0x00000000000c7947 */ /* 0x000fec0003800000 */
.L_x_1032:
[----:B------:R-:W0:Y:S01]  /*49f0*/  MUFU.RSQ R0, -QNAN ;  /* 0xffc0000000007908 */ /* 0x000e220000001400 */
[----:B------:R-:W-:Y:S05]  /*4a00*/  BRA `(.L_x_1039) ;  /* 0x0000000000047947 */ /* 0x000fea0003800000 */
.L_x_1031:
[----:B------:R-:W-:-:S07]  /*4a10*/  FADD.FTZ R0, R0, R2 ;  /* 0x0000000200007221 */ /* 0x000fce0000010000 */
.L_x_1039:
[----:B------:R-:W-:Y:S05]  /*4a20*/  BSYNC.RECONVERGENT B0 ;  /* 0x0000000000007941 */ /* 0x000fea0003800200 */
.L_x_1029:
[----:B------:R-:W-:-:S04]  /*4a30*/  HFMA2 R5, -RZ, RZ, 0, 0 ;  /* 0x00000000ff057431 */ /* 0x000fc800000001ff */
[----:B0-----:R-:W-:Y:S05]  /*4a40*/  RET.REL.NODEC R4 `(_ZN3cub18CUB_300001_SM_10006detail9transform16transform_kernelINS2_10policy_hubILb1EN4cuda3std3__45tupleIJN6thrust24THRUST_300001_SM_1000_NS6detail15normal_iteratorINSA_10device_ptrIfEEEENSC_INSD_IiEEEEEEEE10policy1000El13calculate_errSF_JPfPiEEEvT0_iT1_T2_DpNS2_10kernel_argIT3_EE) ;  /* 0xffffffb4046c7950 */ /* 0x001fea0003c3ffff */
.L_x_1040:
        /* <DEDUP_REMOVED lines=11> */
.L_x_1978:


//--------------------- .text._ZN3cub18CUB_300001_SM_10006detail9transform16transform_kernelINS2_10policy_hubILb1EN4cuda3std3__45tupleIJN6thrust24THRUST_300001_SM_1000_NS6detail15normal_iteratorINSA_10device_ptrIfEEEENSC_INSD_IiEEEEEEEE10policy1000Ei13calculate_errSF_JPfPiEEEvT0_iT1_T2_DpNS2_10kernel_argIT3_EE --------------------------
	.section	.text._ZN3cub18CUB_300001_SM_10006detail9transform16transform_kernelINS2_10policy_hubILb1EN4cuda3std3__45tupleIJN6thrust24THRUST_300001_SM_1000_NS6detail15normal_iteratorINSA_10device_ptrIfEEEENSC_INSD_IiEEEEEEEE10policy1000Ei13calculate_errSF_JPfPiEEEvT0_iT1_T2_DpNS2_10kernel_argIT3_EE,"ax",@progbits
	.align	128
        .global         _ZN3cub18CUB_300001_SM_10006detail9transform16transform_kernelINS2_10policy_hubILb1EN4cuda3std3__45tupleIJN6thrust24THRUST_300001_SM_1000_NS6detail15normal_iteratorINSA_10device_ptrIfEEEENSC_INSD_IiEEEEEEEE10policy1000Ei13calculate_errSF_JPfPiEEEvT0_iT1_T2_DpNS2_10kernel_argIT3_EE
        .type           _ZN3cub18CUB_300001_SM_10006detail9transform16transform_kernelINS2_10policy_hubILb1EN4cuda3std3__45tupleIJN6thrust24THRUST_300001_SM_1000_NS6detail15normal_iteratorINSA_10device_ptrIfEEEENSC_INSD_IiEEEEEEEE10policy1000Ei13calculate_errSF_JPfPiEEEvT0_iT1_T2_DpNS2_10kernel_argIT3_EE,@function
        .size           _ZN3cub18CUB_300001_SM_10006detail9transform16transform_kernelINS2_10policy_hubILb1EN4cuda3std3__45tupleIJN6thrust24THRUST_300001_SM_1000_NS6detail15normal_iteratorINSA_10device_ptrIfEEEENSC_INSD_IiEEEEEEEE10policy1000Ei13calculate_errSF_JPfPiEEEvT0_iT1_T2_DpNS2_10kernel_argIT3_EE,(.L_x_1979 - _ZN3cub18CUB_300001_SM_10006detail9transform16transform_kernelINS2_10policy_hubILb1EN4cuda3std3__45tupleIJN6thrust24THRUST_300001_SM_1000_NS6detail15normal_iteratorINSA_10device_ptrIfEEEENSC_INSD_IiEEEEEEEE10policy1000Ei13calculate_errSF_JPfPiEEEvT0_iT1_T2_DpNS2_10kernel_argIT3_EE)
        .other          _ZN3cub18CUB_300001_SM_10006detail9transform16transform_kernelINS2_10policy_hubILb1EN4cuda3std3__45tupleIJN6thrust24THRUST_300001_SM_1000_NS6detail15normal_iteratorINSA_10device_ptrIfEEEENSC_INSD_IiEEEEEEEE10policy1000Ei13calculate_errSF_JPfPiEEEvT0_iT1_T2_DpNS2_10kernel_argIT3_EE,@"STO_CUDA_ENTRY STV_DEFAULT"
_ZN3cub18CUB_300001_SM_10006detail9transform16transform_kernelINS2_10policy_hubILb1EN4cuda3std3__45tupleIJN6thrust24THRUST_300001_SM_1000_NS6detail15normal_iteratorINSA_10device_ptrIfEEEENSC_INSD_IiEEEEEEEE10policy1000Ei13calculate_errSF_JPfPiEEEvT0_iT1_T2_DpNS2_10kernel_argIT3_EE:
.text._ZN3cub18CUB_300001_SM_10006detail9transform16transform_kernelINS2_10policy_hubILb1EN4cuda3std3__45tupleIJN6thrust24THRUST_300001_SM_1000_NS6detail15normal_iteratorINSA_10device_ptrIfEEEENSC_INSD_IiEEEEEEEE10policy1000Ei13calculate_errSF_JPfPiEEEvT0_iT1_T2_DpNS2_10kernel_argIT3_EE:
[----:B------:R-:W-:Y:S08]  /*0000*/  LDC R1, c[0x0][0x37c] ;  /* 0x0000df00ff017b82 */ /* 0x000ff00000000800 */
[----:B------:R-:W0:Y:S01]  /*0010*/  S2UR UR8, SR_CTAID.X ;  /* 0x00000000000879c3 */ /* 0x000e220000002500 */
[----:B------:R-:W1:Y:S01]  /*0020*/  LDCU.64 UR6, c[0x0][0x380] ;  /* 0x00007000ff0677ac */ /* 0x000e620008000a00 */
[----:B------:R-:W2:Y:S01]  /*0030*/  S2R R22, SR_TID.X ;  /* 0x0000000000167919 */ /* 0x000ea20000002100 */
[----:B------:R-:W-:Y:S01]  /*0040*/  BSSY.RECONVERGENT B0, `(.L_x_1041) ;  /* 0x0000020000007945 */ /* 0x000fe20003800200 */
[----:B-1----:R-:W-:-:S04]  /*0050*/  USHF.L.U32 UR4, UR7, 0x7, URZ ;  /* 0x0000000707047899 */ /* 0x002fc800080006ff */
[----:B0-----:R-:W-:-:S04]  /*0060*/  UIMAD UR8, UR4, UR8, URZ ;  /* 0x00000008040872a4 */ /* 0x001fc8000f8e02ff */
[----:B------:R-:W-:-:S04]  /*0070*/  UIADD3 UR6, UPT, UPT, -UR8, UR6, URZ ;  /* 0x0000000608067290 */ /* 0x000fc8000fffe1ff */
[----:B------:R-:W-:Y:S01]  /*0080*/  UISETP.LT.AND UP0, UPT, UR4, UR6, UPT ;  /* 0x000000060400728c */ /* 0x000fe2000bf01270 */
[----:B--2---:R-:W-:-:S03]  /*0090*/  SHF.L.U32 R0, R22, 0x7, RZ ;  /* 0x0000000716007819 */ /* 0x004fc600000006ff */
[----:B------:R-:W-:-:S04]  /*00a0*/  USEL UR20, UR4, UR6, UP0 ;  /* 0x0000000604147287 */ /* 0x000fc80008000000 */
[----:B------:R-:W-:-:S06]  /*00b0*/  USHF.L.U32 UR5, UR20, 0x2, URZ ;  /* 0x0000000214057899 */ /* 0x000fcc00080006ff */
[----:B------:R-:W-:-:S13]  /*00c0*/  ISETP.GE.AND P0, PT, R0, UR5, PT ;  /* 0x0000000500007c0c */ /* 0x000fda000bf06270 */
[----:B------:R-:W-:Y:S05]  /*00d0*/  @P0 BRA `(.L_x_1042) ;  /* 0x0000000000580947 */ /* 0x000fea0003800000 */
[----:B------:R-:W0:Y:S01]  /*00e0*/  LDC.64 R2, c[0x0][0x3a0] ;  /* 0x0000e800ff027b82 */ /* 0x000e220000000a00 */
[----:B------:R-:W-:Y:S01]  /*00f0*/  MOV R5, UR8 ;  /* 0x0000000800057c02 */ /* 0x000fe20008000f00 */
[----:B------:R-:W-:Y:S01]  /*0100*/  BSSY.RECONVERGENT B1, `(.L_x_1043) ;  /* 0x000000a000017945 */ /* 0x000fe20003800200 */
[----:B------:R-:W-:Y:S01]  /*0110*/  MOV R4, R0 ;  /* 0x0000000000047202 */ /* 0x000fe20000000f00 */
[----:B0-----:R-:W-:-:S04]  /*0120*/  IMAD.WIDE.U32 R2, R22, 0x80, R2 ;  /* 0x0000008016027825 */ /* 0x001fc800078e0002 */
[----:B------:R-:W-:-:S07]  /*0130*/  IMAD.WIDE R2, R5, 0x4, R2 ;  /* 0x0000000405027825 */ /* 0x000fce00078e0202 */
.L_x_1044:
[----:B------:R-:W-:Y:S01]  /*0140*/  IADD3 R4, PT, PT, R4, 0x4000, RZ ;  /* 0x0000400004047810 */ /* 0x000fe20007ffe0ff */
[----:B------:R0:W-:Y:S03]  /*0150*/  CCTL.E.PF2 [R2] ;  /* 0x000000000200798f */ /* 0x0001e60000800100 */
[----:B------:R-:W-:Y:S02]  /*0160*/  ISETP.GE.AND P0, PT, R4, UR5, PT ;  /* 0x0000000504007c0c */ /* 0x000fe4000bf06270 */
[----:B0-----:R-:W-:-:S04]  /*0170*/  IADD3 R2, P1, PT, R2, 0x4000, RZ ;  /* 0x0000400002027810 */ /* 0x001fc80007f3e0ff */
[----:B------:R-:W-:-:S07]  /*0180*/  IADD3.X R3, PT, PT, RZ, R3, RZ, P1, !PT ;  /* 0x00000003ff037210 */ /* 0x000fce0000ffe4ff */
[----:B------:R-:W-:Y:S05]  /*0190*/  @!P0 BRA `(.L_x_1044) ;  /* 0xfffffffc00e88947 */ /* 0x000fea000383ffff */
[----:B------:R-:W-:Y:S05]  /*01a0*/  BSYNC.RECONVERGENT B1 ;  /* 0x0000000000017941 */ /* 0x000fea0003800200 */
.L_x_1043:
[----:B------:R-:W0:Y:S02]  /*01b0*/  LDC.64 R2, c[0x0][0x3b0] ;  /* 0x0000ec00ff027b82 */ /* 0x000e240000000a00 */
[----:B0-----:R-:W-:-:S04]  /*01c0*/  IMAD.WIDE.U32 R2, R22, 0x80, R2 ;  /* 0x0000008016027825 */ /* 0x001fc800078e0002 */
[----:B------:R-:W-:-:S07]  /*01d0*/  IMAD.WIDE R2, R5, 0x4, R2 ;  /* 0x0000000405027825 */ /* 0x000fce00078e0202 */
.L_x_1045:
[----:B------:R-:W-:Y:S01]  /*01e0*/  IADD3 R0, PT, PT, R0, 0x4000, RZ ;  /* 0x0000400000007810 */ /* 0x000fe20007ffe0ff */
[----:B------:R0:W-:Y:S03]  /*01f0*/  CCTL.E.PF2 [R2] ;  /* 0x000000000200798f */ /* 0x0001e60000800100 */
[----:B------:R-:W-:Y:S02]  /*0200*/  ISETP.GE.AND P0, PT, R0, UR5, PT ;  /* 0x0000000500007c0c */ /* 0x000fe4000bf06270 */
[----:B0-----:R-:W-:-:S04]  /*0210*/  IADD3 R2, P1, PT, R2, 0x4000, RZ ;  /* 0x0000400002027810 */ /* 0x001fc80007f3e0ff */
[----:B------:R-:W-:-:S07]  /*0220*/  IADD3.X R3, PT, PT, RZ, R3, RZ, P1, !PT ;  /* 0x00000003ff037210 */ /* 0x000fce0000ffe4ff */
[----:B------:R-:W-:Y:S05]  /*0230*/  @!P0 BRA `(.L_x_1045) ;  /* 0xfffffffc00e88947 */ /* 0x000fea000383ffff */
.L_x_1042:
[----:B------:R-:W-:Y:S05]  /*0240*/  BSYNC.RECONVERGENT B0 ;  /* 0x0000000000007941 */ /* 0x000fea0003800200 */
.L_x_1041:
[----:B------:R-:W0:Y:S01]  /*0250*/  LDCU.64 UR10, c[0x0][0x3a0] ;  /* 0x00007400ff0a77ac */ /* 0x000e220008000a00 */
[----:B------:R-:W1:Y:S01]  /*0260*/  LDCU.64 UR12, c[0x0][0x3b0] ;  /* 0x00007600ff0c77ac */ /* 0x000e620008000a00 */
[----:B------:R-:W2:Y:S01]  /*0270*/  LDCU.64 UR14, c[0x0][0x398] ;  /* 0x00007300ff0e77ac */ /* 0x000ea20008000a00 */
[----:B------:R-:W-:Y:S02]  /*0280*/  UIMAD.WIDE UR8, UR8, 0x4, URZ ;  /* 0x00000004080878a5 */ /* 0x000fe4000f8e02ff */
[----:B------:R-:W-:Y:S01]  /*0290*/  UISETP.GT.AND UP0, UPT, UR4, UR6, UPT ;  /* 0x000000060400728c */ /* 0x000fe2000bf04270 */
[----:B------:R-:W3:Y:S01]  /*02a0*/  LDCU.64 UR16, c[0x0][0x358] ;  /* 0x00006b00ff1077ac */ /* 0x000ee20008000a00 */
[----:B0-----:R-:W-:Y:S02]  /*02b0*/  UIADD3 UR4, UP1, UPT, UR8, UR10, URZ ;  /* 0x0000000a08047290 */ /* 0x001fe4000ff3e0ff */
[----:B-1----:R-:W-:Y:S02]  /*02c0*/  UIADD3 UR6, UP2, UPT, UR8, UR12, URZ ;  /* 0x0000000c08067290 */ /* 0x002fe4000ff5e0ff */
[----:B------:R-:W-:-:S02]  /*02d0*/  UIADD3.X UR5, UPT, UPT, UR9, UR11, URZ, UP1, !UPT ;  /* 0x0000000b09057290 */ /* 0x000fc40008ffe4ff */
[----:B------:R-:W-:Y:S01]  /*02e0*/  UIADD3.X UR21, UPT, UPT, UR9, UR13, URZ, UP2, !UPT ;  /* 0x0000000d09157290 */ /* 0x000fe200097fe4ff */
[----:B------:R-:W-:Y:S01]  /*02f0*/  MOV R8, UR4 ;  /* 0x0000000400087c02 */ /* 0x000fe20008000f00 */
[----:B--2---:R-:W-:Y:S01]  /*0300*/  UIADD3 UR18, UP3, UPT, UR8, UR14, URZ ;  /* 0x0000000e08127290 */ /* 0x004fe2000ff7e0ff */
[----:B------:R-:W-:Y:S02]  /*0310*/  MOV R10, UR6 ;  /* 0x00000006000a7c02 */ /* 0x000fe40008000f00 */
[----:B------:R-:W-:Y:S01]  /*0320*/  MOV R9, UR5 ;  /* 0x0000000500097c02 */ /* 0x000fe20008000f00 */
[----:B------:R-:W-:Y:S01]  /*0330*/  UIADD3.X UR19, UPT, UPT, UR9, UR15, URZ, UP3, !UPT ;  /* 0x0000000f09137290 */ /* 0x000fe20009ffe4ff */
[----:B------:R-:W-:Y:S01]  /*0340*/  MOV R11, UR21 ;  /* 0x00000015000b7c02 */ /* 0x000fe20008000f00 */
[----:B---3--:R-:W-:Y:S10]  /*0350*/  BRA.U UP0, `(.L_x_1046) ;  /* 0x0000002900587547 */ /* 0x008ff4000b800000 */
[----:B------:R-:W-:-:S06]  /*0360*/  UISETP.GE.AND UP0, UPT, UR7, 0x1, UPT ;  /* 0x000000010700788c */ /* 0x000fcc000bf06270 */
[----:B------:R-:W-:-:S13]  /*0370*/  PLOP3.LUT P0, PT, PT, PT, UP0, 0x80, 0x8 ;  /* 0x000000000008781c */ /* 0x000fda0003f0f008 */
[----:B------:R-:W-:Y:S05]  /*0380*/  @!P0 EXIT ;  /* 0x000000000000894d */ /* 0x000fea0003800000 */
        /* <DEDUP_REMOVED lines=9> */
[----:B------:R-:W-:Y:S02]  /*0420*/  UIADD3 UR10, UP0, UPT, UR4, UR10, URZ ;  /* 0x0000000a040a7290 */ /* 0x000fe4000ff1e0ff */
[----:B------:R-:W-:Y:S02]  /*0430*/  UIADD3 UR14, UP1, UPT, UR4, UR14, URZ ;  /* 0x0000000e040e7290 */ /* 0x000fe4000ff3e0ff */
[----:B------:R-:W-:Y:S02]  /*0440*/  UIADD3.X UR11, UPT, UPT, UR5, UR11, URZ, UP0, !UPT ;  /* 0x0000000b050b7290 */ /* 0x000fe400087fe4ff */
[----:B------:R-:W-:Y:S01]  /*0450*/  UIADD3 UR12, UP0, UPT, UR4, UR12, URZ ;  /* 0x0000000c040c7290 */ /* 0x000fe2000ff1e0ff */
[----:B------:R-:W3:Y:S01]  /*0460*/  LDC.64 R26, c[0x0][0x3b0] ;  /* 0x0000ec00ff1a7b82 */ /* 0x000ee20000000a00 */
[----:B------:R-:W-:Y:S02]  /*0470*/  ULOP3.LUT UR4, UR7, 0x7ffffff8, URZ, 0xc0, !UPT ;  /* 0x7ffffff807047892 */ /* 0x000fe4000f8ec0ff */
[----:B------:R-:W-:-:S02]  /*0480*/  UIADD3.X UR13, UPT, UPT, UR5, UR13, URZ, UP0, !UPT ;  /* 0x0000000d050d7290 */ /* 0x000fc400087fe4ff */
[----:B------:R-:W-:Y:S01]  /*0490*/  UIADD3.X UR15, UPT, UPT, UR5, UR15, URZ, UP1, !UPT ;  /* 0x0000000f050f7290 */ /* 0x000fe20008ffe4ff */
[----:B------:R-:W4:Y:S01]  /*04a0*/  LDCU UR24, c[0x0][0x384] ;  /* 0x00007080ff1877ac */ /* 0x000f220008000800 */
[----:B0-----:R-:W-:Y:S01]  /*04b0*/  IMAD.WIDE.U32 R24, R22, 0x4, R24 ;  /* 0x0000000416187825 */ /* 0x001fe200078e0018 */
[----:B------:R-:W0:Y:S01]  /*04c0*/  LDCU.64 UR22, c[0x0][0x388] ;  /* 0x00007100ff1677ac */ /* 0x000e220008000a00 */
[----:B-1--4-:R-:W-:-:S12]  /*04d0*/  UIADD3 UR5, UPT, UPT, -UR4, URZ, URZ ;  /* 0x000000ff04057290 */ /* 0x012fd8000fffe1ff */
.L_x_1080:
[----:B---3--:R-:W-:-:S03]  /*04e0*/  IMAD.WIDE.U32 R4, R22, 0x4, R26 ;  /* 0x0000000416047825 */ /* 0x008fc600078e001a */
        /* <DEDUP_REMOVED lines=8> */
[----:B------:R-:W-:Y:S01]  /*0570*/  ULOP3.LUT UR4, UR24, 0x7ffffff8, URZ, 0xc0, !UPT ;  /* 0x7ffffff818047892 */ /* 0x000fe2000f8ec0ff */
[----:B-1----:R-:W-:Y:S01]  /*0580*/  MOV R15, UR13 ;  /* 0x0000000d000f7c02 */ /* 0x002fe20008000f00 */
[----:B------:R-:W-:Y:S01]  /*0590*/  BSSY.RECONVERGENT B2, `(.L_x_1048) ;  /* 0x0000016000027945 */ /* 0x000fe20003800200 */
[----:B------:R-:W-:Y:S02]  /*05a0*/  MOV R16, UR14 ;  /* 0x0000000e00107c02 */ /* 0x000fe40008000f00 */
[----:B------:R-:W-:-:S03]  /*05b0*/  MOV R17, UR15 ;  /* 0x0000000f00117c02 */ /* 0x000fc60008000f00 */
[C---:B------:R-:W-:Y:S01]  /*05c0*/  IMAD.WIDE R16, R3.reuse, 0x4, R16 ;  /* 0x0000000403107825 */ /* 0x040fe200078e0210 */
[----:B--2---:R-:W-:Y:S02]  /*05d0*/  I2FP.F32.S32 R18, R14 ;  /* 0x0000000e00127245 */ /* 0x004fe40000201400 */
[----:B------:R-:W-:Y:S02]  /*05e0*/  MOV R14, UR12 ;  /* 0x0000000c000e7c02 */ /* 0x000fe40008000f00 */
[----:B------:R-:W1:Y:S03]  /*05f0*/  MUFU.RCP R13, R18 ;  /* 0x00000012000d7308 */ /* 0x000e660000001000 */
[----:B------:R-:W-:-:S04]  /*0600*/  IMAD.WIDE R14, R3, 0x4, R14 ;  /* 0x00000004030e7825 */ /* 0x000fc800078e020e */
[----:B---3--:R-:W-:-:S04]  /*0610*/  FMUL R0, R7, R7 ;  /* 0x0000000707007220 */ /* 0x008fc80000400000 */
[----:B------:R-:W2:Y:S01]  /*0620*/  FCHK P0, R0, R18 ;  /* 0x0000001200007302 */ /* 0x000ea20000000000 */
[----:B-1----:R-:W-:-:S04]  /*0630*/  FFMA R2, -R18, R13, 1 ;  /* 0x3f80000012027423 */ /* 0x002fc8000000010d */
[----:B------:R-:W-:Y:S01]  /*0640*/  FFMA R19, R13, R2, R13 ;  /* 0x000000020d137223 */ /* 0x000fe2000000000d */
[----:B------:R-:W-:-:S03]  /*0650*/  MOV R13, UR11 ;  /* 0x0000000b000d7c02 */ /* 0x000fc60008000f00 */
[----:B------:R-:W-:Y:S01]  /*0660*/  FFMA R2, R0, R19, RZ ;  /* 0x0000001300027223 */ /* 0x000fe200000000ff */
[----:B------:R-:W-:-:S04]  /*0670*/  IMAD.WIDE R12, R3, 0x4, R12 ;  /* 0x00000004030c7825 */ /* 0x000fc800078e020c */
[----:B------:R-:W-:-:S04]  /*0680*/  FFMA R4, -R18, R2, R0 ;  /* 0x0000000212047223 */ /* 0x000fc80000000100 */
[----:B------:R-:W-:Y:S01]  /*0690*/  FFMA R2, R19, R4, R2 ;  /* 0x0000000413027223 */ /* 0x000fe20000000002 */
[----:B--2---:R-:W-:Y:S06]  /*06a0*/  @!P0 BRA `(.L_x_1049) ;  /* 0x0000000000108947 */ /* 0x004fec0003800000 */
[----:B------:R-:W-:Y:S02]  /*06b0*/  MOV R2, R18 ;  /* 0x0000001200027202 */ /* 0x000fe40000000f00 */
[----:B------:R-:W-:-:S07]  /*06c0*/  MOV R4, 0x6e0 ;  /* 0x000006e000047802 */ /* 0x000fce0000000f00 */
[----:B0-----:R-:W-:Y:S05]  /*06d0*/  CALL.REL.NOINC `($__internal_1_$__cuda_sm3x_div_rn_noftz_f32_slowpath) ;  /* 0x0000003c00187944 */ /* 0x001fea0003c00000 */
[----:B------:R-:W-:-:S07]  /*06e0*/  MOV R2, R0 ;  /* 0x0000000000027202 */ /* 0x000fce0000000f00 */
.L_x_1049:
[----:B0-----:R-:W-:Y:S05]  /*06f0*/  BSYNC.RECONVERGENT B2 ;  /* 0x0000000000027941 */ /* 0x001fea0003800200 */
.L_x_1048:
        /* <DEDUP_REMOVED lines=15> */
[----:B------:R-:W-:Y:S05]  /*07f0*/  CALL.REL.NOINC `($__internal_1_$__cuda_sm3x_div_rn_noftz_f32_slowpath) ;  /* 0x0000003800d07944 */ /* 0x000fea0003c00000 */
[----:B------:R-:W-:-:S07]  /*0800*/  MOV R6, R0 ;  /* 0x0000000000067202 */ /* 0x000fce0000000f00 */
.L_x_1051:
[----:B------:R-:W-:Y:S05]  /*0810*/  BSYNC.RECONVERGENT B2 ;  /* 0x0000000000027941 */ /* 0x000fea0003800200 */
.L_x_1050:
        /* <DEDUP_REMOVED lines=19> */
[----:B------:R-:W-:Y:S05]  /*0950*/  CALL.REL.NOINC `($__internal_1_$__cuda_sm3x_div_rn_noftz_f32_slowpath) ;  /* 0x0000003800787944 */ /* 0x000fea0003c00000 */
[----:B------:R-:W-:-:S07]  /*0960*/  MOV R4, R0 ;  /* 0x0000000000047202 */ /* 0x000fce0000000f00 */
.L_x_1053:
[----:B------:R-:W-:Y:S05]  /*0970*/  BSYNC.RECONVERGENT B2 ;  /* 0x0000000000027941 */ /* 0x000fea0003800200 */
.L_x_1052:
        /* <DEDUP_REMOVED lines=14> */
[----:B------:R-:W-:Y:S05]  /*0a60*/  CALL.REL.NOINC `($__internal_1_$__cuda_sm3x_div_rn_noftz_f32_slowpath) ;  /* 0x0000003800347944 */ /* 0x000fea0003c00000 */
[----:B------:R-:W-:-:S07]  /*0a70*/  MOV R6, R0 ;  /* 0x0000000000067202 */ /* 0x000fce0000000f00 */
.L_x_1055:
[----:B------:R-:W-:Y:S05]  /*0a80*/  BSYNC.RECONVERGENT B2 ;  /* 0x0000000000027941 */ /* 0x000fea0003800200 */
.L_x_1054:
        /* <DEDUP_REMOVED lines=17> */
[----:B------:R-:W-:Y:S05]  /*0ba0*/  CALL.REL.NOINC `($__internal_1_$__cuda_sm3x_div_rn_noftz_f32_slowpath) ;  /* 0x0000003400e47944 */ /* 0x000fea0003c00000 */
[----:B------:R-:W-:-:S07]  /*0bb0*/  MOV R4, R0 ;  /* 0x0000000000047202 */ /* 0x000fce0000000f00 */
.L_x_1057:
[----:B------:R-:W-:Y:S05]  /*0bc0*/  BSYNC.RECONVERGENT B2 ;  /* 0x0000000000027941 */ /* 0x000fea0003800200 */
.L_x_1056:
        /* <DEDUP_REMOVED lines=16> */
.L_x_1059:
[----:B------:R-:W-:Y:S05]  /*0cd0*/  BSYNC.RECONVERGENT B2 ;  /* 0x0000000000027941 */ /* 0x000fea0003800200 */
.L_x_1058:
        /* <DEDUP_REMOVED lines=19> */
.L_x_1061:
[----:B------:R-:W-:Y:S05]  /*0e10*/  BSYNC.RECONVERGENT B2 ;  /* 0x0000000000027941 */ /* 0x000fea0003800200 */
.L_x_1060:
        /* <DEDUP_REMOVED lines=16> */
.L_x_1063:
[----:B------:R-:W-:Y:S05]  /*0f20*/  BSYNC.RECONVERGENT B2 ;  /* 0x0000000000027941 */ /* 0x000fea0003800200 */
.L_x_1062:
        /* <DEDUP_REMOVED lines=19> */
.L_x_1065:
[----:B------:R-:W-:Y:S05]  /*1060*/  BSYNC.RECONVERGENT B2 ;  /* 0x0000000000027941 */ /* 0x000fea0003800200 */
.L_x_1064:
        /* <DEDUP_REMOVED lines=16> */
.L_x_1067:
[----:B------:R-:W-:Y:S05]  /*1170*/  BSYNC.RECONVERGENT B2 ;  /* 0x0000000000027941 */ /* 0x000fea0003800200 */
.L_x_1066:
        /* <DEDUP_REMOVED lines=19> */
.L_x_1069:
[----:B------:R-:W-:Y:S05]  /*12b0*/  BSYNC.RECONVERGENT B2 ;  /* 0x0000000000027941 */ /* 0x000fea0003800200 */
.L_x_1068:
        /* <DEDUP_REMOVED lines=16> */
.L_x_1071:
[----:B------:R-:W-:Y:S05]  /*13c0*/  BSYNC.RECONVERGENT B2 ;  /* 0x0000000000027941 */ /* 0x000fea0003800200 */
.L_x_1070:
        /* <DEDUP_REMOVED lines=19> */
.L_x_1073:
[----:B------:R-:W-:Y:S05]  /*1500*/  BSYNC.RECONVERGENT B2 ;  /* 0x0000000000027941 */ /* 0x000fea0003800200 */
.L_x_1072:
        /* <DEDUP_REMOVED lines=16> */
.L_x_1075:
[----:B------:R-:W-:Y:S05]  /*1610*/  BSYNC.RECONVERGENT B2 ;  /* 0x0000000000027941 */ /* 0x000fea0003800200 */
.L_x_1074:
        /* <DEDUP_REMOVED lines=19> */
.L_x_1077:
[----:B------:R-:W-:Y:S05]  /*1750*/  BSYNC.RECONVERGENT B2 ;  /* 0x0000000000027941 */ /* 0x000fea0003800200 */
.L_x_1076:
        /* <DEDUP_REMOVED lines=17> */
.L_x_1079:
[----:B------:R-:W-:Y:S05]  /*1870*/  BSYNC.RECONVERGENT B2 ;  /* 0x0000000000027941 */ /* 0x000fea0003800200 */
.L_x_1078:
[----:B------:R-:W-:Y:S01]  /*1880*/  FADD R7, R7, -R4 ;  /* 0x8000000407077221 */ /* 0x000fe20000000000 */
[----:B------:R-:W-:Y:S01]  /*1890*/  UIADD3 UR8, UP0, UPT, UR8, 0x1000, URZ ;  /* 0x0000100008087890 */ /* 0x000fe2000ff1e0ff */
[----:B------:R-:W-:Y:S01]  /*18a0*/  IADD3 R3, PT, PT, R3, 0x400, RZ ;  /* 0x0000040003037810 */ /* 0x000fe20007ffe0ff */
[----:B------:R-:W-:Y:S02]  /*18b0*/  UIADD3 UR5, UPT, UPT, UR5, 0x8, URZ ;  /* 0x0000000805057890 */ /* 0x000fe4000fffe0ff */
[----:B------:R1:W-:Y:S01]  /*18c0*/  STG.E desc[UR16][R16.64+0x600], R7 ;  /* 0x0006000710007986 */ /* 0x0003e2000c101910 */
[----:B------:R-:W-:Y:S02]  /*18d0*/  UIADD3.X UR9, UPT, UPT, URZ, UR9, URZ, UP0, !UPT ;  /* 0x00000009ff097290 */ /* 0x000fe400087fe4ff */
[----:B------:R-:W-:-:S09]  /*18e0*/  UISETP.NE.AND UP0, UPT, UR5, URZ, UPT ;  /* 0x000000ff0500728c */ /* 0x000fd2000bf05270 */
[----:B-1----:R-:W-:Y:S05]  /*18f0*/  BRA.U UP0, `(.L_x_1080) ;  /* 0xffffffe900f87547 */ /* 0x002fea000b83ffff */
.L_x_1047:
        /* <DEDUP_REMOVED lines=28> */
.L_x_1083:
[----:B------:R-:W-:Y:S05]  /*1ac0*/  BSYNC.RECONVERGENT B2 ;  /* 0x0000000000027941 */ /* 0x000fea0003800200 */
.L_x_1082:
[----:B------:R-:W0:Y:S01]  /*1ad0*/  LDCU.64 UR6, c[0x0][0x388] ;  /* 0x00007100ff0677ac */ /* 0x000e220008000a00 */
[----:B------:R-:W-:Y:S01]  /*1ae0*/  BSSY.RECONVERGENT B2, `(.L_x_1084) ;  /* 0x0000012000027945 */ /* 0x000fe20003800200 */
[----:B0-----:R-:W-:Y:S01]  /*1af0*/  FADD R13, -R3, UR6 ;  /* 0x00000006030d7e21 */ /* 0x001fe20008000100 */
[----:B------:R-:W-:Y:S01]  /*1b00*/  FADD R0, -R7, UR7 ;  /* 0x0000000707007e21 */ /* 0x000fe20008000100 */
[----:B------:R-:W0:Y:S02]  /*1b10*/  LDCU UR6, c[0x0][0x390] ;  /* 0x00007200ff0677ac */ /* 0x000e240008000800 */
[----:B------:R-:W1:Y:S01]  /*1b20*/  MUFU.RCP R3, R13 ;  /* 0x0000000d00037308 */ /* 0x000e620000001000 */
[----:B------:R-:W-:-:S07]  /*1b30*/  FMUL R0, R0, R0 ;  /* 0x0000000000007220 */ /* 0x000fce0000400000 */
[----:B------:R-:W2:Y:S01]  /*1b40*/  FCHK P0, R0, R13 ;  /* 0x0000000d00007302 */ /* 0x000ea20000000000 */
[----:B-1----:R-:W-:-:S04]  /*1b50*/  FFMA R4, -R13, R3, 1 ;  /* 0x3f8000000d047423 */ /* 0x002fc80000000103 */
[----:B------:R-:W-:Y:S01]  /*1b60*/  FFMA R5, R3, R4, R3 ;  /* 0x0000000403057223 */ /* 0x000fe20000000003 */
[----:B0-----:R-:W-:-:S03]  /*1b70*/  FADD R3, -R2, UR6 ;  /* 0x0000000602037e21 */ /* 0x001fc60008000100 */
[----:B------:R-:W-:-:S04]  /*1b80*/  FFMA R4, R0, R5, RZ ;  /* 0x0000000500047223 */ /* 0x000fc800000000ff */
[----:B------:R-:W-:-:S04]  /*1b90*/  FFMA R6, -R13, R4, R0 ;  /* 0x000000040d067223 */ /* 0x000fc80000000100 */
[----:B------:R-:W-:Y:S01]  /*1ba0*/  FFMA R4, R5, R6, R4 ;  /* 0x0000000605047223 */ /* 0x000fe20000000004 */
[----:B--2---:R-:W-:Y:S06]  /*1bb0*/  @!P0 BRA `(.L_x_1085) ;  /* 0x0000000000108947 */ /* 0x004fec0003800000 */
[----:B------:R-:W-:Y:S02]  /*1bc0*/  MOV R2, R13 ;  /* 0x0000000d00027202 */ /* 0x000fe40000000f00 */
[----:B------:R-:W-:-:S07]  /*1bd0*/  MOV R4, 0x1bf0 ;  /* 0x00001bf000047802 */ /* 0x000fce0000000f00 */
[----:B------:R-:W-:Y:S05]  /*1be0*/  CALL.REL.NOINC `($__internal_1_$__cuda_sm3x_div_rn_noftz_f32_slowpath) ;  /* 0x0000002400d47944 */ /* 0x000fea0003c00000 */
[----:B------:R-:W-:-:S07]  /*1bf0*/  MOV R4, R0 ;  /* 0x0000000000047202 */ /* 0x000fce0000000f00 */
.L_x_1085:
[----:B------:R-:W-:Y:S05]  /*1c00*/  BSYNC.RECONVERGENT B2 ;  /* 0x0000000000027941 */ /* 0x000fea0003800200 */
.L_x_1084:
        /* <DEDUP_REMOVED lines=21> */
.L_x_1087:
[----:B------:R-:W-:Y:S05]  /*1d60*/  BSYNC.RECONVERGENT B2 ;  /* 0x0000000000027941 */ /* 0x000fea0003800200 */
.L_x_1086:
        /* <DEDUP_REMOVED lines=19> */
.L_x_1089:
[----:B------:R-:W-:Y:S05]  /*1ea0*/  BSYNC.RECONVERGENT B2 ;  /* 0x0000000000027941 */ /* 0x000fea0003800200 */
.L_x_1088:
        /* <DEDUP_REMOVED lines=19> */
.L_x_1091:
[----:B------:R-:W-:Y:S05]  /*1fe0*/  BSYNC.RECONVERGENT B2 ;  /* 0x0000000000027941 */ /* 0x000fea0003800200 */
.L_x_1090:
        /* <DEDUP_REMOVED lines=19> */
.L_x_1093:
[----:B------:R-:W-:Y:S05]  /*2120*/  BSYNC.RECONVERGENT B2 ;  /* 0x0000000000027941 */ /* 0x000fea0003800200 */
.L_x_1092:
        /* <DEDUP_REMOVED lines=19> */
.L_x_1095:
[----:B------:R-:W-:Y:S05]  /*2260*/  BSYNC.RECONVERGENT B2 ;  /* 0x0000000000027941 */ /* 0x000fea0003800200 */
.L_x_1094:
        /* <DEDUP_REMOVED lines=19> */
.L_x_1097:
[----:B------:R-:W-:Y:S05]  /*23a0*/  BSYNC.RECONVERGENT B2 ;  /* 0x0000000000027941 */ /* 0x000fea0003800200 */
.L_x_1096:
[----:B------:R-:W-:Y:S01]  /*23b0*/  FADD R3, R3, -R4 ;  /* 0x8000000403037221 */ /* 0x000fe20000000000 */
[----:B------:R-:W-:-:S04]  /*23c0*/  UIADD3 UR4, UPT, UPT, UR4, 0x4, URZ ;  /* 0x0000000404047890 */ /* 0x000fc8000fffe0ff */
[----:B------:R0:W-:Y:S08]  /*23d0*/  STG.E desc[UR16][R12.64+0x600], R3 ;  /* 0x000600030c007986 */ /* 0x0001f0000c101910 */
.L_x_1081:
        /* <DEDUP_REMOVED lines=25> */
.L_x_1100:
[----:B------:R-:W-:Y:S05]  /*2570*/  BSYNC.RECONVERGENT B2 ;  /* 0x0000000000027941 */ /* 0x000fea0003800200 */
.L_x_1099:
[----:B------:R-:W0:Y:S01]  /*2580*/  LDCU.64 UR6, c[0x0][0x388] ;  /* 0x00007100ff0677ac */ /* 0x000e220008000a00 */
[----:B------:R-:W-:Y:S01]  /*2590*/  BSSY.RECONVERGENT B2, `(.L_x_1101) ;  /* 0x0000012000027945 */ /* 0x000fe20003800200 */
[----:B------:R-:W1:Y:S01]  /*25a0*/  LDCU UR5, c[0x0][0x390] ;  /* 0x00007200ff0577ac */ /* 0x000e620008000800 */
[----:B0-----:R-:W-:Y:S01]  /*25b0*/  FADD R13, -R3, UR6 ;  /* 0x00000006030d7e21 */ /* 0x001fe20008000100 */
[----:B------:R-:W-:-:S03]  /*25c0*/  FADD R0, -R12, UR7 ;  /* 0x000000070c007e21 */ /* 0x000fc60008000100 */
[----:B------:R-:W0:Y:S01]  /*25d0*/  MUFU.RCP R3, R13 ;  /* 0x0000000d00037308 */ /* 0x000e220000001000 */
[----:B------:R-:W-:-:S07]  /*25e0*/  FMUL R0, R0, R0 ;  /* 0x0000000000007220 */ /* 0x000fce0000400000 */
[----:B------:R-:W2:Y:S01]  /*25f0*/  FCHK P0, R0, R13 ;  /* 0x0000000d00007302 */ /* 0x000ea20000000000 */
[----:B0-----:R-:W-:-:S04]  /*2600*/  FFMA R4, -R13, R3, 1 ;  /* 0x3f8000000d047423 */ /* 0x001fc80000000103 */
[----:B------:R-:W-:Y:S01]  /*2610*/  FFMA R5, R3, R4, R3 ;  /* 0x0000000403057223 */ /* 0x000fe20000000003 */
[----:B-1----:R-:W-:-:S03]  /*2620*/  FADD R3, -R2, UR5 ;  /* 0x0000000502037e21 */ /* 0x002fc60008000100 */
        /* <DEDUP_REMOVED lines=8> */
.L_x_1102:
[----:B------:R-:W-:Y:S05]  /*26b0*/  BSYNC.RECONVERGENT B2 ;  /* 0x0000000000027941 */ /* 0x000fea0003800200 */
.L_x_1101:
        /* <DEDUP_REMOVED lines=21> */
.L_x_1104:
[----:B------:R-:W-:Y:S05]  /*2810*/  BSYNC.RECONVERGENT B2 ;  /* 0x0000000000027941 */ /* 0x000fea0003800200 */
.L_x_1103:
        /* <DEDUP_REMOVED lines=19> */
.L_x_1106:
[----:B------:R-:W-:Y:S05]  /*2950*/  BSYNC.RECONVERGENT B2 ;  /* 0x0000000000027941 */ /* 0x000fea0003800200 */
.L_x_1105:
[----:B------:R-:W-:Y:S01]  /*2960*/  FADD R3, R3, -R4 ;  /* 0x8000000403037221 */ /* 0x000fe20000000000 */
[----:B------:R-:W-:-:S04]  /*2970*/  UIADD3 UR4, UPT, UPT, UR4, 0x2, URZ ;  /* 0x0000000204047890 */ /* 0x000fc8000fffe0ff */
[----:B------:R1:W-:Y:S08]  /*2980*/  STG.E desc[UR16][R12.64+0x200], R3 ;  /* 0x000200030c007986 */ /* 0x0003f0000c101910 */
.L_x_1098:
        /* <DEDUP_REMOVED lines=25> */
.L_x_1108:
[----:B------:R-:W-:Y:S05]  /*2b20*/  BSYNC.RECONVERGENT B2 ;  /* 0x0000000000027941 */ /* 0x000fea0003800200 */
.L_x_1107:
        /* <DEDUP_REMOVED lines=19> */
.L_x_1110:
[----:B------:R-:W-:Y:S05]  /*2c60*/  BSYNC.RECONVERGENT B2 ;  /* 0x0000000000027941 */ /* 0x000fea0003800200 */
.L_x_1109:
[----:B------:R-:W-:Y:S02]  /*2c70*/  HFMA2 R2, -RZ, RZ, 0, 2.384185791015625e-07 ;  /* 0x00000004ff027431 */ /* 0x000fe400000001ff */
[----:B------:R-:W-:-:S03]  /*2c80*/  FADD R5, R3, -R4 ;  /* 0x8000000403057221 */ /* 0x000fc60000000000 */
[----:B------:R-:W-:-:S05]  /*2c90*/  IMAD.WIDE R2, R7, R2, UR18 ;  /* 0x0000001207027e25 */ /* 0x000fca000f8e0202 */
[----:B------:R-:W-:Y:S01]  /*2ca0*/  STG.E desc[UR16][R2.64], R5 ;  /* 0x0000000502007986 */ /* 0x000fe2000c101910 */
[----:B------:R-:W-:Y:S05]  /*2cb0*/  EXIT ;  /* 0x000000000000794d */ /* 0x000fea0003800000 */
.L_x_1046:
[----:B------:R-:W-:-:S06]  /*2cc0*/  UISETP.GE.AND UP0, UPT, UR7, 0x1, UPT ;  /* 0x000000010700788c */ /* 0x000fcc000bf06270 */
[----:B------:R-:W-:-:S13]  /*2cd0*/  PLOP3.LUT P0, PT, PT, PT, UP0, 0x80, 0x8 ;  /* 0x000000000008781c */ /* 0x000fda0003f0f008 */
[----:B------:R-:W-:Y:S05]  /*2ce0*/  @!P0 EXIT ;  /* 0x000000000000894d */ /* 0x000fea0003800000 */
[----:B------:R-:W-:Y:S02]  /*2cf0*/  UISETP.GE.U32.AND UP0, UPT, UR7, 0x4, UPT ;  /* 0x000000040700788c */ /* 0x000fe4000bf06070 */
[----:B------:R-:W-:Y:S01]  /*2d00*/  ULOP3.LUT UR6, UR7, 0x3, URZ, 0xc0, !UPT ;  /* 0x0000000307067892 */ /* 0x000fe2000f8ec0ff */
[----:B------:R-:W-:-:S06]  /*2d10*/  UMOV UR4, URZ ;  /* 0x000000ff00047c82 */ /* 0x000fcc0008000000 */
[----:B------:R-:W-:Y:S05]  /*2d20*/  BRA.U !UP0, `(.L_x_1111) ;  /* 0x0000000d08107547 */ /* 0x000fea000b800000 */
[----:B------:R-:W0:Y:S01]  /*2d30*/  LDCU UR8, c[0x0][0x390] ;  /* 0x00007200ff0877ac */ /* 0x000e220008000800 */
[----:B------:R-:W1:Y:S01]  /*2d40*/  LDCU.64 UR10, c[0x0][0x388] ;  /* 0x00007100ff0a77ac */ /* 0x000e620008000a00 */
[----:B------:R-:W-:Y:S01]  /*2d50*/  ULOP3.LUT UR4, UR7, 0x7ffffffc, URZ, 0xc0, !UPT ;  /* 0x7ffffffc07047892 */ /* 0x000fe2000f8ec0ff */
[----:B------:R-:W-:-:S11]  /*2d60*/  UMOV UR5, URZ ;  /* 0x000000ff00057c82 */ /* 0x000fd60008000000 */
.L_x_1136:
[----:B0-----:R-:W-:Y:S01]  /*2d70*/  MOV R3, UR5 ;  /* 0x0000000500037c02 */ /* 0x001fe20008000f00 */
[----:B------:R-:W-:Y:S01]  /*2d80*/  UIADD3 UR5, UPT, UPT, UR5, 0x4, URZ ;  /* 0x0000000405057890 */ /* 0x000fe2000fffe0ff */
[----:B------:R-:W-:Y:S02]  /*2d90*/  BSSY.RECONVERGENT B2, `(.L_x_1112) ;  /* 0x000002f000027945 */ /* 0x000fe40003800200 */
[----:B------:R-:W-:Y:S01]  /*2da0*/  LEA R3, R3, R22, 0x7 ;  /* 0x0000001603037211 */ /* 0x000fe200078e38ff */
[----:B------:R-:W-:-:S03]  /*2db0*/  UISETP.NE.AND UP0, UPT, UR5, UR4, UPT ;  /* 0x000000040500728c */ /* 0x000fc6000bf05270 */
        /* <DEDUP_REMOVED lines=19> */
[----:B01----:R-:W-:Y:S05]  /*2ef0*/  CALL.REL.NOINC `($__internal_1_$__cuda_sm3x_div_rn_noftz_f32_slowpath) ;  /* 0x0000001400107944 */ /* 0x003fea0003c00000 */
[----:B------:R-:W-:-:S07]  /*2f00*/  MOV R2, R0 ;  /* 0x0000000000027202 */ /* 0x000fce0000000f00 */
.L_x_1115:
[----:B01----:R-:W-:Y:S05]  /*2f10*/  BSYNC.RECONVERGENT B3 ;  /* 0x0000000000037941 */ /* 0x003fea0003800200 */
.L_x_1114:
        /* <DEDUP_REMOVED lines=17> */
.L_x_1117:
[----:B------:R-:W-:Y:S05]  /*3030*/  BSYNC.RECONVERGENT B3 ;  /* 0x0000000000037941 */ /* 0x000fea0003800200 */
.L_x_1116:
[----:B------:R-:W-:Y:S02]  /*3040*/  HFMA2 R0, -RZ, RZ, 0, 2.384185791015625e-07 ;  /* 0x00000004ff007431 */ /* 0x000fe400000001ff */
[----:B------:R-:W-:-:S03]  /*3050*/  FADD R7, R7, -R4 ;  /* 0x8000000407077221 */ /* 0x000fc60000000000 */
[----:B------:R-:W-:-:S05]  /*3060*/  IMAD.WIDE R4, R3, R0, UR18 ;  /* 0x0000001203047e25 */ /* 0x000fca000f8e0200 */
[----:B------:R2:W-:Y:S02]  /*3070*/  STG.E desc[UR16][R4.64], R7 ;  /* 0x0000000704007986 */ /* 0x0005e4000c101910 */
.L_x_1113:
[----:B01----:R-:W-:Y:S05]  /*3080*/  BSYNC.RECONVERGENT B2 ;  /* 0x0000000000027941 */ /* 0x003fea0003800200 */
.L_x_1112:
[----:B------:R-:W-:Y:S01]  /*3090*/  IADD3 R12, PT, PT, R3, 0x80, RZ ;  /* 0x00000080030c7810 */ /* 0x000fe20007ffe0ff */
[----:B------:R-:W-:Y:S03]  /*30a0*/  BSSY.RECONVERGENT B2, `(.L_x_1118) ;  /* 0x000002d000027945 */ /* 0x000fe60003800200 */
[----:B------:R-:W-:-:S13]  /*30b0*/  ISETP.GE.AND P0, PT, R12, UR20, PT ;  /* 0x000000140c007c0c */ /* 0x000fda000bf06270 */
[----:B------:R-:W-:Y:S05]  /*30c0*/  @P0 BRA `(.L_x_1119) ;  /* 0x0000000000a80947 */ /* 0x000fea0003800000 */
[----:B------:R-:W-:-:S05]  /*30d0*/  IMAD.WIDE R14, R12, 0x4, R10 ;  /* 0x000000040c0e7825 */ /* 0x000fca00078e020a */
[----:B------:R-:W3:Y:S01]  /*30e0*/  LDG.E R13, desc[UR16][R14.64] ;  /* 0x000000100e0d7981 */ /* 0x000ee2000c1e1900 */
[----:B--2---:R-:W-:-:S05]  /*30f0*/  IMAD.WIDE R4, R12, 0x4, R8 ;  /* 0x000000040c047825 */ /* 0x004fca00078e0208 */
[----:B------:R-:W2:Y:S01]  /*3100*/  LDG.E R7, desc[UR16][R4.64] ;  /* 0x0000001004077981 */ /* 0x000ea2000c1e1900 */
[----:B------:R-:W-:Y:S01]  /*3110*/  BSSY.RECONVERGENT B3, `(.L_x_1120) ;  /* 0x000000f000037945 */ /* 0x000fe20003800200 */
[----:B---3--:R-:W-:-:S04]  /*3120*/  I2FP.F32.S32 R13, R13 ;  /* 0x0000000d000d7245 */ /* 0x008fc80000201400 */
[----:B------:R-:W0:Y:S01]  /*3130*/  MUFU.RCP R2, R13 ;  /* 0x0000000d00027308 */ /* 0x000e220000001000 */
[----:B--2---:R-:W-:-:S07]  /*3140*/  FMUL R0, R7, R7 ;  /* 0x0000000707007220 */ /* 0x004fce0000400000 */
        /* <DEDUP_REMOVED lines=11> */
.L_x_1121:
[----:B------:R-:W-:Y:S05]  /*3200*/  BSYNC.RECONVERGENT B3 ;  /* 0x0000000000037941 */ /* 0x000fea0003800200 */
.L_x_1120:
        /* <DEDUP_REMOVED lines=17> */
.L_x_1123:
[----:B------:R-:W-:Y:S05]  /*3320*/  BSYNC.RECONVERGENT B3 ;  /* 0x0000000000037941 */ /* 0x000fea0003800200 */
.L_x_1122:
[----:B------:R-:W-:Y:S02]  /*3330*/  HFMA2 R13, -RZ, RZ, 0, 2.384185791015625e-07 ;  /* 0x00000004ff0d7431 */ /* 0x000fe400000001ff */
[----:B------:R-:W-:-:S03]  /*3340*/  FADD R7, R7, -R4 ;  /* 0x8000000407077221 */ /* 0x000fc60000000000 */
[----:B------:R-:W-:-:S05]  /*3350*/  IMAD.WIDE R12, R12, R13, UR18 ;  /* 0x000000120c0c7e25 */ /* 0x000fca000f8e020d */
[----:B------:R0:W-:Y:S02]  /*3360*/  STG.E desc[UR16][R12.64], R7 ;  /* 0x000000070c007986 */ /* 0x0001e4000c101910 */
.L_x_1119:
[----:B------:R-:W-:Y:S05]  /*3370*/  BSYNC.RECONVERGENT B2 ;  /* 0x0000000000027941 */ /* 0x000fea0003800200 */
.L_x_1118:
[----:B0-----:R-:W-:Y:S01]  /*3380*/  IADD3 R12, PT, PT, R3, 0x100, RZ ;  /* 0x00000100030c7810 */ /* 0x001fe20007ffe0ff */
        /* <DEDUP_REMOVED lines=22> */
.L_x_1127:
[----:B------:R-:W-:Y:S05]  /*34f0*/  BSYNC.RECONVERGENT B3 ;  /* 0x0000000000037941 */ /* 0x000fea0003800200 */
.L_x_1126:
        /* <DEDUP_REMOVED lines=17> */
.L_x_1129:
[----:B------:R-:W-:Y:S05]  /*3610*/  BSYNC.RECONVERGENT B3 ;  /* 0x0000000000037941 */ /* 0x000fea0003800200 */
.L_x_1128:
[----:B------:R-:W-:Y:S02]  /*3620*/  HFMA2 R13, -RZ, RZ, 0, 2.384185791015625e-07 ;  /* 0x00000004ff0d7431 */ /* 0x000fe400000001ff */
[----:B------:R-:W-:-:S03]  /*3630*/  FADD R7, R7, -R4 ;  /* 0x8000000407077221 */ /* 0x000fc60000000000 */
[----:B------:R-:W-:-:S05]  /*3640*/  IMAD.WIDE R12, R12, R13, UR18 ;  /* 0x000000120c0c7e25 */ /* 0x000fca000f8e020d */
[----:B------:R0:W-:Y:S02]  /*3650*/  STG.E desc[UR16][R12.64], R7 ;  /* 0x000000070c007986 */ /* 0x0001e4000c101910 */
.L_x_1125:
[----:B------:R-:W-:Y:S05]  /*3660*/  BSYNC.RECONVERGENT B2 ;  /* 0x0000000000027941 */ /* 0x000fea0003800200 */
.L_x_1124:
[----:B0-2---:R-:W-:Y:S01]  /*3670*/  IADD3 R7, PT, PT, R3, 0x180, RZ ;  /* 0x0000018003077810 */ /* 0x005fe20007ffe0ff */
[----:B------:R-:W-:Y:S03]  /*3680*/  BSSY.RECONVERGENT B2, `(.L_x_1130) ;  /* 0x000002d000027945 */ /* 0x000fe60003800200 */
[----:B------:R-:W-:-:S13]  /*3690*/  ISETP.GE.AND P0, PT, R7, UR20, PT ;  /* 0x0000001407007c0c */ /* 0x000fda000bf06270 */
[----:B------:R-:W-:Y:S05]  /*36a0*/  @P0 BRA `(.L_x_1131) ;  /* 0x0000000000a80947 */ /* 0x000fea0003800000 */
[----:B------:R-:W-:-:S06]  /*36b0*/  IMAD.WIDE R4, R7, 0x4, R10 ;  /* 0x0000000407047825 */ /* 0x000fcc00078e020a */
        /* <DEDUP_REMOVED lines=18> */
.L_x_1133:
[----:B------:R-:W-:Y:S05]  /*37e0*/  BSYNC.RECONVERGENT B3 ;  /* 0x0000000000037941 */ /* 0x000fea0003800200 */
.L_x_1132:
        /* <DEDUP_REMOVED lines=17> */
.L_x_1135:
[----:B------:R-:W-:Y:S05]  /*3900*/  BSYNC.RECONVERGENT B3 ;  /* 0x0000000000037941 */ /* 0x000fea0003800200 */
.L_x_1134:
[----:B------:R-:W-:Y:S02]  /*3910*/  HFMA2 R0, -RZ, RZ, 0, 2.384185791015625e-07 ;  /* 0x00000004ff007431 */ /* 0x000fe400000001ff */
[----:B------:R-:W-:-:S03]  /*3920*/  FADD R5, R3, -R2 ;  /* 0x8000000203057221 */ /* 0x000fc60000000000 */
[----:B------:R-:W-:-:S05]  /*3930*/  IMAD.WIDE R2, R7, R0, UR18 ;  /* 0x0000001207027e25 */ /* 0x000fca000f8e0200 */
[----:B------:R0:W-:Y:S02]  /*3940*/  STG.E desc[UR16][R2.64], R5 ;  /* 0x0000000502007986 */ /* 0x0001e4000c101910 */
.L_x_1131:
[----:B------:R-:W-:Y:S05]  /*3950*/  BSYNC.RECONVERGENT B2 ;  /* 0x0000000000027941 */ /* 0x000fea0003800200 */
.L_x_1130:
[----:B------:R-:W-:Y:S05]  /*3960*/  BRA.U UP0, `(.L_x_1136) ;  /* 0xfffffff500007547 */ /* 0x000fea000b83ffff */
.L_x_1111:
[----:B------:R-:W-:-:S13]  /*3970*/  ISETP.NE.AND P0, PT, RZ, UR6, PT ;  /* 0x00000006ff007c0c */ /* 0x000fda000bf05270 */
[----:B------:R-:W-:Y:S05]  /*3980*/  @!P0 EXIT ;  /* 0x000000000000894d */ /* 0x000fea0003800000 */
[----:B------:R-:W-:-:S09]  /*3990*/  UISETP.NE.AND UP0, UPT, UR6, 0x1, UPT ;  /* 0x000000010600788c */ /* 0x000fd2000bf05270 */
[----:B------:R-:W-:Y:S05]  /*39a0*/  BRA.U !UP0, `(.L_x_1137) ;  /* 0x0000000508907547 */ /* 0x000fea000b800000 */
[----:B------:R-:W-:Y:S01]  /*39b0*/  MOV R7, UR4 ;  /* 0x0000000400077c02 */ /* 0x000fe20008000f00 */
[----:B------:R-:W-:Y:S03]  /*39c0*/  BSSY.RECONVERGENT B2, `(.L_x_1138) ;  /* 0x0000030000027945 */ /* 0x000fe60003800200 */
[----:B------:R-:W-:-:S04]  /*39d0*/  LEA R7, R7, R22, 0x7 ;  /* 0x0000001607077211 */ /* 0x000fc800078e38ff */
[----:B------:R-:W-:-:S13]  /*39e0*/  ISETP.GE.AND P0, PT, R7, UR20, PT ;  /* 0x0000001407007c0c */ /* 0x000fda000bf06270 */
[----:B------:R-:W-:Y:S05]  /*39f0*/  @P0 BRA `(.L_x_1139) ;  /* 0x0000000000b00947 */ /* 0x000fea0003800000 */
[----:B0-----:R-:W-:-:S05]  /*3a00*/  IMAD.WIDE R4, R7, 0x4, R10 ;  /* 0x0000000407047825 */ /* 0x001fca00078e020a */
        /* <DEDUP_REMOVED lines=18> */
.L_x_1141:
[----:B------:R-:W-:Y:S05]  /*3b30*/  BSYNC.RECONVERGENT B3 ;  /* 0x0000000000037941 */ /* 0x000fea0003800200 */
.L_x_1140:
        /* <DEDUP_REMOVED lines=19> */
.L_x_1143:
[----:B------:R-:W-:Y:S05]  /*3c70*/  BSYNC.RECONVERGENT B3 ;  /* 0x0000000000037941 */ /* 0x000fea0003800200 */
.L_x_1142:
[----:B------:R-:W-:Y:S02]  /*3c80*/  HFMA2 R2, -RZ, RZ, 0, 2.384185791015625e-07 ;  /* 0x00000004ff027431 */ /* 0x000fe400000001ff */
[----:B------:R-:W-:-:S03]  /*3c90*/  FADD R5, R3, -R4 ;  /* 0x8000000403057221 */ /* 0x000fc60000000000 */
[----:B------:R-:W-:-:S05]  /*3ca0*/  IMAD.WIDE R2, R7, R2, UR18 ;  /* 0x0000001207027e25 */ /* 0x000fca000f8e0202 */
[----:B------:R1:W-:Y:S02]  /*3cb0*/  STG.E desc[UR16][R2.64], R5 ;  /* 0x0000000502007986 */ /* 0x0003e4000c101910 */
.L_x_1139:
[----:B------:R-:W-:Y:S05]  /*3cc0*/  BSYNC.RECONVERGENT B2 ;  /* 0x0000000000027941 */ /* 0x000fea0003800200 */
.L_x_1138:
[----:B------:R-:W-:Y:S01]  /*3cd0*/  IADD3 R7, PT, PT, R7, 0x80, RZ ;  /* 0x0000008007077810 */ /* 0x000fe20007ffe0ff */
[----:B------:R-:W-:Y:S03]  /*3ce0*/  BSSY.RECONVERGENT B2, `(.L_x_1144) ;  /* 0x000002f000027945 */ /* 0x000fe60003800200 */
[----:B------:R-:W-:-:S13]  /*3cf0*/  ISETP.GE.AND P0, PT, R7, UR20, PT ;  /* 0x0000001407007c0c */ /* 0x000fda000bf06270 */
[----:B------:R-:W-:Y:S05]  /*3d00*/  @P0 BRA `(.L_x_1145) ;  /* 0x0000000000b00947 */ /* 0x000fea0003800000 */
[----:B01----:R-:W-:-:S05]  /*3d10*/  IMAD.WIDE R4, R7, 0x4, R10 ;  /* 0x0000000407047825 */ /* 0x003fca00078e020a */
        /* <DEDUP_REMOVED lines=18> */
.L_x_1147:
[----:B------:R-:W-:Y:S05]  /*3e40*/  BSYNC.RECONVERGENT B3 ;  /* 0x0000000000037941 */ /* 0x000fea0003800200 */
.L_x_1146:
        /* <DEDUP_REMOVED lines=19> */
.L_x_1149:
[----:B------:R-:W-:Y:S05]  /*3f80*/  BSYNC.RECONVERGENT B3 ;  /* 0x0000000000037941 */ /* 0x000fea0003800200 */
.L_x_1148:
[----:B------:R-:W-:Y:S02]  /*3f90*/  HFMA2 R2, -RZ, RZ, 0, 2.384185791015625e-07 ;  /* 0x00000004ff027431 */ /* 0x000fe400000001ff */
[----:B------:R-:W-:-:S03]  /*3fa0*/  FADD R5, R3, -R4 ;  /* 0x8000000403057221 */ /* 0x000fc60000000000 */
[----:B------:R-:W-:-:S05]  /*3fb0*/  IMAD.WIDE R2, R7, R2, UR18 ;  /* 0x0000001207027e25 */ /* 0x000fca000f8e0202 */
[----:B------:R2:W-:Y:S02]  /*3fc0*/  STG.E desc[UR16][R2.64], R5 ;  /* 0x0000000502007986 */ /* 0x0005e4000c101910 */
.L_x_1145:
[----:B------:R-:W-:Y:S05]  /*3fd0*/  BSYNC.RECONVERGENT B2 ;  /* 0x0000000000027941 */ /* 0x000fea0003800200 */
.L_x_1144:
[----:B------:R-:W-:-:S12]  /*3fe0*/  UIADD3 UR4, UPT, UPT, UR4, 0x2, URZ ;  /* 0x0000000204047890 */ /* 0x000fd8000fffe0ff */
.L_x_1137:
[----:B------:R-:W3:Y:S02]  /*3ff0*/  LDC R0, c[0x0][0x384] ;  /* 0x0000e100ff007b82 */ /* 0x000ee40000000800 */
[----:B---3--:R-:W-:-:S04]  /*4000*/  LOP3.LUT R0, R0, 0x1, RZ, 0xc0, !PT ;  /* 0x0000000100007812 */ /* 0x008fc800078ec0ff */
[----:B------:R-:W-:-:S13]  /*4010*/  ISETP.NE.U32.AND P0, PT, R0, 0x1, PT ;  /* 0x000000010000780c */ /* 0x000fda0003f05070 */
[----:B------:R-:W-:Y:S05]  /*4020*/  @P0 EXIT ;  /* 0x000000000000094d */ /* 0x000fea0003800000 */
[----:B------:R-:W-:-:S04]  /*4030*/  MOV R7, UR4 ;  /* 0x0000000400077c02 */ /* 0x000fc80008000f00 */
[----:B------:R-:W-:-:S04]  /*4040*/  LEA R7, R7, R22, 0x7 ;  /* 0x0000001607077211 */ /* 0x000fc800078e38ff */
[----:B------:R-:W-:-:S13]  /*4050*/  ISETP.GE.AND P0, PT, R7, UR20, PT ;  /* 0x0000001407007c0c */ /* 0x000fda000bf06270 */
[----:B------:R-:W-:Y:S05]  /*4060*/  @P0 EXIT ;  /* 0x000000000000094d */ /* 0x000fea0003800000 */
[----:B------:R-:W-:-:S05]  /*4070*/  IMAD.WIDE R10, R7, 0x4, R10 ;  /* 0x00000004070a7825 */ /* 0x000fca00078e020a */
[----:B012---:R-:W2:Y:S01]  /*4080*/  LDG.E R3, desc[UR16][R10.64] ;  /* 0x000000100a037981 */ /* 0x007ea2000c1e1900 */
        /* <DEDUP_REMOVED lines=17> */
.L_x_1151:
[----:B------:R-:W-:Y:S05]  /*41a0*/  BSYNC.RECONVERGENT B2 ;  /* 0x0000000000027941 */ /* 0x000fea0003800200 */
.L_x_1150:
        /* <DEDUP_REMOVED lines=19> */
.L_x_1153:
[----:B------:R-:W-:Y:S05]  /*42e0*/  BSYNC.RECONVERGENT B2 ;  /* 0x0000000000027941 */ /* 0x000fea0003800200 */
.L_x_1152:
[----:B------:R-:W-:Y:S02]  /*42f0*/  HFMA2 R2, -RZ, RZ, 0, 2.384185791015625e-07 ;  /* 0x00000004ff027431 */ /* 0x000fe400000001ff */
[----:B------:R-:W-:-:S03]  /*4300*/  FADD R5, R3, -R4 ;  /* 0x8000000403057221 */ /* 0x000fc60000000000 */
[----:B------:R-:W-:-:S05]  /*4310*/  IMAD.WIDE R2, R7, R2, UR18 ;  /* 0x0000001207027e25 */ /* 0x000fca000f8e0202 */
[----:B------:R-:W-:Y:S01]  /*4320*/  STG.E desc[UR16][R2.64], R5 ;  /* 0x0000000502007986 */ /* 0x000fe2000c101910 */
[----:B------:R-:W-:Y:S05]  /*4330*/  EXIT ;  /* 0x000000000000794d */ /* 0x000fea0003800000 */
        .weak           $__internal_1_$__cuda_sm3x_div_rn_noftz_f32_slowpath
        .type           $__internal_1_$__cuda_sm3x_div_rn_noftz_f32_slowpath,@function
        .size           $__internal_1_$__cuda_sm3x_div_rn_noftz_f32_slowpath,(.L_x_1979 - $__internal_1_$__cuda_sm3x_div_rn_noftz_f32_slowpath)
$__internal_1_$__cuda_sm3x_div_rn_noftz_f32_slowpath:
        /* <DEDUP_REMOVED lines=34> */
.L_x_1155:
        /* <DEDUP_REMOVED lines=51> */
.L_x_1162:
[----:B------:R-:W-:-:S04]  /*4890*/  LOP3.LUT R2, R2, 0x80000000, RZ, 0xc0, !PT ;  /* 0x8000000002027812 */ /* 0x000fc800078ec0ff */
[----:B------:R-:W-:Y:S01]  /*48a0*/  LOP3.LUT R2, R2, 0x7f800000, RZ, 0xfc, !PT ;  /* 0x7f80000002027812 */ /* 0x000fe200078efcff */
[----:B------:R-:W-:Y:S06]  /*48b0*/  BRA `(.L_x_1163) ;  /* 0x0000000000047947 */ /* 0x000fec0003800000 */
.L_x_1161:
[----:B------:R-:W-:-:S07]  /*48c0*/  LEA R2, R20, R2, 0x17 ;  /* 0x0000000214027211 */ /* 0x000fce00078eb8ff */
.L_x_1163:
[----:B------:R-:W-:Y:S05]  /*48d0*/  BSYNC.RECONVERGENT B1 ;  /* 0x0000000000017941 */ /* 0x000fea0003800200 */
.L_x_1160:
[----:B------:R-:W-:Y:S01]  /*48e0*/  MOV R0, R2 ;  /* 0x0000000200007202 */ /* 0x000fe20000000f00 */
[----:B------:R-:W-:Y:S06]  /*48f0*/  BRA `(.L_x_1164) ;  /* 0x0000000000207947 */ /* 0x000fec0003800000 */
.L_x_1159:
[----:B------:R-:W-:-:S04]  /*4900*/  LOP3.LUT R0, R2, 0x80000000, R0, 0x48, !PT ;  /* 0x8000000002007812 */ /* 0x000fc800078e4800 */
[----:B------:R-:W-:Y:S01]  /*4910*/  LOP3.LUT R0, R0, 0x7f800000, RZ, 0xfc, !PT ;  /* 0x7f80000000007812 */ /* 0x000fe200078efcff */
[----:B------:R-:W-:Y:S06]  /*4920*/  BRA `(.L_x_1164) ;  /* 0x0000000000147947 */ /* 0x000fec0003800000 */
.L_x_1158:
[----:B------:R-:W-:Y:S01]  /*4930*/  LOP3.LUT R0, R2, 0x80000000, R0, 0x48, !PT ;  /* 0x8000000002007812 */ /* 0x000fe200078e4800 */
[----:B------:R-:W-:Y:S06]  /*4940*/  BRA `(.L_x_1164) ;  /* 0x00000000000c7947 */ /* 0x000fec0003800000 */
.L_x_1157:
[----:B------:R-:W0:Y:S01]  /*4950*/  MUFU.RSQ R0, -QNAN ;  /* 0xffc0000000007908 */ /* 0x000e220000001400 */
[----:B------:R-:W-:Y:S05]  /*4960*/  BRA `(.L_x_1164) ;  /* 0x0000000000047947 */ /* 0x000fea0003800000 */
.L_x_1156:
[----:B------:R-:W-:-:S07]  /*4970*/  FADD.FTZ R0, R0, R2 ;  /* 0x0000000200007221 */ /* 0x000fce0000010000 */
.L_x_1164:
[----:B------:R-:W-:Y:S05]  /*4980*/  BSYNC.RECONVERGENT B0 ;  /* 0x0000000000007941 */ /* 0x000fea0003800200 */
.L_x_1154:
[----:B------:R-:W-:-:S04]  /*4990*/  HFMA2 R5, -RZ, RZ, 0, 0 ;  /* 0x00000000ff057431 */ /* 0x000fc800000001ff */
[----:B0-----:R-:W-:Y:S05]  /*49a0*/  RET.REL.NODEC R4 `(_ZN3cub18CUB_300001_SM_10006detail9transform16transform_kernelINS2_10policy_hubILb1EN4cuda3std3__45tupleIJN6thrust24THRUST_300001_SM_1000_NS6detail15normal_iteratorINSA_10device_ptrIfEEEENSC_INSD_IiEEEEEEEE10policy1000Ei13calculate_errSF_JPfPiEEEvT0_iT1_T2_DpNS2_10kernel_argIT3_EE) ;  /* 0xffffffb404947950 */ /* 0x001fea0003c3ffff */
.L_x_1165:
        /* <DEDUP_REMOVED lines=13> */
.L_x_1979:


//--------------------- .text._ZN3cub18CUB_300001_SM_10006detail8for_each13static_kernelINS2_12policy_hub_t12policy_500_tElN6thrust24THRUST_300001_SM_1000_NS8cuda_cub10__tabulate7functorINS7_6detail15normal_iteratorINS7_10device_ptrIiEEEENS7_6system6detail7generic6detail22compute_sequence_valueIivEElEEEEvT0_T1_ --------------------------
	.section	.text._ZN3cub18CUB_300001_SM_10006detail8for_each13static_kernelINS2_12policy_hub_t12policy_500_tElN6thrust24THRUST_300001_SM_1000_NS8cuda_cub10__tabulate7functorINS7_6detail15normal_iteratorINS7_10device_ptrIiEEEENS7_6system6detail7generic6detail22compute_sequence_valueIivEElEEEEvT0_T1_,"ax",@progbits
	.align	128
        .global         _ZN3cub18CUB_300001_SM_10006detail8for_each13static_kernelINS2_12policy_hub_t12policy_500_tElN6thrust24THRUST_300001_SM_1000_NS8cuda_cub10__tabulate7functorINS7_6detail15normal_iteratorINS7_10device_ptrIiEEEENS7_6system6detail7generic6detail22compute_sequence_valueIivEElEEEEvT0_T1_
        .type           _ZN3cub18CUB_300001_SM_10006detail8for_each13static_kernelINS2_12policy_hub_t12policy_500_tElN6thrust24THRUST_300001_SM_1000_NS8cuda_cub10__tabulate7functorINS7_6detail15normal_iteratorINS7_10device_ptrIiEEEENS7_6system6detail7generic6detail22compute_sequence_valueIivEElEEEEvT0_T1_,@function
        .size           _ZN3cub18CUB_300001_SM_10006detail8for_each13static_kernelINS2_12policy_hub_t12policy_500_tElN6thrust24THRUST_300001_SM_1000_NS8cuda_cub10__tabulate7functorINS7_6detail15normal_iteratorINS7_10device_ptrIiEEEENS7_6system6detail7generic6detail22compute_sequence_valueIivEElEEEEvT0_T1_,(.L_x_1995 - _ZN3cub18CUB_300001_SM_10006detail8for_each13static_kernelINS2_12policy_hub_t12policy_500_tElN6thrust24THRUST_300001_SM_1000_NS8cuda_cub10__tabulate7functorINS7_6detail15normal_iteratorINS7_10device_ptrIiEEEENS7_6system6detail7generic6detail22compute_sequence_valueIivEElEEEEvT0_T1_)
        .other          _ZN3cub18CUB_300001_SM_10006detail8for_each13static_kernelINS2_12policy_hub_t12policy_500_tElN6thrust24THRUST_300001_SM_1000_NS8cuda_cub10__tabulate7functorINS7_6detail15normal_iteratorINS7_10device_ptrIiEEEENS7_6system6detail7generic6detail22compute_sequence_valueIivEElEEEEvT0_T1_,@"STO_CUDA_ENTRY STV_DEFAULT"
_ZN3cub18CUB_300001_SM_10006detail8for_each13static_kernelINS2_12policy_hub_t12policy_500_tElN6thrust24THRUST_300001_SM_1000_NS8cuda_cub10__tabulate7functorINS7_6detail15normal_iteratorINS7_10device_ptrIiEEEENS7_6system6detail7generic6detail22compute_sequence_valueIivEElEEEEvT0_T1_:
.text._ZN3cub18CUB_300001_SM_10006detail8for_each13static_kernelINS2_12policy_hub_t12policy_500_tElN6thrust24THRUST_300001_SM_1000_NS8cuda_cub10__tabulate7functorINS7_6detail15normal_iteratorINS7_10device_ptrIiEEEENS7_6system6detail7generic6detail22compute_sequence_valueIivEElEEEEvT0_T1_:
[----:B------:R-:W-:Y:S08]  /*0000*/  LDC R1, c[0x0][0x37c] ;  /* 0x0000df00ff017b82 */ /* 0x000ff00000000800 */
[----:B------:R-:W0:Y:S01]  /*0010*/  S2UR UR4, SR_CTAID.X ;  /* 0x00000000000479c3 */ /* 0x000e220000002500 */
[----:B------:R-:W1:Y:S01]  /*0020*/  LDCU.64 UR6, c[0x0][0x380] ;  /* 0x00007000ff0677ac */ /* 0x000e620008000a00 */
[----:B------:R-:W2:Y:S01]  /*0030*/  LDCU.64 UR8, c[0x0][0x358] ;  /* 0x00006b00ff0877ac */ /* 0x000ea20008000a00 */
[----:B0-----:R-:W-:-:S04]  /*0040*/  UIMAD.WIDE.U32 UR4, UR4, 0x200, URZ ;  /* 0x00000200040478a5 */ /* 0x001fc8000f8e00ff */
[----:B-1----:R-:W-:-:S04]  /*0050*/  UIADD3 UR6, UP0, UPT, -UR4, UR6, URZ ;  /* 0x0000000604067290 */ /* 0x002fc8000ff1e1ff */
[----:B------:R-:W-:Y:S02]  /*0060*/  UIADD3.X UR7, UPT, UPT, ~UR5, UR7, URZ, UP0, !UPT ;  /* 0x0000000705077290 */ /* 0x000fe400087fe5ff */
[----:B------:R-:W-:-:S04]  /*0070*/  UISETP.GE.U32.AND UP0, UPT, UR6, 0x200, UPT ;  /* 0x000002000600788c */ /* 0x000fc8000bf06070 */
[----:B------:R-:W-:-:S09]  /*0080*/  UISETP.GE.AND.EX UP0, UPT, UR7, URZ, UPT, UP0 ;  /* 0x000000ff0700728c */ /* 0x000fd2000bf06300 */
[----:B--2---:R-:W-:Y:S05]  /*0090*/  BRA.U !UP0, `(.L_x_1166) ;  /* 0x0000000108347547 */ /* 0x004fea000b800000 */
[----:B------:R-:W0:Y:S01]  /*00a0*/  S2R R0, SR_TID.X ;  /* 0x0000000000007919 */ /* 0x000e220000002100 */
[----:B------:R-:W1:Y:S01]  /*00b0*/  LDC.64 R6, c[0x0][0x390] ;  /* 0x0000e400ff067b82 */ /* 0x000e620000000a00 */
[----:B------:R-:W2:Y:S01]  /*00c0*/  LDCU.64 UR10, c[0x0][0x388] ;  /* 0x00007100ff0a77ac */ /* 0x000ea20008000a00 */
[----:B0-----:R-:W-:-:S05]  /*00d0*/  IADD3 R5, P0, PT, R0, UR4, RZ ;  /* 0x0000000400057c10 */ /* 0x001fca000ff1e0ff */
[----:B------:R-:W-:Y:S01]  /*00e0*/  IMAD.X R4, RZ, RZ, UR5, P0 ;  /* 0x00000005ff047e24 */ /* 0x000fe200080e06ff */
[C---:B--2---:R-:W-:Y:S01]  /*00f0*/  LEA R2, P0, R5.reuse, UR10, 0x2 ;  /* 0x0000000a05027c11 */ /* 0x044fe2000f8010ff */
[----:B------:R-:W-:-:S03]  /*0100*/  VIADD R0, R5, 0x100 ;  /* 0x0000010005007836 */ /* 0x000fc60000000000 */
[C---:B------:R-:W-:Y:S01]  /*0110*/  LEA.HI.X R3, R5.reuse, UR11, R4, 0x2, P0 ;  /* 0x0000000b05037c11 */ /* 0x040fe200080f1404 */
[-CC-:B-1----:R-:W-:Y:S02]  /*0120*/  IMAD R5, R5, R7.reuse, R6.reuse ;  /* 0x0000000705057224 */ /* 0x182fe400078e0206 */
[----:B------:R-:W-:-:S03]  /*0130*/  IMAD R7, R0, R7, R6 ;  /* 0x0000000700077224 */ /* 0x000fc600078e0206 */
[----:B------:R-:W-:Y:S04]  /*0140*/  STG.E desc[UR8][R2.64], R5 ;  /* 0x0000000502007986 */ /* 0x000fe8000c101908 */
[----:B------:R-:W-:Y:S01]  /*0150*/  STG.E desc[UR8][R2.64+0x400], R7 ;  /* 0x0004000702007986 */ /* 0x000fe2000c101908 */
[----:B------:R-:W-:Y:S05]  /*0160*/  EXIT ;  /* 0x000000000000794d */ /* 0x000fea0003800000 */
.L_x_1166:
[----:B------:R-:W0:Y:S01]  /*0170*/  S2R R2, SR_TID.X ;  /* 0x0000000000027919 */ /* 0x000e220000002100 */
[----:B------:R-:W-:Y:S01]  /*0180*/  USHF.R.S32.HI UR7, URZ, 0x1f, UR6 ;  /* 0x0000001fff077899 */ /* 0x000fe20008011406 */
[----:B------:R-:W-:Y:S05]  /*0190*/  BSSY.RECONVERGENT B0, `(.L_x_1167) ;  /* 0x0000011000007945 */ /* 0x000fea0003800200 */
[----:B------:R-:W-:Y:S02]  /*01a0*/  IMAD.U32 R3, RZ, RZ, UR7 ;  /* 0x00000007ff037e24 */ /* 0x000fe4000f8e00ff */
[----:B------:R-:W-:Y:S01]  /*01b0*/  IMAD.U32 R4, RZ, RZ, UR7 ;  /* 0x00000007ff047e24 */ /* 0x000fe2000f8e00ff */
[C---:B0-----:R-:W-:Y:S01]  /*01c0*/  ISETP.LT.U32.AND P0, PT, R2.reuse, UR6, PT ;  /* 0x0000000602007c0c */ /* 0x041fe2000bf01070 */
[----:B------:R-:W-:-:S03]  /*01d0*/  VIADD R0, R2, 0x100 ;  /* 0x0000010002007836 */ /* 0x000fc60000000000 */
[----:B------:R-:W-:Y:S02]  /*01e0*/  ISETP.GT.AND.EX P0, PT, R3, RZ, PT, P0 ;  /* 0x000000ff0300720c */ /* 0x000fe40003f04300 */
[----:B------:R-:W-:-:S04]  /*01f0*/  ISETP.LT.U32.AND P1, PT, R0, UR6, PT ;  /* 0x0000000600007c0c */ /* 0x000fc8000bf21070 */
[----:B------:R-:W-:-:S07]  /*0200*/  ISETP.GT.AND.EX P1, PT, R4, RZ, PT, P1 ;  /* 0x000000ff0400720c */ /* 0x000fce0003f24310 */
[----:B------:R-:W-:Y:S06]  /*0210*/  @!P0 BRA `(.L_x_1168) ;  /* 0x0000000000208947 */ /* 0x000fec0003800000 */
[----:B------:R-:W0:Y:S01]  /*0220*/  LDC.64 R6, c[0x0][0x390] ;  /* 0x0000e400ff067b82 */ /* 0x000e220000000a00 */
[----:B------:R-:W1:Y:S01]  /*0230*/  LDCU.64 UR10, c[0x0][0x388] ;  /* 0x00007100ff0a77ac */ /* 0x000e620008000a00 */
[----:B------:R-:W-:-:S05]  /*0240*/  IADD3 R4, P0, PT, R2, UR4, RZ ;  /* 0x0000000402047c10 */ /* 0x000fca000ff1e0ff */
[----:B------:R-:W-:Y:S01]  /*0250*/  IMAD.X R3, RZ, RZ, UR5, P0 ;  /* 0x00000005ff037e24 */ /* 0x000fe200080e06ff */
[----:B-1----:R-:W-:-:S04]  /*0260*/  LEA R2, P0, R4, UR10, 0x2 ;  /* 0x0000000a04027c11 */ /* 0x002fc8000f8010ff */
[C---:B------:R-:W-:Y:S01]  /*0270*/  LEA.HI.X R3, R4.reuse, UR11, R3, 0x2, P0 ;  /* 0x0000000b04037c11 */ /* 0x040fe200080f1403 */
[----:B0-----:R-:W-:-:S05]  /*0280*/  IMAD R7, R4, R7, R6 ;  /* 0x0000000704077224 */ /* 0x001fca00078e0206 */
[----:B------:R0:W-:Y:S03]  /*0290*/  STG.E desc[UR8][R2.64], R7 ;  /* 0x0000000702007986 */ /* 0x0001e6000c101908 */
.L_x_1168:
[----:B------:R-:W-:Y:S05]  /*02a0*/  BSYNC.RECONVERGENT B0 ;  /* 0x0000000000007941 */ /* 0x000fea0003800200 */
.L_x_1167:
[----:B------:R-:W-:Y:S05]  /*02b0*/  @!P1 EXIT ;  /* 0x000000000000994d */ /* 0x000fea0003800000 */
[----:B------:R-:W1:Y:S01]  /*02c0*/  LDC.64 R4, c[0x0][0x390] ;  /* 0x0000e400ff047b82 */ /* 0x000e620000000a00 */
[----:B------:R-:W2:Y:S01]  /*02d0*/  LDCU.64 UR6, c[0x0][0x388] ;  /* 0x00007100ff0677ac */ /* 0x000ea20008000a00 */
[----:B------:R-:W-:-:S05]  /*02e0*/  IADD3 R0, P0, PT, R0, UR4, RZ ;  /* 0x0000000400007c10 */ /* 0x000fca000ff1e0ff */
[----:B0-----:R-:W-:Y:S01]  /*02f0*/  IMAD.X R3, RZ, RZ, UR5, P0 ;  /* 0x00000005ff037e24 */ /* 0x001fe200080e06ff */
[----:B--2---:R-:W-:-:S04]  /*0300*/  LEA R2, P0, R0, UR6, 0x2 ;  /* 0x0000000600027c11 */ /* 0x004fc8000f8010ff */
[C---:B------:R-:W-:Y:S01]  /*0310*/  LEA.HI.X R3, R0.reuse, UR7, R3, 0x2, P0 ;  /* 0x0000000700037c11 */ /* 0x040fe200080f1403 */
[----:B-1----:R-:W-:-:S05]  /*0320*/  IMAD R5, R0, R5, R4 ;  /* 0x0000000500057224 */ /* 0x002fca00078e0204 */
[----:B------:R-:W-:Y:S01]  /*0330*/  STG.E desc[UR8][R2.64], R5 ;  /* 0x0000000502007986 */ /* 0x000fe2000c101908 */
[----:B------:R-:W-:Y:S05]  /*0340*/  EXIT ;  /* 0x000000000000794d */ /* 0x000fea0003800000 */
.L_x_1169:
        /* <DEDUP_REMOVED lines=11> */
.L_x_1995:


//--------------------- .text._ZN3cub18CUB_300001_SM_10006detail8for_each13static_kernelINS2_12policy_hub_t12policy_500_tEmN6thrust24THRUST_300001_SM_1000_NS8cuda_cub20__uninitialized_fill7functorINS7_10device_ptrIfEEfEEEEvT0_T1_ --------------------------
	.section	.text._ZN3cub18CUB_300001_SM_10006detail8for_each13static_kernelINS2_12policy_hub_t12policy_500_tEmN6thrust24THRUST_300001_SM_1000_NS8cuda_cub20__uninitialized_fill7functorINS7_10device_ptrIfEEfEEEEvT0_T1_,"ax",@progbits
	.align	128
        .global         _ZN3cub18CUB_300001_SM_10006detail8for_each13static_kernelINS2_12policy_hub_t12policy_500_tEmN6thrust24THRUST_300001_SM_1000_NS8cuda_cub20__uninitialized_fill7functorINS7_10device_ptrIfEEfEEEEvT0_T1_
        .type           _ZN3cub18CUB_300001_SM_10006detail8for_each13static_kernelINS2_12policy_hub_t12policy_500_tEmN6thrust24THRUST_300001_SM_1000_NS8cuda_cub20__uninitialized_fill7functorINS7_10device_ptrIfEEfEEEEvT0_T1_,@function
        .size           _ZN3cub18CUB_300001_SM_10006detail8for_each13static_kernelINS2_12policy_hub_t12policy_500_tEmN6thrust24THRUST_300001_SM_1000_NS8cuda_cub20__uninitialized_fill7functorINS7_10device_ptrIfEEfEEEEvT0_T1_,(.L_x_1996 - _ZN3cub18CUB_300001_SM_10006detail8for_each13static_kernelINS2_12policy_hub_t12policy_500_tEmN6thrust24THRUST_300001_SM_1000_NS8cuda_cub20__uninitialized_fill7functorINS7_10device_ptrIfEEfEEEEvT0_T1_)
        .other          _ZN3cub18CUB_300001_SM_10006detail8for_each13static_kernelINS2_12policy_hub_t12policy_500_tEmN6thrust24THRUST_300001_SM_1000_NS8cuda_cub20__uninitialized_fill7functorINS7_10device_ptrIfEEfEEEEvT0_T1_,@"STO_CUDA_ENTRY STV_DEFAULT"
_ZN3cub18CUB_300001_SM_10006detail8for_each13static_kernelINS2_12policy_hub_t12policy_500_tEmN6thrust24THRUST_300001_SM_1000_NS8cuda_cub20__uninitialized_fill7functorINS7_10device_ptrIfEEfEEEEvT0_T1_:
.text._ZN3cub18CUB_300001_SM_10006detail8for_each13static_kernelINS2_12policy_hub_t12policy_500_tEmN6thrust24THRUST_300001_SM_1000_NS8cuda_cub20__uninitialized_fill7functorINS7_10device_ptrIfEEfEEEEvT0_T1_:
        /* <DEDUP_REMOVED lines=8> */
[----:B------:R-:W-:-:S09]  /*0080*/  UISETP.GE.U32.AND.EX UP0, UPT, UR7, URZ, UPT, UP0 ;  /* 0x000000ff0700728c */ /* 0x000fd2000bf06100 */
[----:B--2---:R-:W-:Y:S05]  /*0090*/  BRA.U !UP0, `(.L_x_1170) ;  /* 0x0000000108287547 */ /* 0x004fea000b800000 */
[----:B------:R-:W0:Y:S01]  /*00a0*/  S2R R0, SR_TID.X ;  /* 0x0000000000007919 */ /* 0x000e220000002100 */
[----:B------:R-:W1:Y:S01]  /*00b0*/  LDCU.64 UR6, c[0x0][0x388] ;  /* 0x00007100ff0677ac */ /* 0x000e620008000a00 */
[----:B------:R-:W2:Y:S01]  /*00c0*/  LDC R5, c[0x0][0x390] ;  /* 0x0000e400ff057b82 */ /* 0x000ea20000000800 */
[----:B0-----:R-:W-:-:S05]  /*00d0*/  IADD3 R0, P0, PT, R0, UR4, RZ ;  /* 0x0000000400007c10 */ /* 0x001fca000ff1e0ff */
[----:B------:R-:W-:Y:S01]  /*00e0*/  IMAD.X R3, RZ, RZ, UR5, P0 ;  /* 0x00000005ff037e24 */ /* 0x000fe200080e06ff */
[----:B-1----:R-:W-:-:S04]  /*00f0*/  LEA R2, P0, R0, UR6, 0x2 ;  /* 0x0000000600027c11 */ /* 0x002fc8000f8010ff */
[----:B------:R-:W-:-:S05]  /*0100*/  LEA.HI.X R3, R0, UR7, R3, 0x2, P0 ;  /* 0x0000000700037c11 */ /* 0x000fca00080f1403 */
[----:B--2---:R-:W-:Y:S04]  /*0110*/  STG.E desc[UR8][R2.64], R5 ;  /* 0x0000000502007986 */ /* 0x004fe8000c101908 */
[----:B------:R-:W-:Y:S01]  /*0120*/  STG.E desc[UR8][R2.64+0x400], R5 ;  /* 0x0004000502007986 */ /* 0x000fe2000c101908 */
[----:B------:R-:W-:Y:S05]  /*0130*/  EXIT ;  /* 0x000000000000794d */ /* 0x000fea0003800000 */
.L_x_1170:
[----:B------:R-:W0:Y:S01]  /*0140*/  S2R R0, SR_TID.X ;  /* 0x0000000000007919 */ /* 0x000e220000002100 */
[----:B------:R-:W-:Y:S01]  /*0150*/  IMAD.U32 R2, RZ, RZ, UR7 ;  /* 0x00000007ff027e24 */ /* 0x000fe2000f8e00ff */
[----:B------:R-:W1:Y:S01]  /*0160*/  LDCU.64 UR10, c[0x0][0x388] ;  /* 0x00007100ff0a77ac */ /* 0x000e620008000a00 */
[----:B------:R-:W-:Y:S01]  /*0170*/  IMAD.U32 R4, RZ, RZ, UR7 ;  /* 0x00000007ff047e24 */ /* 0x000fe2000f8e00ff */
[----:B0-----:R-:W-:-:S04]  /*0180*/  ISETP.LT.U32.AND P0, PT, R0, UR6, PT ;  /* 0x0000000600007c0c */ /* 0x001fc8000bf01070 */
[----:B------:R-:W-:Y:S01]  /*0190*/  ISETP.GT.U32.AND.EX P0, PT, R2, RZ, PT, P0 ;  /* 0x000000ff0200720c */ /* 0x000fe20003f04100 */
[C---:B------:R-:W-:Y:S01]  /*01a0*/  VIADD R2, R0.reuse, 0x100 ;  /* 0x0000010000027836 */ /* 0x040fe20000000000 */
[----:B------:R-:W-:-:S04]  /*01b0*/  IADD3 R0, P2, PT, R0, UR4, RZ ;  /* 0x0000000400007c10 */ /* 0x000fc8000ff5e0ff */
[----:B------:R-:W-:Y:S01]  /*01c0*/  ISETP.LT.U32.AND P1, PT, R2, UR6, PT ;  /* 0x0000000602007c0c */ /* 0x000fe2000bf21070 */
[----:B------:R-:W-:Y:S01]  /*01d0*/  IMAD.X R3, RZ, RZ, UR5, P2 ;  /* 0x00000005ff037e24 */ /* 0x000fe200090e06ff */
[----:B-1----:R-:W-:Y:S02]  /*01e0*/  LEA R2, P2, R0, UR10, 0x2 ;  /* 0x0000000a00027c11 */ /* 0x002fe4000f8410ff */
[----:B------:R-:W-:Y:S02]  /*01f0*/  ISETP.GT.U32.AND.EX P1, PT, R4, RZ, PT, P1 ;  /* 0x000000ff0400720c */ /* 0x000fe40003f24110 */
[----:B------:R-:W-:Y:S01]  /*0200*/  LEA.HI.X R3, R0, UR11, R3, 0x2, P2 ;  /* 0x0000000b00037c11 */ /* 0x000fe200090f1403 */
[----:B------:R-:W0:Y:S04]  /*0210*/  @P0 LDC R5, c[0x0][0x390] ;  /* 0x0000e400ff050b82 */ /* 0x000e280000000800 */
[----:B0-----:R0:W-:Y:S06]  /*0220*/  @P0 STG.E desc[UR8][R2.64], R5 ;  /* 0x0000000502000986 */ /* 0x0011ec000c101908 */
[----:B------:R-:W-:Y:S05]  /*0230*/  @!P1 EXIT ;  /* 0x000000000000994d */ /* 0x000fea0003800000 */
[----:B0-----:R-:W0:Y:S02]  /*0240*/  LDC R5, c[0x0][0x390] ;  /* 0x0000e400ff057b82 */ /* 0x001e240000000800 */
[----:B0-----:R-:W-:Y:S01]  /*0250*/  STG.E desc[UR8][R2.64+0x400], R5 ;  /* 0x0004000502007986 */ /* 0x001fe2000c101908 */
[----:B------:R-:W-:Y:S05]  /*0260*/  EXIT ;  /* 0x000000000000794d */ /* 0x000fea0003800000 */
.L_x_1171:
        /* <DEDUP_REMOVED lines=9> */
.L_x_1996:


//--------------------- .text._ZN3cub18CUB_300001_SM_10006detail8for_each13static_kernelINS2_12policy_hub_t12policy_500_tEmN6thrust24THRUST_300001_SM_1000_NS8cuda_cub20__uninitialized_fill7functorINS7_10device_ptrIiEEiEEEEvT0_T1_ --------------------------
	.section	.text._ZN3cub18CUB_300001_SM_10006detail8for_each13static_kernelINS2_12policy_hub_t12policy_500_tEmN6thrust24THRUST_300001_SM_1000_NS8cuda_cub20__uninitialized_fill7functorINS7_10device_ptrIiEEiEEEEvT0_T1_,"ax",@progbits
	.align	128
        .global         _ZN3cub18CUB_300001_SM_10006detail8for_each13static_kernelINS2_12policy_hub_t12policy_500_tEmN6thrust24THRUST_300001_SM_1000_NS8cuda_cub20__uninitialized_fill7functorINS7_10device_ptrIiEEiEEEEvT0_T1_
        .type           _ZN3cub18CUB_300001_SM_10006detail8for_each13static_kernelINS2_12policy_hub_t12policy_500_tEmN6thrust24THRUST_300001_SM_1000_NS8cuda_cub20__uninitialized_fill7functorINS7_10device_ptrIiEEiEEEEvT0_T1_,@function
        .size           _ZN3cub18CUB_300001_SM_10006detail8for_each13static_kernelINS2_12policy_hub_t12policy_500_tEmN6thrust24THRUST_300001_SM_1000_NS8cuda_cub20__uninitialized_fill7functorINS7_10device_ptrIiEEiEEEEvT0_T1_,(.L_x_1997 - _ZN3cub18CUB_300001_SM_10006detail8for_each13static_kernelINS2_12policy_hub_t12policy_500_tEmN6thrust24THRUST_300001_SM_1000_NS8cuda_cub20__uninitialized_fill7functorINS7_10device_ptrIiEEiEEEEvT0_T1_)
        .other          _ZN3cub18CUB_300001_SM_10006detail8for_each13static_kernelINS2_12policy_hub_t12policy_500_tEmN6thrust24THRUST_300001_SM_1000_NS8cuda_cub20__uninitialized_fill7functorINS7_10device_ptrIiEEiEEEEvT0_T1_,@"STO_CUDA_ENTRY STV_DEFAULT"
_ZN3cub18CUB_300001_SM_10006detail8for_each13static_kernelINS2_12policy_hub_t12policy_500_tEmN6thrust24THRUST_300001_SM_1000_NS8cuda_cub20__uninitialized_fill7functorINS7_10device_ptrIiEEiEEEEvT0_T1_:
.text._ZN3cub18CUB_300001_SM_10006detail8for_each13static_kernelINS2_12policy_hub_t12policy_500_tEmN6thrust24THRUST_300001_SM_1000_NS8cuda_cub20__uninitialized_fill7functorINS7_10device_ptrIiEEiEEEEvT0_T1_:
        /* <DEDUP_REMOVED lines=20> */
.L_x_1172:
        /* <DEDUP_REMOVED lines=19> */
.L_x_1173:
        /* <DEDUP_REMOVED lines=9> */
.L_x_1997:


//--------------------- .text._ZN3cub18CUB_300001_SM_10006detail11EmptyKernelIvEEvv --------------------------
	.section	.text._ZN3cub18CUB_300001_SM_10006detail11EmptyKernelIvEEvv,"ax",@progbits
	.align	128
        .global         _ZN3cub18CUB_300001_SM_10006detail11EmptyKernelIvEEvv
        .type           _ZN3cub18CUB_300001_SM_10006detail11EmptyKernelIvEEvv,@function
        .size           _ZN3cub18CUB_300001_SM_10006detail11EmptyKernelIvEEvv,(.L_x_1998 - _ZN3cub18CUB_300001_SM_10006detail11EmptyKernelIvEEvv)
        .other          _ZN3cub18CUB_300001_SM_10006detail11EmptyKernelIvEEvv,@"STO_CUDA_ENTRY STV_DEFAULT"
_ZN3cub18CUB_300001_SM_10006detail11EmptyKernelIvEEvv:
.text._ZN3cub18CUB_300001_SM_10006detail11EmptyKernelIvEEvv:
[----:B------:R-:W-:Y:S01]  /*0000*/  LDC R1, c[0x0][0x37c] ;  /* 0x0000df00ff017b82 */ /* 0x000fe20000000800 */
[----:B------:R-:W-:Y:S05]  /*0010*/  EXIT ;  /* 0x000000000000794d */ /* 0x000fea0003800000 */
.L_x_1174:
        /* <DEDUP_REMOVED lines=14> */
.L_x_1998:


//--------------------- .text._ZN6thrust24THRUST_300001_SM_1000_NS8cuda_cub4core6detail13_kernel_agentINS1_8__reduce11ReduceAgentIPN4cuda3std3__45tupleIJflEEESC_SB_lNS1_9__extrema9arg_min_fIflNS9_4lessIfEEEEEEJSC_SC_iSH_EEEvDpT0_ --------------------------
	.section	.text._ZN6thrust24THRUST_300001_SM_1000_NS8cuda_cub4core6detail13_kernel_agentINS1_8__reduce11ReduceAgentIPN4cuda3std3__45tupleIJflEEESC_SB_lNS1_9__extrema9arg_min_fIflNS9_4lessIfEEEEEEJSC_SC_iSH_EEEvDpT0_,"ax",@progbits
	.align	128
        .global         _ZN6thrust24THRUST_300001_SM_1000_NS8cuda_cub4core6detail13_kernel_agentINS1_8__reduce11ReduceAgentIPN4cuda3std3__45tupleIJflEEESC_SB_lNS1_9__extrema9arg_min_fIflNS9_4lessIfEEEEEEJSC_SC_iSH_EEEvDpT0_
        .type           _ZN6thrust24THRUST_300001_SM_1000_NS8cuda_cub4core6detail13_kernel_agentINS1_8__reduce11ReduceAgentIPN4cuda3std3__45tupleIJflEEESC_SB_lNS1_9__extrema9arg_min_fIflNS9_4lessIfEEEEEEJSC_SC_iSH_EEEvDpT0_,@function
        .size           _ZN6thrust24THRUST_300001_SM_1000_NS8cuda_cub4core6detail13_kernel_agentINS1_8__reduce11ReduceAgentIPN4cuda3std3__45tupleIJflEEESC_SB_lNS1_9__extrema9arg_min_fIflNS9_4lessIfEEEEEEJSC_SC_iSH_EEEvDpT0_,(.L_x_1999 - _ZN6thrust24THRUST_300001_SM_1000_NS8cuda_cub4core6detail13_kernel_agentINS1_8__reduce11ReduceAgentIPN4cuda3std3__45tupleIJflEEESC_SB_lNS1_9__extrema9arg_min_fIflNS9_4lessIfEEEEEEJSC_SC_iSH_EEEvDpT0_)
        .other          _ZN6thrust24THRUST_300001_SM_1000_NS8cuda_cub4core6detail13_kernel_agentINS1_8__reduce11ReduceAgentIPN4cuda3std3__45tupleIJflEEESC_SB_lNS1_9__extrema9arg_min_fIflNS9_4lessIfEEEEEEJSC_SC_iSH_EEEvDpT0_,@"STO_CUDA_ENTRY STV_DEFAULT"
_ZN6thrust24THRUST_300001_SM_1000_NS8cuda_cub4core6detail13_kernel_agentINS1_8__reduce11ReduceAgentIPN4cuda3std3__45tupleIJflEEESC_SB_lNS1_9__extrema9arg_min_fIflNS9_4lessIfEEEEEEJSC_SC_iSH_EEEvDpT0_:
.text._ZN6thrust24THRUST_300001_SM_1000_NS8cuda_cub4core6detail13_kernel_agentINS1_8__reduce11ReduceAgentIPN4cuda3std3__45tupleIJflEEESC_SB_lNS1_9__extrema9arg_min_fIflNS9_4lessIfEEEEEEJSC_SC_iSH_EEEvDpT0_:
[----:B------:R-:W-:Y:S01]  /*0000*/  LDC R1, c[0x0][0x37c] ;  /* 0x0000df00ff017b82 */ /* 0x000fe20000000800 */
[----:B------:R-:W0:Y:S02]  /*0010*/  LDCU UR8, c[0x0][0x390] ;  /* 0x00007200ff0877ac */ /* 0x000e240008000800 */
[----:B0-----:R-:W-:-:S13]  /*0020*/  ISETP.NE.AND P0, PT, RZ, UR8, PT ;  /* 0x00000008ff007c0c */ /* 0x001fda000bf05270 */
[----:B------:R-:W-:Y:S05]  /*0030*/  @!P0 EXIT ;  /* 0x000000000000894d */ /* 0x000fea0003800000 */
[----:B------:R-:W-:Y:S01]  /*0040*/  UISETP.GT.AND UP0, UPT, UR8, 0x4ff, UPT ;  /* 0x000004ff0800788c */ /* 0x000fe2000bf04270 */
[----:B------:R-:W-:Y:S01]  /*0050*/  BSSY.RECONVERGENT B0, `(.L_x_1175) ;  /* 0x0000648000007945 */ /* 0x000fe20003800200 */
[----:B------:R-:W0:Y:S07]  /*0060*/  LDCU.64 UR10, c[0x0][0x358] ;  /* 0x00006b00ff0a77ac */ /* 0x000e2e0008000a00 */
[----:B------:R-:W-:Y:S05]  /*0070*/  BRA.U UP0, `(.L_x_1176) ;  /* 0x0000002d00c87547 */ /* 0x000fea000b800000 */
[----:B------:R-:W1:Y:S01]  /*0080*/  S2R R0, SR_TID.X ;  /* 0x0000000000007919 */ /* 0x000e620000002100 */
[----:B------:R-:W2:Y:S01]  /*0090*/  LDCU UR4, c[0x0][0x390] ;  /* 0x00007200ff0477ac */ /* 0x000ea20008000800 */
[----:B------:R-:W-:Y:S01]  /*00a0*/  BSSY.RECONVERGENT B1, `(.L_x_1177) ;  /* 0x000000b000017945 */ /* 0x000fe20003800200 */
[----:B------:R-:W-:Y:S01]  /*00b0*/  IMAD.MOV.U32 R5, RZ, RZ, RZ ;  /* 0x000000ffff057224 */ /* 0x000fe200078e00ff */
[----:B------:R-:W-:Y:S02]  /*00c0*/  CS2R R2, SRZ ;  /* 0x0000000000027805 */ /* 0x000fe4000001ff00 */
[----:B-1----:R-:W-:Y:S01]  /*00d0*/  ISETP.GE.AND P0, PT, R0, UR8, PT ;  /* 0x0000000800007c0c */ /* 0x002fe2000bf06270 */
[----:B------:R-:W-:-:S12]  /*00e0*/  IMAD.MOV.U32 R4, RZ, RZ, R0 ;  /* 0x000000ffff047224 */ /* 0x000fd800078e0000 */
[----:B--2---:R-:W-:Y:S05]  /*00f0*/  @P0 BRA `(.L_x_1178) ;  /* 0x0000000000140947 */ /* 0x004fea0003800000 */
[----:B------:R-:W1:Y:S02]  /*0100*/  LDC.64 R6, c[0x0][0x380] ;  /* 0x0000e000ff067b82 */ /* 0x000e640000000a00 */
[----:B-1----:R-:W-:-:S05]  /*0110*/  IMAD.WIDE.U32 R6, R0, 0x10, R6 ;  /* 0x0000001000067825 */ /* 0x002fca00078e0006 */
[----:B0-----:R1:W5:Y:S04]  /*0120*/  LDG.E.CONSTANT R5, desc[UR10][R6.64] ;  /* 0x0000000a06057981 */ /* 0x001368000c1e9900 */
[----:B------:R1:W5:Y:S01]  /*0130*/  LDG.E.64.CONSTANT R2, desc[UR10][R6.64+0x8] ;  /* 0x0000080a06027981 */ /* 0x000362000c1e9b00 */
[----:B------:R-:W-:-:S07]  /*0140*/  VIADD R4, R0, 0x100 ;  /* 0x0000010000047836 */ /* 0x000fce0000000000 */
.L_x_1178:
[----:B0-----:R-:W-:Y:S05]  /*0150*/  BSYNC.RECONVERGENT B1 ;  /* 0x0000000000017941 */ /* 0x001fea0003800200 */
.L_x_1177:
[----:B------:R-:W-:Y:S01]  /*0160*/  ISETP.GE.AND P0, PT, R4, UR8, PT ;  /* 0x0000000804007c0c */ /* 0x000fe2000bf06270 */
[----:B------:R-:W-:-:S12]  /*0170*/  BSSY.RECONVERGENT B1, `(.L_x_1179) ;  /* 0x0000082000017945 */ /* 0x000fd80003800200 */
[----:B------:R-:W-:Y:S05]  /*0180*/  @P0 BRA `(.L_x_1180) ;  /* 0x0000000800000947 */ /* 0x000fea0003800000 */
[----:B-1----:R-:W-:Y:S01]  /*0190*/  LOP3.LUT R6, RZ, R4, RZ, 0x33, !PT ;  /* 0x00000004ff067212 */ /* 0x002fe200078e33ff */
[----:B------:R-:W-:Y:S04]  /*01a0*/  BSSY.RECONVERGENT B2, `(.L_x_1181) ;  /* 0x0000027000027945 */ /* 0x000fe80003800200 */
[----:B------:R-:W-:-:S05]  /*01b0*/  VIADD R14, R6, UR8 ;  /* 0x00000008060e7c36 */ /* 0x000fca0008000000 */
[----:B------:R-:W-:-:S04]  /*01c0*/  LOP3.LUT R6, R14, 0x300, RZ, 0xc0, !PT ;  /* 0x000003000e067812 */ /* 0x000fc800078ec0ff */
[----:B------:R-:W-:-:S13]  /*01d0*/  ISETP.NE.AND P0, PT, R6, 0x300, PT ;  /* 0x000003000600780c */ /* 0x000fda0003f05270 */
[----:B------:R-:W-:Y:S05]  /*01e0*/  @!P0 BRA `(.L_x_1182) ;  /* 0x0000000000888947 */ /* 0x000fea0003800000 */
[----:B------:R-:W0:Y:S01]  /*01f0*/  LDC.64 R6, c[0x0][0x380] ;  /* 0x0000e000ff067b82 */ /* 0x000e220000000a00 */
[----:B------:R-:W-:-:S04]  /*0200*/  LEA.HI R8, R14, 0x1, RZ, 0x18 ;  /* 0x000000010e087811 */ /* 0x000fc800078fc0ff */
[----:B------:R-:W-:-:S05]  /*0210*/  LOP3.LUT R8, R8, 0x3, RZ, 0xc0, !PT ;  /* 0x0000000308087812 */ /* 0x000fca00078ec0ff */
[----:B------:R-:W-:Y:S02]  /*0220*/  IMAD.MOV R10, RZ, RZ, -R8 ;  /* 0x000000ffff0a7224 */ /* 0x000fe400078e0a08 */
[----:B0-----:R-:W-:-:S04]  /*0230*/  IMAD.WIDE.U32 R6, R4, 0x10, R6 ;  /* 0x0000001004067825 */ /* 0x001fc800078e0006 */
[----:B------:R-:W-:-:S07]  /*0240*/  IMAD.MOV.U32 R13, RZ, RZ, R6 ;  /* 0x000000ffff0d7224 */ /* 0x000fce00078e0006 */
.L_x_1185:
[----:B------:R-:W-:-:S05]  /*0250*/  IMAD.MOV.U32 R6, RZ, RZ, R13 ;  /* 0x000000ffff067224 */ /* 0x000fca00078e000d */
[----:B------:R-:W2:Y:S01]  /*0260*/  LDG.E.CONSTANT R12, desc[UR10][R6.64] ;  /* 0x0000000a060c7981 */ /* 0x000ea2000c1e9900 */
[----:B------:R-:W-:Y:S01]  /*0270*/  VIADD R10, R10, 0x1 ;  /* 0x000000010a0a7836 */ /* 0x000fe20000000000 */
[----:B------:R-:W-:Y:S01]  /*0280*/  BSSY.RECONVERGENT B3, `(.L_x_1183) ;  /* 0x0000015000037945 */ /* 0x000fe20003800200 */
[----:B------:R-:W-:-:S03]  /*0290*/  IADD3 R13, P3, PT, R6, 0x1000, RZ ;  /* 0x00001000060d7810 */ /* 0x000fc60007f7e0ff */
[----:B------:R-:W-:Y:S02]  /*02a0*/  ISETP.NE.AND P2, PT, R10, RZ, PT ;  /* 0x000000ff0a00720c */ /* 0x000fe40003f45270 */
[----:B--2--5:R-:W-:-:S13]  /*02b0*/  FSETP.GEU.AND P0, PT, R5, R12, PT ;  /* 0x0000000c0500720b */ /* 0x024fda0003f0e000 */
[----:B------:R-:W-:Y:S05]  /*02c0*/  @!P0 BRA `(.L_x_1184) ;  /* 0x0000000000408947 */ /* 0x000fea0003800000 */
[----:B------:R-:W2:Y:S01]  /*02d0*/  LDG.E.64.CONSTANT R8, desc[UR10][R6.64+0x8] ;  /* 0x0000080a06087981 */ /* 0x000ea2000c1e9b00 */
[----:B------:R-:W-:Y:S01]  /*02e0*/  FSETP.GEU.AND P4, PT, R12, R5, PT ;  /* 0x000000050c00720b */ /* 0x000fe20003f8e000 */
[----:B------:R-:W-:Y:S02]  /*02f0*/  IMAD.MOV.U32 R11, RZ, RZ, R2 ;  /* 0x000000ffff0b7224 */ /* 0x000fe400078e0002 */
[----:B------:R-:W-:Y:S02]  /*0300*/  IMAD.MOV.U32 R2, RZ, RZ, R5 ;  /* 0x000000ffff027224 */ /* 0x000fe400078e0005 */
[----:B------:R-:W-:-:S08]  /*0310*/  IMAD.MOV.U32 R5, RZ, RZ, R12 ;  /* 0x000000ffff057224 */ /* 0x000fd000078e000c */
[CC--:B--2---:R-:W-:Y:S02]  /*0320*/  @P4 ISETP.GE.U32.AND P1, PT, R11.reuse, R8.reuse, PT ;  /* 0x000000080b00420c */ /* 0x0c4fe40003f26070 */
[----:B------:R-:W-:Y:S02]  /*0330*/  @P4 ISETP.LT.U32.AND P0, PT, R11, R8, PT ;  /* 0x000000080b00420c */ /* 0x000fe40003f01070 */
[CC--:B------:R-:W-:Y:S02]  /*0340*/  @P4 ISETP.GE.AND.EX P1, PT, R3.reuse, R9.reuse, PT, P1 ;  /* 0x000000090300420c */ /* 0x0c0fe40003f26310 */
[----:B------:R-:W-:Y:S02]  /*0350*/  @P4 ISETP.LT.AND.EX P0, PT, R3, R9, PT, P0 ;  /* 0x000000090300420c */ /* 0x000fe40003f01300 */
[----:B------:R-:W-:Y:S01]  /*0360*/  @P4 FSEL R5, R2, R12, !P1 ;  /* 0x0000000c02054208 */ /* 0x000fe20004800000 */
[----:B------:R-:W-:Y:S01]  /*0370*/  IMAD.MOV.U32 R2, RZ, RZ, R8 ;  /* 0x000000ffff027224 */ /* 0x000fe200078e0008 */
[----:B------:R-:W-:-:S02]  /*0380*/  @P4 SEL R11, R11, R8, P0 ;  /* 0x000000080b0b4207 */ /* 0x000fc40000000000 */
[----:B------:R-:W-:Y:S01]  /*0390*/  @P4 SEL R12, R3, R9, P0 ;  /* 0x00000009030c4207 */ /* 0x000fe20000000000 */
[----:B------:R-:W-:Y:S02]  /*03a0*/  IMAD.MOV.U32 R3, RZ, RZ, R9 ;  /* 0x000000ffff037224 */ /* 0x000fe400078e0009 */
[----:B------:R-:W-:Y:S02]  /*03b0*/  @P4 IMAD.MOV.U32 R2, RZ, RZ, R11 ;  /* 0x000000ffff024224 */ /* 0x000fe400078e000b */
[----:B------:R-:W-:-:S07]  /*03c0*/  @P4 IMAD.MOV.U32 R3, RZ, RZ, R12 ;  /* 0x000000ffff034224 */ /* 0x000fce00078e000c */
.L_x_1184:
[----:B------:R-:W-:Y:S05]  /*03d0*/  BSYNC.RECONVERGENT B3 ;  /* 0x0000000000037941 */ /* 0x000fea0003800200 */
.L_x_1183:
[----:B------:R-:W-:Y:S02]  /*03e0*/  IMAD.X R7, RZ, RZ, R7, P3 ;  /* 0x000000ffff077224 */ /* 0x000fe400018e0607 */
[----:B------:R-:W-:Y:S01]  /*03f0*/  VIADD R4, R4, 0x100 ;  /* 0x0000010004047836 */ /* 0x000fe20000000000 */
[----:B------:R-:W-:Y:S06]  /*0400*/  @P2 BRA `(.L_x_1185) ;  /* 0xfffffffc00902947 */ /* 0x000fec000383ffff */
.L_x_1182:
[----:B------:R-:W-:Y:S05]  /*0410*/  BSYNC.RECONVERGENT B2 ;  /* 0x0000000000027941 */ /* 0x000fea0003800200 */
.L_x_1181:
[----:B------:R-:W0:Y:S01]  /*0420*/  LDC.64 R6, c[0x0][0x380] ;  /* 0x0000e000ff067b82 */ /* 0x000e220000000a00 */
[----:B------:R-:W-:-:S13]  /*0430*/  ISETP.GE.U32.AND P0, PT, R14, 0x300, PT ;  /* 0x000003000e00780c */ /* 0x000fda0003f06070 */
[----:B------:R-:W-:Y:S05]  /*0440*/  @!P0 BRA `(.L_x_1180) ;  /* 0x0000000400508947 */ /* 0x000fea0003800000 */
.L_x_1194:
[----:B0-----:R-:W-:-:S05]  /*0450*/  IMAD.WIDE R8, R4, 0x10, R6 ;  /* 0x0000001004087825 */ /* 0x001fca00078e0206 */
[----:B------:R-:W2:Y:S04]  /*0460*/  LDG.E.CONSTANT R14, desc[UR10][R8.64] ;  /* 0x0000000a080e7981 */ /* 0x000ea8000c1e9900 */
[----:B-----5:R0:W5:Y:S04]  /*0470*/  LDG.E.CONSTANT R16, desc[UR10][R8.64+0x1000] ;  /* 0x0010000a08107981 */ /* 0x020168000c1e9900 */
[----:B------:R0:W5:Y:S04]  /*0480*/  LDG.E.CONSTANT R18, desc[UR10][R8.64+0x2000] ;  /* 0x0020000a08127981 */ /* 0x000168000c1e9900 */
[----:B------:R0:W5:Y:S01]  /*0490*/  LDG.E.CONSTANT R10, desc[UR10][R8.64+0x3000] ;  /* 0x0030000a080a7981 */ /* 0x000162000c1e9900 */
[----:B------:R-:W-:Y:S01]  /*04a0*/  BSSY.RECONVERGENT B2, `(.L_x_1186) ;  /* 0x0000012000027945 */ /* 0x000fe20003800200 */
[----:B------:R-:W-:-:S02]  /*04b0*/  IMAD.MOV.U32 R15, RZ, RZ, R2 ;  /* 0x000000ffff0f7224 */ /* 0x000fc400078e0002 */
[----:B------:R-:W-:Y:S02]  /*04c0*/  IMAD.MOV.U32 R21, RZ, RZ, R3 ;  /* 0x000000ffff157224 */ /* 0x000fe400078e0003 */
[----:B------:R-:W-:Y:S01]  /*04d0*/  IMAD.MOV.U32 R11, RZ, RZ, R5 ;  /* 0x000000ffff0b7224 */ /* 0x000fe200078e0005 */
[----:B--2---:R-:W-:-:S13]  /*04e0*/  FSETP.GEU.AND P0, PT, R5, R14, PT ;  /* 0x0000000e0500720b */ /* 0x004fda0003f0e000 */
[----:B0-----:R-:W-:Y:S05]  /*04f0*/  @!P0 BRA `(.L_x_1187) ;  /* 0x0000000000308947 */ /* 0x001fea0003800000 */
[----:B------:R-:W2:Y:S01]  /*0500*/  LDG.E.64.CONSTANT R12, desc[UR10][R8.64+0x8] ;  /* 0x0000080a080c7981 */ /* 0x000ea2000c1e9b00 */
[----:B------:R-:W-:Y:S01]  /*0510*/  FSETP.GEU.AND P2, PT, R14, R5, PT ;  /* 0x000000050e00720b */ /* 0x000fe20003f4e000 */
[----:B------:R-:W-:-:S12]  /*0520*/  IMAD.MOV.U32 R11, RZ, RZ, R14 ;  /* 0x000000ffff0b7224 */ /* 0x000fd800078e000e */
[CC--:B--2---:R-:W-:Y:S01]  /*0530*/  @P2 ISETP.GE.U32.AND P0, PT, R2.reuse, R12.reuse, PT ;  /* 0x0000000c0200220c */ /* 0x0c4fe20003f06070 */
[----:B------:R-:W-:Y:S01]  /*0540*/  IMAD.MOV.U32 R15, RZ, RZ, R12 ;  /* 0x000000ffff0f7224 */ /* 0x000fe200078e000c */
[C---:B------:R-:W-:Y:S01]  /*0550*/  @P2 ISETP.LT.U32.AND P1, PT, R2.reuse, R12, PT ;  /* 0x0000000c0200220c */ /* 0x040fe20003f21070 */
[----:B------:R-:W-:Y:S01]  /*0560*/  IMAD.MOV.U32 R21, RZ, RZ, R13 ;  /* 0x000000ffff157224 */ /* 0x000fe200078e000d */
[CC--:B------:R-:W-:Y:S02]  /*0570*/  @P2 ISETP.GE.AND.EX P0, PT, R3.reuse, R13.reuse, PT, P0 ;  /* 0x0000000d0300220c */ /* 0x0c0fe40003f06300 */
[----:B------:R-:W-:Y:S02]  /*0580*/  @P2 ISETP.LT.AND.EX P1, PT, R3, R13, PT, P1 ;  /* 0x0000000d0300220c */ /* 0x000fe40003f21310 */
[----:B------:R-:W-:Y:S02]  /*0590*/  @P2 FSEL R11, R5, R14, !P0 ;  /* 0x0000000e050b2208 */ /* 0x000fe40004000000 */
[----:B------:R-:W-:-:S02]  /*05a0*/  @P2 SEL R15, R2, R12, P1 ;  /* 0x0000000c020f2207 */ /* 0x000fc40000800000 */
[----:B------:R-:W-:-:S07]  /*05b0*/  @P2 SEL R21, R3, R13, P1 ;  /* 0x0000000d03152207 */ /* 0x000fce0000800000 */
.L_x_1187:
[----:B------:R-:W-:Y:S05]  /*05c0*/  BSYNC.RECONVERGENT B2 ;  /* 0x0000000000027941 */ /* 0x000fea0003800200 */
.L_x_1186:
[----:B-----5:R-:W-:Y:S01]  /*05d0*/  FSETP.GEU.AND P0, PT, R11, R16, PT ;  /* 0x000000100b00720b */ /* 0x020fe20003f0e000 */
[----:B------:R-:W-:Y:S01]  /*05e0*/  BSSY.RECONVERGENT B2, `(.L_x_1188) ;  /* 0x0000011000027945 */ /* 0x000fe20003800200 */
[----:B------:R-:W-:Y:S02]  /*05f0*/  IMAD.MOV.U32 R17, RZ, RZ, R15 ;  /* 0x000000ffff117224 */ /* 0x000fe400078e000f */
[----:B------:R-:W-:Y:S02]  /*0600*/  IMAD.MOV.U32 R19, RZ, RZ, R21 ;  /* 0x000000ffff137224 */ /* 0x000fe400078e0015 */
[----:B------:R-:W-:-:S07]  /*0610*/  IMAD.MOV.U32 R5, RZ, RZ, R11 ;  /* 0x000000ffff057224 */ /* 0x000fce00078e000b */
[----:B------:R-:W-:Y:S05]  /*0620*/  @!P0 BRA `(.L_x_1189) ;  /* 0x0000000000308947 */ /* 0x000fea0003800000 */
[----:B------:R-:W2:Y:S01]  /*0630*/  LDG.E.64.CONSTANT R2, desc[UR10][R8.64+0x1008] ;  /* 0x0010080a08027981 */ /* 0x000ea2000c1e9b00 */
[----:B------:R-:W-:Y:S01]  /*0640*/  FSETP.GEU.AND P2, PT, R16, R11, PT ;  /* 0x0000000b1000720b */ /* 0x000fe20003f4e000 */
[----:B------:R-:W-:-:S12]  /*0650*/  IMAD.MOV.U32 R5, RZ, RZ, R16 ;  /* 0x000000ffff057224 */ /* 0x000fd800078e0010 */
[CC--:B--2---:R-:W-:Y:S01]  /*0660*/  @P2 ISETP.GE.U32.AND P0, PT, R15.reuse, R2.reuse, PT ;  /* 0x000000020f00220c */ /* 0x0c4fe20003f06070 */
[----:B------:R-:W-:Y:S01]  /*0670*/  IMAD.MOV.U32 R17, RZ, RZ, R2 ;  /* 0x000000ffff117224 */ /* 0x000fe200078e0002 */
[----:B------:R-:W-:Y:S01]  /*0680*/  @P2 ISETP.LT.U32.AND P1, PT, R15, R2, PT ;  /* 0x000000020f00220c */ /* 0x000fe20003f21070 */
[----:B------:R-:W-:Y:S01]  /*0690*/  IMAD.MOV.U32 R19, RZ, RZ, R3 ;  /* 0x000000ffff137224 */ /* 0x000fe200078e0003 */
[CC--:B------:R-:W-:Y:S02]  /*06a0*/  @P2 ISETP.GE.AND.EX P0, PT, R21.reuse, R3.reuse, PT, P0 ;  /* 0x000000031500220c */ /* 0x0c0fe40003f06300 */
[----:B------:R-:W-:Y:S02]  /*06b0*/  @P2 ISETP.LT.AND.EX P1, PT, R21, R3, PT, P1 ;  /* 0x000000031500220c */ /* 0x000fe40003f21310 */
[----:B------:R-:W-:Y:S02]  /*06c0*/  @P2 FSEL R5, R11, R16, !P0 ;  /* 0x000000100b052208 */ /* 0x000fe40004000000 */
[----:B------:R-:W-:-:S02]  /*06d0*/  @P2 SEL R17, R15, R2, P1 ;  /* 0x000000020f112207 */ /* 0x000fc40000800000 */
[----:B------:R-:W-:-:S07]  /*06e0*/  @P2 SEL R19, R21, R3, P1 ;  /* 0x0000000315132207 */ /* 0x000fce0000800000 */
.L_x_1189:
[----:B------:R-:W-:Y:S05]  /*06f0*/  BSYNC.RECONVERGENT B2 ;  /* 0x0000000000027941 */ /* 0x000fea0003800200 */
.L_x_1188:
[----:B------:R-:W-:Y:S01]  /*0700*/  FSETP.GEU.AND P0, PT, R5, R18, PT ;  /* 0x000000120500720b */ /* 0x000fe20003f0e000 */
        /* <DEDUP_REMOVED lines=17> */
.L_x_1191:
[----:B------:R-:W-:Y:S05]  /*0820*/  BSYNC.RECONVERGENT B2 ;  /* 0x0000000000027941 */ /* 0x000fea0003800200 */
.L_x_1190:
        /* <DEDUP_REMOVED lines=9> */
[CC--:B--2---:R-:W-:Y:S02]  /*08c0*/  @P2 ISETP.GE.U32.AND P0, PT, R13.reuse, R2.reuse, PT ;  /* 0x000000020d00220c */ /* 0x0c4fe40003f06070 */
[----:B------:R-:W-:Y:S02]  /*08d0*/  @P2 ISETP.LT.U32.AND P1, PT, R13, R2, PT ;  /* 0x000000020d00220c */ /* 0x000fe40003f21070 */
[CC--:B------:R-:W-:Y:S02]  /*08e0*/  @P2 ISETP.GE.AND.EX P0, PT, R15.reuse, R3.reuse, PT, P0 ;  /* 0x000000030f00220c */ /* 0x0c0fe40003f06300 */
[----:B------:R-:W-:Y:S02]  /*08f0*/  @P2 ISETP.LT.AND.EX P1, PT, R15, R3, PT, P1 ;  /* 0x000000030f00220c */ /* 0x000fe40003f21310 */
[----:B------:R-:W-:Y:S02]  /*0900*/  @P2 FSEL R5, R11, R10, !P0 ;  /* 0x0000000a0b052208 */ /* 0x000fe40004000000 */
[----:B------:R-:W-:-:S02]  /*0910*/  @P2 SEL R10, R13, R2, P1 ;  /* 0x000000020d0a2207 */ /* 0x000fc40000800000 */
[----:B------:R-:W-:-:S03]  /*0920*/  @P2 SEL R11, R15, R3, P1 ;  /* 0x000000030f0b2207 */ /* 0x000fc60000800000 */
[----:B------:R-:W-:Y:S02]  /*0930*/  @P2 IMAD.MOV.U32 R2, RZ, RZ, R10 ;  /* 0x000000ffff022224 */ /* 0x000fe400078e000a */
[----:B------:R-:W-:-:S07]  /*0940*/  @P2 IMAD.MOV.U32 R3, RZ, RZ, R11 ;  /* 0x000000ffff032224 */ /* 0x000fce00078e000b */
.L_x_1193:
[----:B------:R-:W-:Y:S05]  /*0950*/  BSYNC.RECONVERGENT B2 ;  /* 0x0000000000027941 */ /* 0x000fea0003800200 */
.L_x_1192:
[----:B------:R-:W-:-:S05]  /*0960*/  VIADD R4, R4, 0x400 ;  /* 0x0000040004047836 */ /* 0x000fca0000000000 */
[----:B------:R-:W-:-:S13]  /*0970*/  ISETP.GE.AND P0, PT, R4, UR4, PT ;  /* 0x0000000404007c0c */ /* 0x000fda000bf06270 */
[----:B------:R-:W-:Y:S05]  /*0980*/  @!P0 BRA `(.L_x_1194) ;  /* 0xfffffff800b08947 */ /* 0x000fea000383ffff */
.L_x_1180:
[----:B------:R-:W-:Y:S05]  /*0990*/  BSYNC.RECONVERGENT B1 ;  /* 0x0000000000017941 */ /* 0x000fea0003800200 */
.L_x_1179:
[----:B------:R-:W2:Y:S02]  /*09a0*/  LDCU UR4, c[0x0][0x390] ;  /* 0x00007200ff0477ac */ /* 0x000ea40008000800 */
[----:B--2---:R-:W-:-:S09]  /*09b0*/  UISETP.GE.AND UP0, UPT, UR4, 0x100, UPT ;  /* 0x000001000400788c */ /* 0x004fd2000bf06270 */
[----:B------:R-:W-:Y:S05]  /*09c0*/  BRA.U !UP0, `(.L_x_1195) ;  /* 0x00000011083c7547 */ /* 0x000fea000b800000 */
[----:B------:R-:W2:Y:S01]  /*09d0*/  S2R R12, SR_LANEID ;  /* 0x00000000000c7919 */ /* 0x000ea20000000000 */
[----:B------:R-:W-:Y:S01]  /*09e0*/  BSSY.RECONVERGENT B1, `(.L_x_1196) ;  /* 0x0000015000017945 */ /* 0x000fe20003800200 */
[----:B01---5:R-:W-:Y:S01]  /*09f0*/  IMAD.MOV.U32 R7, RZ, RZ, R2 ;  /* 0x000000ffff077224 */ /* 0x023fe200078e0002 */
[----:B------:R-:W0:Y:S01]  /*0a00*/  SHFL.DOWN PT, R6, R5, 0x1, 0x1f ;  /* 0x08201f0005067f89 */ /* 0x000e2200000e0000 */
[----:B------:R-:W-:Y:S02]  /*0a10*/  IMAD.MOV.U32 R8, RZ, RZ, R3 ;  /* 0x000000ffff087224 */ /* 0x000fe400078e0003 */
[----:B------:R-:W-:Y:S01]  /*0a20*/  IMAD.MOV.U32 R4, RZ, RZ, R5 ;  /* 0x000000ffff047224 */ /* 0x000fe200078e0005 */
[----:B------:R1:W3:Y:S04]  /*0a30*/  SHFL.DOWN PT, R9, R2, 0x1, 0x1f ;  /* 0x08201f0002097f89 */ /* 0x0002e800000e0000 */
[----:B------:R1:W4:Y:S01]  /*0a40*/  SHFL.DOWN PT, R11, R3, 0x1, 0x1f ;  /* 0x08201f00030b7f89 */ /* 0x00032200000e0000 */
[----:B0-----:R-:W-:-:S04]  /*0a50*/  FSETP.GEU.AND P0, PT, R5, R6, PT ;  /* 0x000000060500720b */ /* 0x001fc80003f0e000 */
[----:B--2---:R-:W-:-:S13]  /*0a60*/  ISETP.GT.OR P0, PT, R12, 0x1e, !P0 ;  /* 0x0000001e0c00780c */ /* 0x004fda0004704670 */
[----:B-1-34-:R-:W-:Y:S05]  /*0a70*/  @P0 BRA `(.L_x_1197) ;  /* 0x00000000002c0947 */ /* 0x01afea0003800000 */
[----:B------:R-:W-:Y:S01]  /*0a80*/  FSETP.GT.AND P2, PT, R5, R6, PT ;  /* 0x000000060500720b */ /* 0x000fe20003f44000 */
[----:B------:R-:W-:Y:S02]  /*0a90*/  IMAD.MOV.U32 R7, RZ, RZ, R9 ;  /* 0x000000ffff077224 */ /* 0x000fe400078e0009 */
[----:B------:R-:W-:Y:S02]  /*0aa0*/  IMAD.MOV.U32 R8, RZ, RZ, R11 ;  /* 0x000000ffff087224 */ /* 0x000fe400078e000b */
[----:B------:R-:W-:-:S08]  /*0ab0*/  IMAD.MOV.U32 R4, RZ, RZ, R6 ;  /* 0x000000ffff047224 */ /* 0x000fd000078e0006 */
[CC--:B------:R-:W-:Y:S02]  /*0ac0*/  @!P2 ISETP.GE.U32.AND P0, PT, R2.reuse, R9.reuse, PT ;  /* 0x000000090200a20c */ /* 0x0c0fe40003f06070 */
[C---:B------:R-:W-:Y:S02]  /*0ad0*/  @!P2 ISETP.LT.U32.AND P1, PT, R2.reuse, R9, PT ;  /* 0x000000090200a20c */ /* 0x040fe40003f21070 */
[CC--:B------:R-:W-:Y:S02]  /*0ae0*/  @!P2 ISETP.GE.AND.EX P0, PT, R3.reuse, R11.reuse, PT, P0 ;  /* 0x0000000b0300a20c */ /* 0x0c0fe40003f06300 */
[----:B------:R-:W-:Y:S02]  /*0af0*/  @!P2 ISETP.LT.AND.EX P1, PT, R3, R11, PT, P1 ;  /* 0x0000000b0300a20c */ /* 0x000fe40003f21310 */
[----:B------:R-:W-:Y:S02]  /*0b00*/  @!P2 FSEL R4, R5, R6, !P0 ;  /* 0x000000060504a208 */ /* 0x000fe40004000000 */
[----:B------:R-:W-:-:S02]  /*0b10*/  @!P2 SEL R7, R2, R9, P1 ;  /* 0x000000090207a207 */ /* 0x000fc40000800000 */
[----:B------:R-:W-:-:S07]  /*0b20*/  @!P2 SEL R8, R3, R11, P1 ;  /* 0x0000000b0308a207 */ /* 0x000fce0000800000 */
.L_x_1197:
[----:B------:R-:W-:Y:S05]  /*0b30*/  BSYNC.RECONVERGENT B1 ;  /* 0x0000000000017941 */ /* 0x000fea0003800200 */
.L_x_1196:
[----:B------:R-:W0:Y:S01]  /*0b40*/  SHFL.DOWN PT, R3, R4, 0x2, 0x1f ;  /* 0x08401f0004037f89 */ /* 0x000e2200000e0000 */
[----:B------:R-:W-:Y:S01]  /*0b50*/  BSSY.RECONVERGENT B1, `(.L_x_1198) ;  /* 0x0000014000017945 */ /* 0x000fe20003800200 */
[----:B------:R-:W-:Y:S02]  /*0b60*/  IMAD.MOV.U32 R5, RZ, RZ, R7 ;  /* 0x000000ffff057224 */ /* 0x000fe400078e0007 */
[----:B------:R1:W2:Y:S01]  /*0b70*/  SHFL.DOWN PT, R10, R7, 0x2, 0x1f ;  /* 0x08401f00070a7f89 */ /* 0x0002a200000e0000 */
[----:B------:R-:W-:Y:S02]  /*0b80*/  IMAD.MOV.U32 R6, RZ, RZ, R8 ;  /* 0x000000ffff067224 */ /* 0x000fe400078e0008 */
[----:B------:R-:W-:Y:S01]  /*0b90*/  IMAD.MOV.U32 R2, RZ, RZ, R4 ;  /* 0x000000ffff027224 */ /* 0x000fe200078e0004 */
[----:B------:R1:W3:Y:S01]  /*0ba0*/  SHFL.DOWN PT, R9, R8, 0x2, 0x1f ;  /* 0x08401f0008097f89 */ /* 0x0002e200000e0000 */
[----:B0-----:R-:W-:-:S04]  /*0bb0*/  FSETP.GEU.AND P0, PT, R4, R3, PT ;  /* 0x000000030400720b */ /* 0x001fc80003f0e000 */
[----:B------:R-:W-:-:S13]  /*0bc0*/  ISETP.GT.OR P0, PT, R12, 0x1d, !P0 ;  /* 0x0000001d0c00780c */ /* 0x000fda0004704670 */
[----:B-123--:R-:W-:Y:S05]  /*0bd0*/  @P0 BRA `(.L_x_1199) ;  /* 0x00000000002c0947 */ /* 0x00efea0003800000 */
[----:B------:R-:W-:Y:S01]  /*0be0*/  FSETP.GT.AND P2, PT, R4, R3, PT ;  /* 0x000000030400720b */ /* 0x000fe20003f44000 */
[----:B------:R-:W-:Y:S02]  /*0bf0*/  IMAD.MOV.U32 R5, RZ, RZ, R10 ;  /* 0x000000ffff057224 */ /* 0x000fe400078e000a */
[----:B------:R-:W-:Y:S02]  /*0c00*/  IMAD.MOV.U32 R6, RZ, RZ, R9 ;  /* 0x000000ffff067224 */ /* 0x000fe400078e0009 */
[----:B------:R-:W-:-:S08]  /*0c10*/  IMAD.MOV.U32 R2, RZ, RZ, R3 ;  /* 0x000000ffff027224 */ /* 0x000fd000078e0003 */
[CC--:B------:R-:W-:Y:S02]  /*0c20*/  @!P2 ISETP.GE.U32.AND P0, PT, R7.reuse, R10.reuse, PT ;  /* 0x0000000a0700a20c */ /* 0x0c0fe40003f06070 */
[CC--:B------:R-:W-:Y:S02]  /*0c30*/  @!P2 ISETP.LT.U32.AND P1, PT, R7.reuse, R10.reuse, PT ;  /* 0x0000000a0700a20c */ /* 0x0c0fe40003f21070 */
[CC--:B------:R-:W-:Y:S02]  /*0c40*/  @!P2 ISETP.GE.AND.EX P0, PT, R8.reuse, R9.reuse, PT, P0 ;  /* 0x000000090800a20c */ /* 0x0c0fe40003f06300 */
[----:B------:R-:W-:Y:S02]  /*0c50*/  @!P2 ISETP.LT.AND.EX P1, PT, R8, R9, PT, P1 ;  /* 0x000000090800a20c */ /* 0x000fe40003f21310 */
[----:B------:R-:W-:Y:S02]  /*0c60*/  @!P2 FSEL R2, R4, R3, !P0 ;  /* 0x000000030402a208 */ /* 0x000fe40004000000 */
[----:B------:R-:W-:-:S02]  /*0c70*/  @!P2 SEL R5, R7, R10, P1 ;  /* 0x0000000a0705a207 */ /* 0x000fc40000800000 */
[----:B------:R-:W-:-:S07]  /*0c80*/  @!P2 SEL R6, R8, R9, P1 ;  /* 0x000000090806a207 */ /* 0x000fce0000800000 */
.L_x_1199:
[----:B------:R-:W-:Y:S05]  /*0c90*/  BSYNC.RECONVERGENT B1 ;  /* 0x0000000000017941 */ /* 0x000fea0003800200 */
.L_x_1198:
        /* <DEDUP_REMOVED lines=21> */
.L_x_1201:
[----:B------:R-:W-:Y:S05]  /*0df0*/  BSYNC.RECONVERGENT B1 ;  /* 0x0000000000017941 */ /* 0x000fea0003800200 */
.L_x_1200:
        /* <DEDUP_REMOVED lines=15> */
[----:B------:R-:W-:Y:S02]  /*0ef0*/  @!P2 ISETP.LT.U32.AND P1, PT, R4, R9, PT ;  /* 0x000000090400a20c */ /* 0x000fe40003f21070 */
[CC--:B------:R-:W-:Y:S02]  /*0f00*/  @!P2 ISETP.GE.AND.EX P0, PT, R8.reuse, R11.reuse, PT, P0 ;  /* 0x0000000b0800a20c */ /* 0x0c0fe40003f06300 */
[----:B------:R-:W-:Y:S02]  /*0f10*/  @!P2 ISETP.LT.AND.EX P1, PT, R8, R11, PT, P1 ;  /* 0x0000000b0800a20c */ /* 0x000fe40003f21310 */
[----:B------:R-:W-:Y:S02]  /*0f20*/  @!P2 FSEL R5, R3, R2, !P0 ;  /* 0x000000020305a208 */ /* 0x000fe40004000000 */
[----:B------:R-:W-:-:S02]  /*0f30*/  @!P2 SEL R6, R4, R9, P1 ;  /* 0x000000090406a207 */ /* 0x000fc40000800000 */
[----:B------:R-:W-:-:S07]  /*0f40*/  @!P2 SEL R7, R8, R11, P1 ;  /* 0x0000000b0807a207 */ /* 0x000fce0000800000 */
.L_x_1203:
[----:B------:R-:W-:Y:S05]  /*0f50*/  BSYNC.RECONVERGENT B1 ;  /* 0x0000000000017941 */ /* 0x000fea0003800200 */
.L_x_1202:
[----:B------:R-:W0:Y:S01]  /*0f60*/  SHFL.DOWN PT, R8, R5, 0x10, 0x1f ;  /* 0x0a001f0005087f89 */ /* 0x000e2200000e0000 */
[----:B------:R-:W-:Y:S01]  /*0f70*/  BSSY.RECONVERGENT B1, `(.L_x_1204) ;  /* 0x0000015000017945 */ /* 0x000fe20003800200 */
[----:B------:R-:W-:Y:S01]  /*0f80*/  ISETP.NE.AND P2, PT, R12, RZ, PT ;  /* 0x000000ff0c00720c */ /* 0x000fe20003f45270 */
[----:B------:R-:W-:Y:S01]  /*0f90*/  IMAD.MOV.U32 R3, RZ, RZ, R6 ;  /* 0x000000ffff037224 */ /* 0x000fe200078e0006 */
        /* <DEDUP_REMOVED lines=18> */
.L_x_1205:
[----:B------:R-:W-:Y:S05]  /*10c0*/  BSYNC.RECONVERGENT B1 ;  /* 0x0000000000017941 */ /* 0x000fea0003800200 */
.L_x_1204:
[----:B------:R-:W-:Y:S04]  /*10d0*/  BSSY.RECONVERGENT B1, `(.L_x_1206) ;  /* 0x000000c000017945 */ /* 0x000fe80003800200 */
[----:B------:R-:W-:Y:S05]  /*10e0*/  @P2 BRA `(.L_x_1207) ;  /* 0x0000000000282947 */ /* 0x000fea0003800000 */
[----:B------:R-:W0:Y:S01]  /*10f0*/  S2R R7, SR_CgaCtaId ;  /* 0x0000000000077919 */ /* 0x000e220000008800 */
[----:B------:R-:W-:Y:S02]  /*1100*/  MOV R6, 0x400 ;  /* 0x0000040000067802 */ /* 0x000fe40000000f00 */
[----:B------:R-:W-:-:S04]  /*1110*/  SHF.R.U32.HI R5, RZ, 0x1, R0 ;  /* 0x00000001ff057819 */ /* 0x000fc80000011600 */
[----:B------:R-:W-:Y:S02]  /*1120*/  LOP3.LUT R5, R5, 0x1f0, RZ, 0xc0, !PT ;  /* 0x000001f005057812 */ /* 0x000fe400078ec0ff */
[----:B0-----:R-:W-:Y:S01]  /*1130*/  LEA R6, R7, R6, 0x18 ;  /* 0x0000000607067211 */ /* 0x001fe200078ec0ff */
[----:B------:R-:W-:-:S04]  /*1140*/  IMAD.MOV.U32 R7, RZ, RZ, R4 ;  /* 0x000000ffff077224 */ /* 0x000fc800078e0004 */
[----:B------:R-:W-:Y:S02]  /*1150*/  IMAD.IADD R5, R5, 0x1, R6 ;  /* 0x0000000105057824 */ /* 0x000fe400078e0206 */
[----:B------:R-:W-:-:S03]  /*1160*/  IMAD.MOV.U32 R6, RZ, RZ, R3 ;  /* 0x000000ffff067224 */ /* 0x000fc600078e0003 */
[----:B------:R0:W-:Y:S04]  /*1170*/  STS [R5+0x8], R2 ;  /* 0x0000080205007388 */ /* 0x0001e80000000800 */
[----:B------:R0:W-:Y:S02]  /*1180*/  STS.64 [R5+0x10], R6 ;  /* 0x0000100605007388 */ /* 0x0001e40000000a00 */
.L_x_1207:
[----:B------:R-:W-:Y:S05]  /*1190*/  BSYNC.RECONVERGENT B1 ;  /* 0x0000000000017941 */ /* 0x000fea0003800200 */
.L_x_1206:
[----:B------:R-:W-:Y:S01]  /*11a0*/  BAR.SYNC.DEFER_BLOCKING 0x0 ;  /* 0x0000000000007b1d */ /* 0x000fe20000010000 */
[----:B------:R-:W-:-:S13]  /*11b0*/  ISETP.NE.AND P1, PT, R0, RZ, PT ;  /* 0x000000ff0000720c */ /* 0x000fda0003f25270 */
[----:B------:R-:W-:Y:S05]  /*11c0*/  @P1 BRA `(.L_x_1208) ;  /* 0x0000005000c01947 */ /* 0x000fea0003800000 */
[----:B0-----:R-:W0:Y:S01]  /*11d0*/  S2R R5, SR_CgaCtaId ;  /* 0x0000000000057919 */ /* 0x001e220000008800 */
[----:B------:R-:W-:Y:S01]  /*11e0*/  MOV R8, 0x400 ;  /* 0x0000040000087802 */ /* 0x000fe20000000f00 */
[----:B------:R-:W-:Y:S01]  /*11f0*/  BSSY.RECONVERGENT B1, `(.L_x_1209) ;  /* 0x000001a000017945 */ /* 0x000fe20003800200 */
[----:B------:R-:W-:Y:S02]  /*1200*/  IMAD.MOV.U32 R12, RZ, RZ, R2 ;  /* 0x000000ffff0c7224 */ /* 0x000fe400078e0002 */
[----:B------:R-:W-:Y:S02]  /*1210*/  IMAD.MOV.U32 R6, RZ, RZ, R3 ;  /* 0x000000ffff067224 */ /* 0x000fe400078e0003 */
[----:B------:R-:W-:Y:S01]  /*1220*/  IMAD.MOV.U32 R7, RZ, RZ, R4 ;  /* 0x000000ffff077224 */ /* 0x000fe200078e0004 */
[----:B0-----:R-:W-:-:S05]  /*1230*/  LEA R8, R5, R8, 0x18 ;  /* 0x0000000805087211 */ /* 0x001fca00078ec0ff */
[----:B------:R-:W0:Y:S04]  /*1240*/  LDS R11, [R8+0x18] ;  /* 0x00001800080b7984 */ /* 0x000e280000000800 */
[----:B------:R1:W2:Y:S04]  /*1250*/  LDS R13, [R8+0x28] ;  /* 0x00002800080d7984 */ /* 0x0002a80000000800 */
[----:B------:R1:W3:Y:S04]  /*1260*/  LDS R15, [R8+0x38] ;  /* 0x00003800080f7984 */ /* 0x0002e80000000800 */
[----:B------:R1:W4:Y:S04]  /*1270*/  LDS R10, [R8+0x48] ;  /* 0x00004800080a7984 */ /* 0x0003280000000800 */
[----:B------:R1:W1:Y:S04]  /*1280*/  LDS R9, [R8+0x58] ;  /* 0x0000580008097984 */ /* 0x0002680000000800 */
[----:B------:R0:W1:Y:S04]  /*1290*/  LDS R5, [R8+0x68] ;  /* 0x0000680008057984 */ /* 0x0000680000000800 */
[----:B------:R0:W1:Y:S02]  /*12a0*/  LDS R0, [R8+0x78] ;  /* 0x0000780008007984 */ /* 0x0000640000000800 */
[----:B0-----:R-:W-:-:S13]  /*12b0*/  FSETP.GEU.AND P0, PT, R2, R11, PT ;  /* 0x0000000b0200720b */ /* 0x001fda0003f0e000 */
[----:B--234-:R-:W-:Y:S05]  /*12c0*/  @!P0 BRA `(.L_x_1210) ;  /* 0x0000000000308947 */ /* 0x01cfea0003800000 */
[----:B------:R-:W0:Y:S01]  /*12d0*/  LDS.64 R6, [R8+0x20] ;  /* 0x0000200008067984 */ /* 0x000e220000000a00 */
[----:B------:R-:W-:Y:S01]  /*12e0*/  FSETP.GEU.AND P3, PT, R11, R2, PT ;  /* 0x000000020b00720b */ /* 0x000fe20003f6e000 */
[----:B------:R-:W-:-:S12]  /*12f0*/  IMAD.MOV.U32 R12, RZ, RZ, R11 ;  /* 0x000000ffff0c7224 */ /* 0x000fd800078e000b */
[CC--:B0-----:R-:W-:Y:S02]  /*1300*/  @P3 ISETP.LT.U32.AND P2, PT, R3.reuse, R6.reuse, PT ;  /* 0x000000060300320c */ /* 0x0c1fe40003f41070 */
[CC--:B------:R-:W-:Y:S02]  /*1310*/  @P3 ISETP.GE.U32.AND P0, PT, R3.reuse, R6.reuse, PT ;  /* 0x000000060300320c */ /* 0x0c0fe40003f06070 */
[CC--:B------:R-:W-:Y:S02]  /*1320*/  @P3 ISETP.LT.AND.EX P2, PT, R4.reuse, R7.reuse, PT, P2 ;  /* 0x000000070400320c */ /* 0x0c0fe40003f41320 */
[CC--:B------:R-:W-:Y:S02]  /*1330*/  @P3 ISETP.GE.AND.EX P0, PT, R4.reuse, R7.reuse, PT, P0 ;  /* 0x000000070400320c */ /* 0x0c0fe40003f06300 */
[----:B------:R-:W-:Y:S02]  /*1340*/  @P3 SEL R3, R3, R6, P2 ;  /* 0x0000000603033207 */ /* 0x000fe40001000000 */
[----:B------:R-:W-:-:S02]  /*1350*/  @P3 SEL R4, R4, R7, P2 ;  /* 0x0000000704043207 */ /* 0x000fc40001000000 */
[----:B------:R-:W-:Y:S01]  /*1360*/  @P3 FSEL R12, R2, R11, !P0 ;  /* 0x0000000b020c3208 */ /* 0x000fe20004000000 */
[----:B------:R-:W-:Y:S02]  /*1370*/  @P3 IMAD.MOV.U32 R6, RZ, RZ, R3 ;  /* 0x000000ffff063224 */ /* 0x000fe400078e0003 */
[----:B------:R-:W-:-:S07]  /*1380*/  @P3 IMAD.MOV.U32 R7, RZ, RZ, R4 ;  /* 0x000000ffff073224 */ /* 0x000fce00078e0004 */
.L_x_1210:
[----:B------:R-:W-:Y:S05]  /*1390*/  BSYNC.RECONVERGENT B1 ;  /* 0x0000000000017941 */ /* 0x000fea0003800200 */
.L_x_1209:
[----:B------:R-:W-:Y:S01]  /*13a0*/  FSETP.GEU.AND P0, PT, R12, R13, PT ;  /* 0x0000000d0c00720b */ /* 0x000fe20003f0e000 */
[----:B------:R-:W-:Y:S01]  /*13b0*/  BSSY.RECONVERGENT B1, `(.L_x_1211) ;  /* 0x0000011000017945 */ /* 0x000fe20003800200 */
[----:B------:R-:W-:Y:S02]  /*13c0*/  IMAD.MOV.U32 R17, RZ, RZ, R6 ;  /* 0x000000ffff117224 */ /* 0x000fe400078e0006 */
[----:B------:R-:W-:Y:S02]  /*13d0*/  IMAD.MOV.U32 R14, RZ, RZ, R7 ;  /* 0x000000ffff0e7224 */ /* 0x000fe400078e0007 */
[----:B------:R-:W-:-:S07]  /*13e0*/  IMAD.MOV.U32 R2, RZ, RZ, R12 ;  /* 0x000000ffff027224 */ /* 0x000fce00078e000c */
[----:B------:R-:W-:Y:S05]  /*13f0*/  @!P0 BRA `(.L_x_1212) ;  /* 0x0000000000308947 */ /* 0x000fea0003800000 */
[----:B------:R-:W0:Y:S01]  /*1400*/  LDS.64 R18, [R8+0x30] ;  /* 0x0000300008127984 */ /* 0x000e220000000a00 */
[----:B------:R-:W-:Y:S01]  /*1410*/  FSETP.GEU.AND P3, PT, R13, R12, PT ;  /* 0x0000000c0d00720b */ /* 0x000fe20003f6e000 */
[----:B------:R-:W-:-:S12]  /*1420*/  IMAD.MOV.U32 R2, RZ, RZ, R13 ;  /* 0x000000ffff027224 */ /* 0x000fd800078e000d */
[CC--:B0-----:R-:W-:Y:S01]  /*1430*/  @P3 ISETP.GE.U32.AND P0, PT, R6.reuse, R18.reuse, PT ;  /* 0x000000120600320c */ /* 0x0c1fe20003f06070 */
[----:B------:R-:W-:Y:S01]  /*1440*/  IMAD.MOV.U32 R17, RZ, RZ, R18 ;  /* 0x000000ffff117224 */ /* 0x000fe200078e0012 */
[-C--:B------:R-:W-:Y:S01]  /*1450*/  @P3 ISETP.LT.U32.AND P2, PT, R6, R18.reuse, PT ;  /* 0x000000120600320c */ /* 0x080fe20003f41070 */
[----:B------:R-:W-:Y:S01]  /*1460*/  IMAD.MOV.U32 R14, RZ, RZ, R19 ;  /* 0x000000ffff0e7224 */ /* 0x000fe200078e0013 */
[CC--:B------:R-:W-:Y:S02]  /*1470*/  @P3 ISETP.GE.AND.EX P0, PT, R7.reuse, R19.reuse, PT, P0 ;  /* 0x000000130700320c */ /* 0x0c0fe40003f06300 */
[----:B------:R-:W-:Y:S02]  /*1480*/  @P3 ISETP.LT.AND.EX P2, PT, R7, R19, PT, P2 ;  /* 0x000000130700320c */ /* 0x000fe40003f41320 */
[----:B------:R-:W-:Y:S02]  /*1490*/  @P3 FSEL R2, R12, R13, !P0 ;  /* 0x0000000d0c023208 */ /* 0x000fe40004000000 */
[----:B------:R-:W-:-:S02]  /*14a0*/  @P3 SEL R17, R6, R18, P2 ;  /* 0x0000001206113207 */ /* 0x000fc40001000000 */
[----:B------:R-:W-:-:S07]  /*14b0*/  @P3 SEL R14, R7, R19, P2 ;  /* 0x00000013070e3207 */ /* 0x000fce0001000000 */
.L_x_1212:
[----:B------:R-:W-:Y:S05]  /*14c0*/  BSYNC.RECONVERGENT B1 ;  /* 0x0000000000017941 */ /* 0x000fea0003800200 */
.L_x_1211:
        /* <DEDUP_REMOVED lines=11> */
[CC--:B------:R-:W-:Y:S01]  /*1580*/  @P3 ISETP.LT.U32.AND P2, PT, R17.reuse, R6.reuse, PT ;  /* 0x000000061100320c */ /* 0x0c0fe20003f41070 */
[----:B------:R-:W-:Y:S01]  /*1590*/  IMAD.MOV.U32 R4, RZ, RZ, R7 ;  /* 0x000000ffff047224 */ /* 0x000fe200078e0007 */
[CC--:B------:R-:W-:Y:S02]  /*15a0*/  @P3 ISETP.GE.AND.EX P0, PT, R14.reuse, R7.reuse, PT, P0 ;  /* 0x000000070e00320c */ /* 0x0c0fe40003f06300 */
[----:B------:R-:W-:Y:S02]  /*15b0*/  @P3 ISETP.LT.AND.EX P2, PT, R14, R7, PT, P2 ;  /* 0x000000070e00320c */ /* 0x000fe40003f41320 */
[----:B------:R-:W-:Y:S02]  /*15c0*/  @P3 FSEL R3, R2, R15, !P0 ;  /* 0x0000000f02033208 */ /* 0x000fe40004000000 */
[----:B------:R-:W-:-:S02]  /*15d0*/  @P3 SEL R11, R17, R6, P2 ;  /* 0x00000006110b3207 */ /* 0x000fc40001000000 */
[----:B------:R-:W-:-:S07]  /*15e0*/  @P3 SEL R4, R14, R7, P2 ;  /* 0x000000070e043207 */ /* 0x000fce0001000000 */
.L_x_1214:
[----:B------:R-:W-:Y:S05]  /*15f0*/  BSYNC.RECONVERGENT B1 ;  /* 0x0000000000017941 */ /* 0x000fea0003800200 */
.L_x_1213:
        /* <DEDUP_REMOVED lines=18> */
.L_x_1216:
[----:B------:R-:W-:Y:S05]  /*1720*/  BSYNC.RECONVERGENT B1 ;  /* 0x0000000000017941 */ /* 0x000fea0003800200 */
.L_x_1215:
[----:B-1----:R-:W-:Y:S01]  /*1730*/  FSETP.GEU.AND P0, PT, R2, R9, PT ;  /* 0x000000090200720b */ /* 0x002fe20003f0e000 */
        /* <DEDUP_REMOVED lines=17> */
.L_x_1218:
[----:B------:R-:W-:Y:S05]  /*1850*/  BSYNC.RECONVERGENT B1 ;  /* 0x0000000000017941 */ /* 0x000fea0003800200 */
.L_x_1217:
        /* <DEDUP_REMOVED lines=18> */
.L_x_1220:
[----:B------:R-:W-:Y:S05]  /*1980*/  BSYNC.RECONVERGENT B1 ;  /* 0x0000000000017941 */ /* 0x000fea0003800200 */
.L_x_1219:
[----:B------:R-:W-:Y:S01]  /*1990*/  FSETP.GEU.AND P0, PT, R7, R0, PT ;  /* 0x000000000700720b */ /* 0x000fe20003f0e000 */
[----:B------:R-:W-:Y:S02]  /*19a0*/  IMAD.MOV.U32 R2, RZ, RZ, R7 ;  /* 0x000000ffff027224 */ /* 0x000fe400078e0007 */
[----:B------:R-:W-:Y:S02]  /*19b0*/  IMAD.MOV.U32 R3, RZ, RZ, R9 ;  /* 0x000000ffff037224 */ /* 0x000fe400078e0009 */
[----:B------:R-:W-:-:S08]  /*19c0*/  IMAD.MOV.U32 R4, RZ, RZ, R6 ;  /* 0x000000ffff047224 */ /* 0x000fd000078e0006 */
[----:B------:R-:W-:Y:S05]  /*19d0*/  @!P0 BRA `(.L_x_1208) ;  /* 0x0000004800bc8947 */ /* 0x000fea0003800000 */
[----:B------:R-:W0:Y:S01]  /*19e0*/  LDS.64 R10, [R8+0x80] ;  /* 0x00008000080a7984 */ /* 0x000e220000000a00 */
[----:B------:R-:W-:Y:S01]  /*19f0*/  FSETP.GEU.AND P0, PT, R0, R7, PT ;  /* 0x000000070000720b */ /* 0x000fe20003f0e000 */
[----:B------:R-:W-:Y:S02]  /*1a00*/  IMAD.MOV.U32 R2, RZ, RZ, R0 ;  /* 0x000000ffff027224 */ /* 0x000fe400078e0000 */
[----:B0-----:R-:W-:Y:S02]  /*1a10*/  IMAD.MOV.U32 R3, RZ, RZ, R10 ;  /* 0x000000ffff037224 */ /* 0x001fe400078e000a */
[----:B------:R-:W-:-:S08]  /*1a20*/  IMAD.MOV.U32 R4, RZ, RZ, R11 ;  /* 0x000000ffff047224 */ /* 0x000fd000078e000b */
[----:B------:R-:W-:Y:S05]  /*1a30*/  @!P0 BRA `(.L_x_1208) ;  /* 0x0000004800a48947 */ /* 0x000fea0003800000 */
[CC--:B------:R-:W-:Y:S02]  /*1a40*/  ISETP.GE.U32.AND P0, PT, R9.reuse, R10.reuse, PT ;  /* 0x0000000a0900720c */ /* 0x0c0fe40003f06070 */
[----:B------:R-:W-:Y:S02]  /*1a50*/  ISETP.LT.U32.AND P2, PT, R9, R10, PT ;  /* 0x0000000a0900720c */ /* 0x000fe40003f41070 */
[CC--:B------:R-:W-:Y:S02]  /*1a60*/  ISETP.GE.AND.EX P0, PT, R6.reuse, R11.reuse, PT, P0 ;  /* 0x0000000b0600720c */ /* 0x0c0fe40003f06300 */
[----:B------:R-:W-:Y:S02]  /*1a70*/  ISETP.LT.AND.EX P2, PT, R6, R11, PT, P2 ;  /* 0x0000000b0600720c */ /* 0x000fe40003f41320 */
[----:B------:R-:W-:Y:S02]  /*1a80*/  FSEL R2, R7, R0, !P0 ;  /* 0x0000000007027208 */ /* 0x000fe40004000000 */
[----:B------:R-:W-:-:S02]  /*1a90*/  SEL R3, R9, R10, P2 ;  /* 0x0000000a09037207 */ /* 0x000fc40001000000 */
[----:B------:R-:W-:Y:S01]  /*1aa0*/  SEL R4, R6, R11, P2 ;  /* 0x0000000b06047207 */ /* 0x000fe20001000000 */
[----:B------:R-:W-:Y:S06]  /*1ab0*/  BRA `(.L_x_1208) ;  /* 0x0000004800847947 */ /* 0x000fec0003800000 */
.L_x_1195:
[----:B------:R-:W-:Y:S01]  /*1ac0*/  LOP3.LUT R4, R0, 0x3e0, RZ, 0xc0, !PT ;  /* 0x000003e000047812 */ /* 0x000fe200078ec0ff */
[----:B------:R-:W-:Y:S01]  /*1ad0*/  BSSY.RECONVERGENT B1, `(.L_x_1221) ;  /* 0x000001b000017945 */ /* 0x000fe20003800200 */
[----:B-----5:R-:W-:Y:S02]  /*1ae0*/  IMAD.MOV.U32 R12, RZ, RZ, R2 ;  /* 0x000000ffff0c7224 */ /* 0x020fe400078e0002 */
[----:B------:R-:W-:Y:S02]  /*1af0*/  IMAD.MOV.U32 R14, RZ, RZ, R3 ;  /* 0x000000ffff0e7224 */ /* 0x000fe400078e0003 */
[----:B01----:R-:W-:Y:S01]  /*1b00*/  VIADD R6, R4, 0x20 ;  /* 0x0000002004067836 */ /* 0x003fe20000000000 */
[----:B------:R-:W-:-:S04]  /*1b10*/  LOP3.LUT R4, RZ, R4, RZ, 0x33, !PT ;  /* 0x00000004ff047212 */ /* 0x000fc800078e33ff */
[----:B------:R-:W-:Y:S01]  /*1b20*/  ISETP.GT.AND P0, PT, R6, UR4, PT ;  /* 0x0000000406007c0c */ /* 0x000fe2000bf04270 */
[----:B------:R-:W-:Y:S02]  /*1b30*/  VIADD R4, R4, UR4 ;  /* 0x0000000404047c36 */ /* 0x000fe40008000000 */
[----:B------:R-:W-:-:S03]  /*1b40*/  IMAD.MOV.U32 R6, RZ, RZ, R5 ;  /* 0x000000ffff067224 */ /* 0x000fc600078e0005 */
[----:B------:R-:W-:Y:S02]  /*1b50*/  SEL R7, R4, 0x1f, P0 ;  /* 0x0000001f04077807 */ /* 0x000fe40000000000 */
[----:B------:R-:W0:Y:S03]  /*1b60*/  S2R R4, SR_LANEID ;  /* 0x0000000000047919 */ /* 0x000e260000000000 */
[----:B------:R-:W1:Y:S04]  /*1b70*/  SHFL.DOWN PT, R8, R5, 0x1, R7 ;  /* 0x0820000005087989 */ /* 0x000e6800000e0007 */
[----:B------:R2:W3:Y:S04]  /*1b80*/  SHFL.DOWN PT, R9, R2, 0x1, R7 ;  /* 0x0820000002097989 */ /* 0x0004e800000e0007 */
[----:B------:R2:W4:Y:S01]  /*1b90*/  SHFL.DOWN PT, R11, R3, 0x1, R7 ;  /* 0x08200000030b7989 */ /* 0x00052200000e0007 */
[----:B-1----:R-:W-:-:S04]  /*1ba0*/  FSETP.GEU.AND P0, PT, R5, R8, PT ;  /* 0x000000080500720b */ /* 0x002fc80003f0e000 */
[----:B0-----:R-:W-:-:S13]  /*1bb0*/  ISETP.GE.OR P0, PT, R4, R7, !P0 ;  /* 0x000000070400720c */ /* 0x001fda0004706670 */
[----:B--234-:R-:W-:Y:S05]  /*1bc0*/  @P0 BRA `(.L_x_1222) ;  /* 0x00000000002c0947 */ /* 0x01cfea0003800000 */
        /* <DEDUP_REMOVED lines=11> */
.L_x_1222:
[----:B------:R-:W-:Y:S05]  /*1c80*/  BSYNC.RECONVERGENT B1 ;  /* 0x0000000000017941 */ /* 0x000fea0003800200 */
.L_x_1221:
[----:B------:R-:W0:Y:S01]  /*1c90*/  SHFL.DOWN PT, R3, R6, 0x2, R7 ;  /* 0x0840000006037989 */ /* 0x000e2200000e0007 */
[----:B------:R-:W-:Y:S01]  /*1ca0*/  VIADD R2, R4, 0x2 ;  /* 0x0000000204027836 */ /* 0x000fe20000000000 */
[----:B------:R-:W-:Y:S01]  /*1cb0*/  BSSY.RECONVERGENT B1, `(.L_x_1223) ;  /* 0x0000014000017945 */ /* 0x000fe20003800200 */
[----:B------:R-:W-:Y:S01]  /*1cc0*/  IMAD.MOV.U32 R8, RZ, RZ, R12 ;  /* 0x000000ffff087224 */ /* 0x000fe200078e000c */
[----:B------:R1:W2:Y:S01]  /*1cd0*/  SHFL.DOWN PT, R5, R12, 0x2, R7 ;  /* 0x084000000c057989 */ /* 0x0002a200000e0007 */
[----:B------:R-:W-:-:S03]  /*1ce0*/  IMAD.MOV.U32 R10, RZ, RZ, R14 ;  /* 0x000000ffff0a7224 */ /* 0x000fc600078e000e */
[----:B------:R1:W3:Y:S01]  /*1cf0*/  SHFL.DOWN PT, R9, R14, 0x2, R7 ;  /* 0x084000000e097989 */ /* 0x0002e200000e0007 */
[----:B0-----:R-:W-:-:S04]  /*1d00*/  FSETP.GEU.AND P0, PT, R6, R3, PT ;  /* 0x000000030600720b */ /* 0x001fc80003f0e000 */
[----:B------:R-:W-:Y:S01]  /*1d10*/  ISETP.GT.OR P0, PT, R2, R7, !P0 ;  /* 0x000000070200720c */ /* 0x000fe20004704670 */
[----:B------:R-:W-:-:S12]  /*1d20*/  IMAD.MOV.U32 R2, RZ, RZ, R6 ;  /* 0x000000ffff027224 */ /* 0x000fd800078e0006 */
        /* <DEDUP_REMOVED lines=12> */
.L_x_1224:
[----:B------:R-:W-:Y:S05]  /*1df0*/  BSYNC.RECONVERGENT B1 ;  /* 0x0000000000017941 */ /* 0x000fea0003800200 */
.L_x_1223:
        /* <DEDUP_REMOVED lines=22> */
.L_x_1226:
[----:B------:R-:W-:Y:S05]  /*1f60*/  BSYNC.RECONVERGENT B1 ;  /* 0x0000000000017941 */ /* 0x000fea0003800200 */
.L_x_1225:
[----:B------:R-:W0:Y:S01]  /*1f70*/  SHFL.DOWN PT, R3, R6, 0x8, R7 ;  /* 0x0900000006037989 */ /* 0x000e2200000e0007 */
[----:B------:R-:W-:Y:S01]  /*1f80*/  VIADD R2, R4, 0x8 ;  /* 0x0000000804027836 */ /* 0x000fe20000000000 */
[----:B------:R-:W-:Y:S01]  /*1f90*/  BSSY.RECONVERGENT B1, `(.L_x_1227) ;  /* 0x0000014000017945 */ /* 0x000fe20003800200 */
[----:B------:R-:W-:Y:S01]  /*1fa0*/  IMAD.MOV.U32 R8, RZ, RZ, R6 ;  /* 0x000000ffff087224 */ /* 0x000fe200078e0006 */
[----:B------:R1:W2:Y:S01]  /*1fb0*/  SHFL.DOWN PT, R5, R14, 0x8, R7 ;  /* 0x090000000e057989 */ /* 0x0002a200000e0007 */
[----:B------:R-:W-:Y:S02]  /*1fc0*/  IMAD.MOV.U32 R10, RZ, RZ, R14 ;  /* 0x000000ffff0a7224 */ /* 0x000fe400078e000e */
[----:B------:R-:W-:Y:S01]  /*1fd0*/  IMAD.MOV.U32 R12, RZ, RZ, R16 ;  /* 0x000000ffff0c7224 */ /* 0x000fe200078e0010 */
[----:B------:R1:W3:Y:S01]  /*1fe0*/  SHFL.DOWN PT, R9, R16, 0x8, R7 ;  /* 0x0900000010097989 */ /* 0x0002e200000e0007 */
[----:B0-----:R-:W-:-:S04]  /*1ff0*/  FSETP.GEU.AND P0, PT, R6, R3, PT ;  /* 0x000000030600720b */ /* 0x001fc80003f0e000 */
[----:B------:R-:W-:-:S13]  /*2000*/  ISETP.GT.OR P0, PT, R2, R7, !P0 ;  /* 0x000000070200720c */ /* 0x000fda0004704670 */
        /* <DEDUP_REMOVED lines=12> */
.L_x_1228:
[----:B------:R-:W-:Y:S05]  /*20d0*/  BSYNC.RECONVERGENT B1 ;  /* 0x0000000000017941 */ /* 0x000fea0003800200 */
.L_x_1227:
[----:B------:R-:W0:Y:S01]  /*20e0*/  SHFL.DOWN PT, R5, R8, 0x10, R7 ;  /* 0x0a00000008057989 */ /* 0x000e2200000e0007 */
[C---:B------:R-:W-:Y:S01]  /*20f0*/  VIADD R2, R4.reuse, 0x10 ;  /* 0x0000001004027836 */ /* 0x040fe20000000000 */
[----:B------:R-:W-:Y:S01]  /*2100*/  BSSY.RECONVERGENT B1, `(.L_x_1229) ;  /* 0x0000015000017945 */ /* 0x000fe20003800200 */
[----:B------:R-:W-:Y:S01]  /*2110*/  ISETP.NE.AND P2, PT, R4, RZ, PT ;  /* 0x000000ff0400720c */ /* 0x000fe20003f45270 */
[----:B------:R1:W2:Y:S01]  /*2120*/  SHFL.DOWN PT, R9, R10, 0x10, R7 ;  /* 0x0a0000000a097989 */ /* 0x0002a200000e0007 */
[----:B------:R-:W-:Y:S02]  /*2130*/  IMAD.MOV.U32 R3, RZ, RZ, R10 ;  /* 0x000000ffff037224 */ /* 0x000fe400078e000a */
[----:B------:R-:W-:Y:S01]  /*2140*/  IMAD.MOV.U32 R4, RZ, RZ, R12 ;  /* 0x000000ffff047224 */ /* 0x000fe200078e000c */
        /* <DEDUP_REMOVED lines=16> */
.L_x_1230:
[----:B------:R-:W-:Y:S05]  /*2250*/  BSYNC.RECONVERGENT B1 ;  /* 0x0000000000017941 */ /* 0x000fea0003800200 */
.L_x_1229:
        /* <DEDUP_REMOVED lines=12> */
.L_x_1232:
[----:B------:R-:W-:Y:S05]  /*2320*/  BSYNC.RECONVERGENT B1 ;  /* 0x0000000000017941 */ /* 0x000fea0003800200 */
.L_x_1231:
[----:B------:R-:W-:Y:S01]  /*2330*/  BAR.SYNC.DEFER_BLOCKING 0x0 ;  /* 0x0000000000007b1d */ /* 0x000fe20000010000 */
[----:B------:R-:W-:-:S13]  /*2340*/  ISETP.NE.AND P1, PT, R0, RZ, PT ;  /* 0x000000ff0000720c */ /* 0x000fda0003f25270 */
[----:B------:R-:W-:Y:S05]  /*2350*/  @P1 BRA `(.L_x_1208) ;  /* 0x00000040005c1947 */ /* 0x000fea0003800000 */
[----:B------:R-:W-:Y:S01]  /*2360*/  UISETP.GE.AND UP0, UPT, UR4, 0x21, UPT ;  /* 0x000000210400788c */ /* 0x000fe2000bf06270 */
[----:B------:R-:W-:Y:S02]  /*2370*/  IMAD.MOV.U32 R0, RZ, RZ, R2 ;  /* 0x000000ffff007224 */ /* 0x000fe400078e0002 */
[----:B0-----:R-:W-:Y:S02]  /*2380*/  IMAD.MOV.U32 R7, RZ, RZ, R3 ;  /* 0x000000ffff077224 */ /* 0x001fe400078e0003 */
[----:B------:R-:W-:-:S04]  /*2390*/  IMAD.MOV.U32 R8, RZ, RZ, R4 ;  /* 0x000000ffff087224 */ /* 0x000fc800078e0004 */
[----:B------:R-:W-:Y:S05]  /*23a0*/  BRA.U !UP0, `(.L_x_1233) ;  /* 0x00000001085c7547 */ /* 0x000fea000b800000 */
[----:B------:R-:W0:Y:S01]  /*23b0*/  S2R R5, SR_CgaCtaId ;  /* 0x0000000000057919 */ /* 0x000e220000008800 */
[----:B------:R-:W-:Y:S01]  /*23c0*/  MOV R0, 0x400 ;  /* 0x0000040000007802 */ /* 0x000fe20000000f00 */
[----:B------:R-:W-:Y:S01]  /*23d0*/  BSSY.RECONVERGENT B1, `(.L_x_1233) ;  /* 0x0000014000017945 */ /* 0x000fe20003800200 */
[----:B------:R-:W-:Y:S02]  /*23e0*/  IMAD.MOV.U32 R7, RZ, RZ, R3 ;  /* 0x000000ffff077224 */ /* 0x000fe400078e0003 */
[----:B------:R-:W-:Y:S01]  /*23f0*/  IMAD.MOV.U32 R8, RZ, RZ, R4 ;  /* 0x000000ffff087224 */ /* 0x000fe200078e0004 */
[----:B0-----:R-:W-:Y:S01]  /*2400*/  LEA R6, R5, R0, 0x18 ;  /* 0x0000000005067211 */ /* 0x001fe200078ec0ff */
[----:B------:R-:W-:-:S04]  /*2410*/  IMAD.MOV.U32 R0, RZ, RZ, R2 ;  /* 0x000000ffff007224 */ /* 0x000fc800078e0002 */
[----:B------:R-:W0:Y:S02]  /*2420*/  LDS R5, [R6+0x18] ;  /* 0x0000180006057984 */ /* 0x000e240000000800 */
[----:B0-----:R-:W-:-:S13]  /*2430*/  FSETP.GEU.AND P0, PT, R2, R5, PT ;  /* 0x000000050200720b */ /* 0x001fda0003f0e000 */
        /* <DEDUP_REMOVED lines=13> */
.L_x_1234:
[----:B------:R-:W-:Y:S05]  /*2510*/  BSYNC.RECONVERGENT B1 ;  /* 0x0000000000017941 */ /* 0x000fea0003800200 */
.L_x_1233:
[----:B------:R-:W-:Y:S01]  /*2520*/  UISETP.GE.AND UP0, UPT, UR4, 0x41, UPT ;  /* 0x000000410400788c */ /* 0x000fe2000bf06270 */
[----:B------:R-:W-:Y:S02]  /*2530*/  IMAD.MOV.U32 R2, RZ, RZ, R0 ;  /* 0x000000ffff027224 */ /* 0x000fe400078e0000 */
[----:B------:R-:W-:Y:S02]  /*2540*/  IMAD.MOV.U32 R5, RZ, RZ, R7 ;  /* 0x000000ffff057224 */ /* 0x000fe400078e0007 */
        /* <DEDUP_REMOVED lines=24> */
.L_x_1236:
[----:B------:R-:W-:Y:S05]  /*26d0*/  BSYNC.RECONVERGENT B1 ;  /* 0x0000000000017941 */ /* 0x000fea0003800200 */
.L_x_1235:
        /* <DEDUP_REMOVED lines=27> */
.L_x_1238:
[----:B------:R-:W-:Y:S05]  /*2890*/  BSYNC.RECONVERGENT B1 ;  /* 0x0000000000017941 */ /* 0x000fea0003800200 */
.L_x_1237:
        /* <DEDUP_REMOVED lines=27> */
.L_x_1240:
[----:B------:R-:W-:Y:S05]  /*2a50*/  BSYNC.RECONVERGENT B1 ;  /* 0x0000000000017941 */ /* 0x000fea0003800200 */
.L_x_1239:
        /* <DEDUP_REMOVED lines=27> */
.L_x_1242:
[----:B------:R-:W-:Y:S05]  /*2c10*/  BSYNC.RECONVERGENT B1 ;  /* 0x0000000000017941 */ /* 0x000fea0003800200 */
.L_x_1241:
        /* <DEDUP_REMOVED lines=9> */
[----:B------:R-:W-:Y:S02]  /*2cb0*/  IMAD.MOV.U32 R7, RZ, RZ, R9 ;  /* 0x000000ffff077224 */ /* 0x000fe400078e0009 */
[----:B------:R-:W-:Y:S01]  /*2cc0*/  IMAD.MOV.U32 R6, RZ, RZ, R4 ;  /* 0x000000ffff067224 */ /* 0x000fe200078e0004 */
[----:B0-----:R-:W-:-:S05]  /*2cd0*/  LEA R2, R3, R2, 0x18 ;  /* 0x0000000203027211 */ /* 0x001fca00078ec0ff */
        /* <DEDUP_REMOVED lines=15> */
.L_x_1244:
[----:B------:R-:W-:Y:S05]  /*2dd0*/  BSYNC.RECONVERGENT B1 ;  /* 0x0000000000017941 */ /* 0x000fea0003800200 */
.L_x_1243:
[----:B------:R-:W-:Y:S01]  /*2de0*/  UISETP.GE.AND UP0, UPT, UR4, 0xe1, UPT ;  /* 0x000000e10400788c */ /* 0x000fe2000bf06270 */
[----:B------:R-:W-:Y:S02]  /*2df0*/  IMAD.MOV.U32 R2, RZ, RZ, R5 ;  /* 0x000000ffff027224 */ /* 0x000fe400078e0005 */
[----:B------:R-:W-:Y:S02]  /*2e00*/  IMAD.MOV.U32 R3, RZ, RZ, R7 ;  /* 0x000000ffff037224 */ /* 0x000fe400078e0007 */
[----:B------:R-:W-:-:S04]  /*2e10*/  IMAD.MOV.U32 R4, RZ, RZ, R6 ;  /* 0x000000ffff047224 */ /* 0x000fc800078e0006 */
[----:B------:R-:W-:Y:S05]  /*2e20*/  BRA.U !UP0, `(.L_x_1208) ;  /* 0x0000003508a87547 */ /* 0x000fea000b800000 */
[----:B------:R-:W0:Y:S01]  /*2e30*/  S2R R3, SR_CgaCtaId ;  /* 0x0000000000037919 */ /* 0x000e220000008800 */
[----:B------:R-:W-:Y:S01]  /*2e40*/  MOV R0, 0x400 ;  /* 0x0000040000007802 */ /* 0x000fe20000000f00 */
        /* <DEDUP_REMOVED lines=21> */
.L_x_1176:
[----:B------:R-:W1:Y:S01]  /*2fa0*/  S2R R0, SR_TID.X ;  /* 0x0000000000007919 */ /* 0x000e620000002100 */
[----:B------:R-:W1:Y:S02]  /*2fb0*/  LDC.64 R2, c[0x0][0x380] ;  /* 0x0000e000ff027b82 */ /* 0x000e640000000a00 */
[----:B-1----:R-:W-:-:S05]  /*2fc0*/  IMAD.WIDE.U32 R12, R0, 0x10, R2 ;  /* 0x00000010000c7825 */ /* 0x002fca00078e0002 */
[----:B0-----:R-:W2:Y:S04]  /*2fd0*/  LDG.E.CONSTANT R21, desc[UR10][R12.64] ;  /* 0x0000000a0c157981 */ /* 0x001ea8000c1e9900 */
[----:B------:R-:W3:Y:S04]  /*2fe0*/  LDG.E.CONSTANT R10, desc[UR10][R12.64+0x1000] ;  /* 0x0010000a0c0a7981 */ /* 0x000ee8000c1e9900 */
[----:B------:R-:W4:Y:S04]  /*2ff0*/  LDG.E.64.CONSTANT R14, desc[UR10][R12.64+0x8] ;  /* 0x0000080a0c0e7981 */ /* 0x000f28000c1e9b00 */
[----:B------:R0:W5:Y:S04]  /*3000*/  LDG.E.CONSTANT R16, desc[UR10][R12.64+0x2000] ;  /* 0x0020000a0c107981 */ /* 0x000168000c1e9900 */
[----:B------:R0:W5:Y:S04]  /*3010*/  LDG.E.CONSTANT R17, desc[UR10][R12.64+0x3000] ;  /* 0x0030000a0c117981 */ /* 0x000168000c1e9900 */
[----:B------:R0:W5:Y:S04]  /*3020*/  LDG.E.CONSTANT R11, desc[UR10][R12.64+0x4000] ;  /* 0x0040000a0c0b7981 */ /* 0x000168000c1e9900 */
[----:B------:R0:W5:Y:S04]  /*3030*/  LDG.E.64.CONSTANT R6, desc[UR10][R12.64+0x2008] ;  /* 0x0020080a0c067981 */ /* 0x000168000c1e9b00 */
[----:B------:R0:W5:Y:S04]  /*3040*/  LDG.E.64.CONSTANT R4, desc[UR10][R12.64+0x3008] ;  /* 0x0030080a0c047981 */ /* 0x000168000c1e9b00 */
[----:B------:R0:W5:Y:S01]  /*3050*/  LDG.E.64.CONSTANT R2, desc[UR10][R12.64+0x4008] ;  /* 0x0040080a0c027981 */ /* 0x000162000c1e9b00 */
[----:B------:R-:W-:Y:S01]  /*3060*/  BSSY.RECONVERGENT B1, `(.L_x_1245) ;  /* 0x0000012000017945 */ /* 0x000fe20003800200 */
[----:B--2---:R-:W-:Y:S01]  /*3070*/  IMAD.MOV.U32 R19, RZ, RZ, R21 ;  /* 0x000000ffff137224 */ /* 0x004fe200078e0015 */
[----:B---3--:R-:W-:Y:S01]  /*3080*/  FSETP.GEU.AND P0, PT, R21, R10, PT ;  /* 0x0000000a1500720b */ /* 0x008fe20003f0e000 */
[----:B----4-:R-:W-:-:S02]  /*3090*/  IMAD.MOV.U32 R8, RZ, RZ, R14 ;  /* 0x000000ffff087224 */ /* 0x010fc400078e000e */
[----:B------:R-:W-:-:S10]  /*30a0*/  IMAD.MOV.U32 R9, RZ, RZ, R15 ;  /* 0x000000ffff097224 */ /* 0x000fd400078e000f */
[----:B0-----:R-:W-:Y:S05]  /*30b0*/  @!P0 BRA `(.L_x_1246) ;  /* 0x0000000000308947 */ /* 0x001fea0003800000 */
[----:B------:R-:W2:Y:S01]  /*30c0*/  LDG.E.64.CONSTANT R8, desc[UR10][R12.64+0x1008] ;  /* 0x0010080a0c087981 */ /* 0x000ea2000c1e9b00 */
[----:B------:R-:W-:Y:S01]  /*30d0*/  FSETP.GEU.AND P2, PT, R10, R21, PT ;  /* 0x000000150a00720b */ /* 0x000fe20003f4e000 */
[----:B------:R-:W-:-:S12]  /*30e0*/  IMAD.MOV.U32 R19, RZ, RZ, R10 ;  /* 0x000000ffff137224 */ /* 0x000fd800078e000a */
[CC--:B--2---:R-:W-:Y:S02]  /*30f0*/  @P2 ISETP.GE.U32.AND P0, PT, R14.reuse, R8.reuse, PT ;  /* 0x000000080e00220c */ /* 0x0c4fe40003f06070 */
[C---:B------:R-:W-:Y:S02]  /*3100*/  @P2 ISETP.LT.U32.AND P1, PT, R14.reuse, R8, PT ;  /* 0x000000080e00220c */ /* 0x040fe40003f21070 */
[CC--:B------:R-:W-:Y:S02]  /*3110*/  @P2 ISETP.GE.AND.EX P0, PT, R15.reuse, R9.reuse, PT, P0 ;  /* 0x000000090f00220c */ /* 0x0c0fe40003f06300 */
[----:B------:R-:W-:Y:S02]  /*3120*/  @P2 ISETP.LT.AND.EX P1, PT, R15, R9, PT, P1 ;  /* 0x000000090f00220c */ /* 0x000fe40003f21310 */
[----:B------:R-:W-:Y:S02]  /*3130*/  @P2 FSEL R19, R21, R10, !P0 ;  /* 0x0000000a15132208 */ /* 0x000fe40004000000 */
[----:B------:R-:W-:-:S02]  /*3140*/  @P2 SEL R10, R14, R8, P1 ;  /* 0x000000080e0a2207 */ /* 0x000fc40000800000 */
[----:B------:R-:W-:-:S03]  /*3150*/  @P2 SEL R15, R15, R9, P1 ;  /* 0x000000090f0f2207 */ /* 0x000fc60000800000 */
[----:B------:R-:W-:Y:S02]  /*3160*/  @P2 IMAD.MOV.U32 R8, RZ, RZ, R10 ;  /* 0x000000ffff082224 */ /* 0x000fe400078e000a */
[----:B------:R-:W-:-:S07]  /*3170*/  @P2 IMAD.MOV.U32 R9, RZ, RZ, R15 ;  /* 0x000000ffff092224 */ /* 0x000fce00078e000f */
.L_x_1246:
[----:B------:R-:W-:Y:S05]  /*3180*/  BSYNC.RECONVERGENT B1 ;  /* 0x0000000000017941 */ /* 0x000fea0003800200 */
.L_x_1245:
[----:B-----5:R-:W-:Y:S01]  /*3190*/  FSETP.GEU.AND P0, PT, R19, R16, PT ;  /* 0x000000101300720b */ /* 0x020fe20003f0e000 */
[----:B------:R-:W-:Y:S01]  /*31a0*/  BSSY.RECONVERGENT B1, `(.L_x_1247) ;  /* 0x0000010000017945 */ /* 0x000fe20003800200 */
[----:B------:R-:W-:Y:S02]  /*31b0*/  IMAD.MOV.U32 R10, RZ, RZ, R19 ;  /* 0x000000ffff0a7224 */ /* 0x000fe400078e0013 */
[----:B------:R-:W-:Y:S02]  /*31c0*/  IMAD.MOV.U32 R13, RZ, RZ, R8 ;  /* 0x000000ffff0d7224 */ /* 0x000fe400078e0008 */
[----:B------:R-:W-:-:S07]  /*31d0*/  IMAD.MOV.U32 R14, RZ, RZ, R9 ;  /* 0x000000ffff0e7224 */ /* 0x000fce00078e0009 */
[----:B------:R-:W-:Y:S05]  /*31e0*/  @!P0 BRA `(.L_x_1248) ;  /* 0x00000000002c8947 */ /* 0x000fea0003800000 */
[----:B------:R-:W-:Y:S01]  /*31f0*/  FSETP.GEU.AND P2, PT, R16, R19, PT ;  /* 0x000000131000720b */ /* 0x000fe20003f4e000 */
[----:B------:R-:W-:Y:S02]  /*3200*/  IMAD.MOV.U32 R13, RZ, RZ, R6 ;  /* 0x000000ffff0d7224 */ /* 0x000fe400078e0006 */
[----:B------:R-:W-:Y:S02]  /*3210*/  IMAD.MOV.U32 R14, RZ, RZ, R7 ;  /* 0x000000ffff0e7224 */ /* 0x000fe400078e0007 */
[----:B------:R-:W-:-:S08]  /*3220*/  IMAD.MOV.U32 R10, RZ, RZ, R16 ;  /* 0x000000ffff0a7224 */ /* 0x000fd000078e0010 */
[CC--:B------:R-:W-:Y:S02]  /*3230*/  @P2 ISETP.GE.U32.AND P0, PT, R8.reuse, R6.reuse, PT ;  /* 0x000000060800220c */ /* 0x0c0fe40003f06070 */
[C---:B------:R-:W-:Y:S02]  /*3240*/  @P2 ISETP.LT.U32.AND P1, PT, R8.reuse, R6, PT ;  /* 0x000000060800220c */ /* 0x040fe40003f21070 */
[CC--:B------:R-:W-:Y:S02]  /*3250*/  @P2 ISETP.GE.AND.EX P0, PT, R9.reuse, R7.reuse, PT, P0 ;  /* 0x000000070900220c */ /* 0x0c0fe40003f06300 */
[----:B------:R-:W-:Y:S02]  /*3260*/  @P2 ISETP.LT.AND.EX P1, PT, R9, R7, PT, P1 ;  /* 0x000000070900220c */ /* 0x000fe40003f21310 */
[----:B------:R-:W-:Y:S02]  /*3270*/  @P2 FSEL R10, R19, R16, !P0 ;  /* 0x00000010130a2208 */ /* 0x000fe40004000000 */
[----:B------:R-:W-:-:S02]  /*3280*/  @P2 SEL R13, R8, R6, P1 ;  /* 0x00000006080d2207 */ /* 0x000fc40000800000 */
[----:B------:R-:W-:-:S07]  /*3290*/  @P2 SEL R14, R9, R7, P1 ;  /* 0x00000007090e2207 */ /* 0x000fce0000800000 */
.L_x_1248:
[----:B------:R-:W-:Y:S05]  /*32a0*/  BSYNC.RECONVERGENT B1 ;  /* 0x0000000000017941 */ /* 0x000fea0003800200 */
.L_x_1247:
[----:B------:R-:W-:Y:S01]  /*32b0*/  FSETP.GEU.AND P0, PT, R10, R17, PT ;  /* 0x000000110a00720b */ /* 0x000fe20003f0e000 */
        /* <DEDUP_REMOVED lines=10> */
[CC--:B------:R-:W-:Y:S02]  /*3360*/  @P2 ISETP.LT.U32.AND P1, PT, R13.reuse, R4.reuse, PT ;  /* 0x000000040d00220c */ /* 0x0c0fe40003f21070 */
[CC--:B------:R-:W-:Y:S02]  /*3370*/  @P2 ISETP.GE.AND.EX P0, PT, R14.reuse, R5.reuse, PT, P0 ;  /* 0x000000050e00220c */ /* 0x0c0fe40003f06300 */
[----:B------:R-:W-:Y:S02]  /*3380*/  @P2 ISETP.LT.AND.EX P1, PT, R14, R5, PT, P1 ;  /* 0x000000050e00220c */ /* 0x000fe40003f21310 */
[----:B------:R-:W-:Y:S02]  /*3390*/  @P2 FSEL R6, R10, R17, !P0 ;  /* 0x000000110a062208 */ /* 0x000fe40004000000 */
[----:B------:R-:W-:-:S02]  /*33a0*/  @P2 SEL R7, R13, R4, P1 ;  /* 0x000000040d072207 */ /* 0x000fc40000800000 */
[----:B------:R-:W-:-:S07]  /*33b0*/  @P2 SEL R12, R14, R5, P1 ;  /* 0x000000050e0c2207 */ /* 0x000fce0000800000 */
.L_x_1250:
[----:B------:R-:W-:Y:S05]  /*33c0*/  BSYNC.RECONVERGENT B1 ;  /* 0x0000000000017941 */ /* 0x000fea0003800200 */
.L_x_1249:
        /* <DEDUP_REMOVED lines=17> */
.L_x_1252:
[----:B------:R-:W-:Y:S05]  /*34e0*/  BSYNC.RECONVERGENT B1 ;  /* 0x0000000000017941 */ /* 0x000fea0003800200 */
.L_x_1251:
[----:B------:R-:W-:Y:S01]  /*34f0*/  UISETP.GE.U32.AND UP0, UPT, UR8, 0xa00, UPT ;  /* 0x00000a000800788c */ /* 0x000fe2000bf06070 */
[----:B------:R-:W-:Y:S02]  /*3500*/  IMAD.MOV.U32 R5, RZ, RZ, 0x500 ;  /* 0x00000500ff057424 */ /* 0x000fe400078e00ff */
[----:B------:R-:W-:-:S06]  /*3510*/  IMAD.MOV.U32 R4, RZ, RZ, RZ ;  /* 0x000000ffff047224 */ /* 0x000fcc00078e00ff */
[----:B------:R-:W-:Y:S05]  /*3520*/  BRA.U !UP0, `(.L_x_1253) ;  /* 0x0000001508647547 */ /* 0x000fea000b800000 */
[----:B------:R-:W-:Y:S01]  /*3530*/  UIADD3 UR9, UP0, UPT, UR8, -0xa00, URZ ;  /* 0xfffff60008097890 */ /* 0x000fe2000ff1e0ff */
[----:B------:R-:W-:Y:S02]  /*3540*/  IMAD.MOV.U32 R5, RZ, RZ, 0x500 ;  /* 0x00000500ff057424 */ /* 0x000fe400078e00ff */
[----:B------:R-:W-:Y:S01]  /*3550*/  IMAD.MOV.U32 R4, RZ, RZ, RZ ;  /* 0x000000ffff047224 */ /* 0x000fe200078e00ff */
[----:B------:R-:W-:Y:S02]  /*3560*/  ULEA.HI.X.SX32 UR8, UR8, 0xffffffff, 0x1, UP0 ;  /* 0xffffffff08087891 */ /* 0x000fe400080f0eff */
[----:B------:R-:W-:Y:S02]  /*3570*/  UIMAD.WIDE.U32 UR12, UR9, -0x33333333, URZ ;  /* 0xcccccccd090c78a5 */ /* 0x000fe4000f8e00ff */
[----:B------:R-:W-:-:S04]  /*3580*/  UIMAD.WIDE.U32 UR4, UR8, -0x33333333, URZ ;  /* 0xcccccccd080478a5 */ /* 0x000fc8000f8e00ff */
[----:B------:R-:W-:-:S04]  /*3590*/  UIMAD.WIDE.U32 UR4, UP0, UR9, -0x33333334, UR4 ;  /* 0xcccccccc090478a5 */ /* 0x000fc8000f800004 */
[----:B------:R-:W-:Y:S02]  /*35a0*/  UIADD3.X UR7, UPT, UPT, URZ, URZ, URZ, UP0, !UPT ;  /* 0x000000ffff077290 */ /* 0x000fe400087fe4ff */
[----:B------:R-:W-:Y:S01]  /*35b0*/  UIADD3 URZ, UP0, UPT, UR13, UR4, URZ ;  /* 0x000000040dff7290 */ /* 0x000fe2000ff1e0ff */
[----:B------:R-:W-:-:S03]  /*35c0*/  UMOV UR6, UR5 ;  /* 0x0000000500067c82 */ /* 0x000fc60008000000 */
[----:B------:R-:W-:Y:S02]  /*35d0*/  UIMAD.WIDE.U32.X UR4, UR8, -0x33333334, UR6, UP0 ;  /* 0xcccccccc080478a5 */ /* 0x000fe400080e0406 */
[----:B------:R-:W-:Y:S02]  /*35e0*/  UISETP.GE.U32.AND UP0, UPT, UR9, 0x500, UPT ;  /* 0x000005000900788c */ /* 0x000fe4000bf06070 */
[----:B------:R-:W-:Y:S02]  /*35f0*/  USHF.R.U64 UR6, UR4, 0xa, UR5 ;  /* 0x0000000a04067899 */ /* 0x000fe40008001205 */
[----:B------:R-:W-:-:S09]  /*3600*/  UISETP.GE.U32.AND.EX UP0, UPT, UR8, URZ, UPT, UP0 ;  /* 0x000000ff0800728c */ /* 0x000fd2000bf06100 */
[----:B------:R-:W-:Y:S05]  /*3610*/  BRA.U !UP0, `(.L_x_1254) ;  /* 0x0000000d08707547 */ /* 0x000fea000b800000 */
[----:B------:R-:W0:Y:S01]  /*3620*/  LDCU.64 UR8, c[0x0][0x380] ;  /* 0x00007000ff0877ac */ /* 0x000e220008000a00 */
[----:B------:R-:W-:Y:S02]  /*3630*/  IMAD.MOV.U32 R5, RZ, RZ, 0x500 ;  /* 0x00000500ff057424 */ /* 0x000fe400078e00ff */
[----:B------:R-:W-:Y:S01]  /*3640*/  IMAD.MOV.U32 R4, RZ, RZ, RZ ;  /* 0x000000ffff047224 */ /* 0x000fe200078e00ff */
[----:B------:R-:W-:-:S04]  /*3650*/  UIADD3 UR4, UP0, UPT, UR6, 0x1, URZ ;  /* 0x0000000106047890 */ /* 0x000fc8000ff1e0ff */
[----:B------:R-:W-:Y:S02]  /*3660*/  ULEA.HI.X UR5, UR5, URZ, URZ, 0x16, UP0 ;  /* 0x000000ff05057291 */ /* 0x000fe400080fb4ff */
[----:B------:R-:W-:Y:S02]  /*3670*/  ULOP3.LUT UR4, UR4, 0xfffffffe, URZ, 0xc0, !UPT ;  /* 0xfffffffe04047892 */ /* 0x000fe4000f8ec0ff */
[----:B------:R-:W-:Y:S01]  /*3680*/  ULOP3.LUT UR5, UR5, 0x7fffff, URZ, 0xc0, !UPT ;  /* 0x007fffff05057892 */ /* 0x000fe2000f8ec0ff */
[----:B0-----:R-:W-:-:S04]  /*3690*/  LEA R2, P0, R0, UR8, 0x4 ;  /* 0x0000000800027c11 */ /* 0x001fc8000f8020ff */
[----:B------:R-:W-:Y:S02]  /*36a0*/  IADD3 R2, P1, PT, R2, 0xe008, RZ ;  /* 0x0000e00802027810 */ /* 0x000fe40007f3e0ff */
[----:B------:R-:W-:-:S05]  /*36b0*/  LEA.HI.X R3, R0, UR9, RZ, 0x4, P0 ;  /* 0x0000000900037c11 */ /* 0x000fca00080f24ff */
[----:B------:R-:W-:-:S07]  /*36c0*/  IMAD.X R3, RZ, RZ, R3, P1 ;  /* 0x000000ffff037224 */ /* 0x000fce00008e0603 */
.L_x_1275:
[----:B------:R-:W2:Y:S04]  /*36d0*/  LDG.E.CONSTANT R15, desc[UR10][R2.64+-0x9008] ;  /* 0xff6ff80a020f7981 */ /* 0x000ea8000c1e9900 */
[----:B------:R0:W5:Y:S04]  /*36e0*/  LDG.E.CONSTANT R23, desc[UR10][R2.64+-0x8008] ;  /* 0xff7ff80a02177981 */ /* 0x000168000c1e9900 */
[----:B------:R0:W5:Y:S04]  /*36f0*/  LDG.E.CONSTANT R11, desc[UR10][R2.64+-0x7008] ;  /* 0xff8ff80a020b7981 */ /* 0x000168000c1e9900 */
[----:B------:R0:W5:Y:S04]  /*3700*/  LDG.E.CONSTANT R7, desc[UR10][R2.64+-0x6008] ;  /* 0xff9ff80a02077981 */ /* 0x000168000c1e9900 */
[----:B------:R0:W5:Y:S04]  /*3710*/  LDG.E.CONSTANT R6, desc[UR10][R2.64+-0x5008] ;  /* 0xffaff80a02067981 */ /* 0x000168000c1e9900 */
[----:B------:R0:W5:Y:S04]  /*3720*/  LDG.E.CONSTANT R16, desc[UR10][R2.64+-0x4008] ;  /* 0xffbff80a02107981 */ /* 0x000168000c1e9900 */
[----:B------:R0:W5:Y:S01]  /*3730*/  LDG.E.CONSTANT R17, desc[UR10][R2.64+-0x3008] ;  /* 0xffcff80a02117981 */ /* 0x000162000c1e9900 */
[----:B------:R-:W-:Y:S01]  /*3740*/  UIADD3 UR4, UP0, UPT, UR4, -0x2, URZ ;  /* 0xfffffffe04047890 */ /* 0x000fe2000ff1e0ff */
[----:B------:R-:W-:Y:S01]  /*3750*/  BSSY.RECONVERGENT B1, `(.L_x_1255) ;  /* 0x0000015000017945 */ /* 0x000fe20003800200 */
[----:B------:R-:W-:-:S02]  /*3760*/  IMAD.MOV.U32 R14, RZ, RZ, R10 ;  /* 0x000000ffff0e7224 */ /* 0x000fc400078e000a */
[----:B------:R-:W-:Y:S01]  /*3770*/  UIADD3.X UR5, UPT, UPT, UR5, -0x1, URZ, UP0, !UPT ;  /* 0xffffffff05057890 */ /* 0x000fe200087fe4ff */
[----:B------:R-:W-:Y:S01]  /*3780*/  IMAD.MOV.U32 R19, RZ, RZ, R8 ;  /* 0x000000ffff137224 */ /* 0x000fe200078e0008 */
[----:B------:R-:W-:Y:S01]  /*3790*/  UISETP.NE.U32.AND UP0, UPT, UR4, URZ, UPT ;  /* 0x000000ff0400728c */ /* 0x000fe2000bf05070 */
[----:B------:R-:W-:-:S03]  /*37a0*/  IMAD.MOV.U32 R21, RZ, RZ, R9 ;  /* 0x000000ffff157224 */ /* 0x000fc600078e0009 */
[----:B------:R-:W-:Y:S01]  /*37b0*/  UISETP.NE.AND.EX UP0, UPT, UR5, URZ, UPT, UP0 ;  /* 0x000000ff0500728c */ /* 0x000fe2000bf05300 */
[----:B--2---:R-:W-:-:S13]  /*37c0*/  FSETP.GEU.AND P0, PT, R10, R15, PT ;  /* 0x0000000f0a00720b */ /* 0x004fda0003f0e000 */
[----:B0-----:R-:W-:Y:S05]  /*37d0*/  @!P0 BRA `(.L_x_1256) ;  /* 0x0000000000308947 */ /* 0x001fea0003800000 */
[----:B------:R-:W2:Y:S01]  /*37e0*/  LDG.E.64.CONSTANT R12, desc[UR10][R2.64+-0x9000] ;  /* 0xff70000a020c7981 */ /* 0x000ea2000c1e9b00 */
[----:B------:R-:W-:Y:S01]  /*37f0*/  FSETP.GEU.AND P2, PT, R15, R10, PT ;  /* 0x0000000a0f00720b */ /* 0x000fe20003f4e000 */
[----:B------:R-:W-:-:S12]  /*3800*/  IMAD.MOV.U32 R14, RZ, RZ, R15 ;  /* 0x000000ffff0e7224 */ /* 0x000fd800078e000f */
[CC--:B--2---:R-:W-:Y:S01]  /*3810*/  @P2 ISETP.GE.U32.AND P0, PT, R8.reuse, R12.reuse, PT ;  /* 0x0000000c0800220c */ /* 0x0c4fe20003f06070 */
        /* <DEDUP_REMOVED lines=8> */
.L_x_1256:
[----:B------:R-:W-:Y:S05]  /*38a0*/  BSYNC.RECONVERGENT B1 ;  /* 0x0000000000017941 */ /* 0x000fea0003800200 */
.L_x_1255:
[----:B------:R0:W5:Y:S02]  /*38b0*/  LDG.E.64.CONSTANT R8, desc[UR10][R2.64+-0x8000] ;  /* 0xff80000a02087981 */ /* 0x000164000c1e9b00 */
[----:B-----5:R-:W-:Y:S01]  /*38c0*/  FSETP.GEU.AND P0, PT, R14, R23, PT ;  /* 0x000000170e00720b */ /* 0x020fe20003f0e000 */
[----:B------:R-:W-:Y:S01]  /*38d0*/  BSSY.RECONVERGENT B1, `(.L_x_1257) ;  /* 0x0000010000017945 */ /* 0x000fe20003800200 */
[----:B------:R-:W-:Y:S02]  /*38e0*/  IMAD.MOV.U32 R10, RZ, RZ, R14 ;  /* 0x000000ffff0a7224 */ /* 0x000fe400078e000e */
[----:B------:R-:W-:Y:S02]  /*38f0*/  IMAD.MOV.U32 R13, RZ, RZ, R19 ;  /* 0x000000ffff0d7224 */ /* 0x000fe400078e0013 */
[----:B------:R-:W-:-:S07]  /*3900*/  IMAD.MOV.U32 R15, RZ, RZ, R21 ;  /* 0x000000ffff0f7224 */ /* 0x000fce00078e0015 */
[----:B0-----:R-:W-:Y:S05]  /*3910*/  @!P0 BRA `(.L_x_1258) ;  /* 0x00000000002c8947 */ /* 0x001fea0003800000 */
[----:B------:R-:W-:Y:S01]  /*3920*/  FSETP.GEU.AND P2, PT, R23, R14, PT ;  /* 0x0000000e1700720b */ /* 0x000fe20003f4e000 */
[----:B------:R-:W-:Y:S02]  /*3930*/  IMAD.MOV.U32 R13, RZ, RZ, R8 ;  /* 0x000000ffff0d7224 */ /* 0x000fe400078e0008 */
[----:B------:R-:W-:Y:S02]  /*3940*/  IMAD.MOV.U32 R15, RZ, RZ, R9 ;  /* 0x000000ffff0f7224 */ /* 0x000fe400078e0009 */
[----:B------:R-:W-:-:S08]  /*3950*/  IMAD.MOV.U32 R10, RZ, RZ, R23 ;  /* 0x000000ffff0a7224 */ /* 0x000fd000078e0017 */
[CC--:B------:R-:W-:Y:S02]  /*3960*/  @P2 ISETP.GE.U32.AND P0, PT, R19.reuse, R8.reuse, PT ;  /* 0x000000081300220c */ /* 0x0c0fe40003f06070 */
[-C--:B------:R-:W-:Y:S02]  /*3970*/  @P2 ISETP.LT.U32.AND P1, PT, R19, R8.reuse, PT ;  /* 0x000000081300220c */ /* 0x080fe40003f21070 */
[CC--:B------:R-:W-:Y:S02]  /*3980*/  @P2 ISETP.GE.AND.EX P0, PT, R21.reuse, R9.reuse, PT, P0 ;  /* 0x000000091500220c */ /* 0x0c0fe40003f06300 */
[----:B------:R-:W-:Y:S02]  /*3990*/  @P2 ISETP.LT.AND.EX P1, PT, R21, R9, PT, P1 ;  /* 0x000000091500220c */ /* 0x000fe40003f21310 */
[----:B------:R-:W-:Y:S02]  /*39a0*/  @P2 FSEL R10, R14, R23, !P0 ;  /* 0x000000170e0a2208 */ /* 0x000fe40004000000 */
[----:B------:R-:W-:-:S02]  /*39b0*/  @P2 SEL R13, R19, R8, P1 ;  /* 0x00000008130d2207 */ /* 0x000fc40000800000 */
[----:B------:R-:W-:-:S07]  /*39c0*/  @P2 SEL R15, R21, R9, P1 ;  /* 0x00000009150f2207 */ /* 0x000fce0000800000 */
.L_x_1258:
[----:B------:R-:W-:Y:S05]  /*39d0*/  BSYNC.RECONVERGENT B1 ;  /* 0x0000000000017941 */ /* 0x000fea0003800200 */
.L_x_1257:
[----:B------:R0:W5:Y:S01]  /*39e0*/  LDG.E.64.CONSTANT R8, desc[UR10][R2.64+-0x7000] ;  /* 0xff90000a02087981 */ /* 0x000162000c1e9b00 */
[----:B------:R-:W-:Y:S01]  /*39f0*/  FSETP.GEU.AND P0, PT, R10, R11, PT ;  /* 0x0000000b0a00720b */ /* 0x000fe20003f0e000 */
[----:B------:R-:W-:Y:S01]  /*3a00*/  BSSY.RECONVERGENT B1, `(.L_x_1259) ;  /* 0x0000010000017945 */ /* 0x000fe20003800200 */
[----:B------:R-:W-:Y:S02]  /*3a10*/  IMAD.MOV.U32 R12, RZ, RZ, R10 ;  /* 0x000000ffff0c7224 */ /* 0x000fe400078e000a */
[----:B------:R-:W-:Y:S02]  /*3a20*/  IMAD.MOV.U32 R19, RZ, RZ, R13 ;  /* 0x000000ffff137224 */ /* 0x000fe400078e000d */
[----:B------:R-:W-:-:S07]  /*3a30*/  IMAD.MOV.U32 R21, RZ, RZ, R15 ;  /* 0x000000ffff157224 */ /* 0x000fce00078e000f */
[----:B0-----:R-:W-:Y:S05]  /*3a40*/  @!P0 BRA `(.L_x_1260) ;  /* 0x00000000002c8947 */ /* 0x001fea0003800000 */
[----:B------:R-:W-:Y:S01]  /*3a50*/  FSETP.GEU.AND P2, PT, R11, R10, PT ;  /* 0x0000000a0b00720b */ /* 0x000fe20003f4e000 */
[----:B-----5:R-:W-:Y:S02]  /*3a60*/  IMAD.MOV.U32 R19, RZ, RZ, R8 ;  /* 0x000000ffff137224 */ /* 0x020fe400078e0008 */
        /* <DEDUP_REMOVED lines=9> */
.L_x_1260:
[----:B------:R-:W-:Y:S05]  /*3b00*/  BSYNC.RECONVERGENT B1 ;  /* 0x0000000000017941 */ /* 0x000fea0003800200 */
.L_x_1259:
[----:B-----5:R0:W5:Y:S01]  /*3b10*/  LDG.E.64.CONSTANT R8, desc[UR10][R2.64+-0x6000] ;  /* 0xffa0000a02087981 */ /* 0x020162000c1e9b00 */
        /* <DEDUP_REMOVED lines=17> */
.L_x_1262:
[----:B------:R-:W-:Y:S05]  /*3c30*/  BSYNC.RECONVERGENT B1 ;  /* 0x0000000000017941 */ /* 0x000fea0003800200 */
.L_x_1261:
        /* <DEDUP_REMOVED lines=12> */
[----:B------:R-:W-:Y:S02]  /*3d00*/  @P2 ISETP.LT.U32.AND P1, PT, R13, R8, PT ;  /* 0x000000080d00220c */ /* 0x000fe40003f21070 */
[CC--:B------:R-:W-:Y:S02]  /*3d10*/  @P2 ISETP.GE.AND.EX P0, PT, R15.reuse, R9.reuse, PT, P0 ;  /* 0x000000090f00220c */ /* 0x0c0fe40003f06300 */
[----:B------:R-:W-:Y:S02]  /*3d20*/  @P2 ISETP.LT.AND.EX P1, PT, R15, R9, PT, P1 ;  /* 0x000000090f00220c */ /* 0x000fe40003f21310 */
[----:B------:R-:W-:Y:S02]  /*3d30*/  @P2 FSEL R25, R11, R6, !P0 ;  /* 0x000000060b192208 */ /* 0x000fe40004000000 */
[----:B------:R-:W-:-:S02]  /*3d40*/  @P2 SEL R23, R13, R8, P1 ;  /* 0x000000080d172207 */ /* 0x000fc40000800000 */
[----:B------:R-:W-:-:S07]  /*3d50*/  @P2 SEL R21, R15, R9, P1 ;  /* 0x000000090f152207 */ /* 0x000fce0000800000 */
.L_x_1264:
[----:B------:R-:W-:Y:S05]  /*3d60*/  BSYNC.RECONVERGENT B1 ;  /* 0x0000000000017941 */ /* 0x000fea0003800200 */
.L_x_1263:
[----:B------:R0:W5:Y:S04]  /*3d70*/  LDG.E.CONSTANT R20, desc[UR10][R2.64+-0x2008] ;  /* 0xffdff80a02147981 */ /* 0x000168000c1e9900 */
[----:B------:R0:W5:Y:S04]  /*3d80*/  LDG.E.CONSTANT R19, desc[UR10][R2.64+-0x1008] ;  /* 0xffeff80a02137981 */ /* 0x000168000c1e9900 */
[----:B------:R0:W5:Y:S04]  /*3d90*/  LDG.E.CONSTANT R18, desc[UR10][R2.64+-0x8] ;  /* 0xfffff80a02127981 */ /* 0x000168000c1e9900 */
[----:B-----5:R0:W5:Y:S04]  /*3da0*/  LDG.E.64.CONSTANT R8, desc[UR10][R2.64+-0x3000] ;  /* 0xffd0000a02087981 */ /* 0x020168000c1e9b00 */
[----:B------:R0:W5:Y:S04]  /*3db0*/  LDG.E.64.CONSTANT R10, desc[UR10][R2.64+-0x2000] ;  /* 0xffe0000a020a7981 */ /* 0x000168000c1e9b00 */
[----:B------:R0:W5:Y:S04]  /*3dc0*/  LDG.E.64.CONSTANT R12, desc[UR10][R2.64+-0x1000] ;  /* 0xfff0000a020c7981 */ /* 0x000168000c1e9b00 */
[----:B------:R0:W5:Y:S01]  /*3dd0*/  LDG.E.64.CONSTANT R6, desc[UR10][R2.64] ;  /* 0x0000000a02067981 */ /* 0x000162000c1e9b00 */
[----:B------:R-:W-:Y:S01]  /*3de0*/  FSETP.GEU.AND P0, PT, R25, R16, PT ;  /* 0x000000101900720b */ /* 0x000fe20003f0e000 */
[----:B------:R-:W-:Y:S01]  /*3df0*/  BSSY.RECONVERGENT B1, `(.L_x_1265) ;  /* 0x0000011000017945 */ /* 0x000fe20003800200 */
[----:B------:R-:W-:-:S02]  /*3e00*/  IMAD.MOV.U32 R14, RZ, RZ, R25 ;  /* 0x000000ffff0e7224 */ /* 0x000fc400078e0019 */
[----:B------:R-:W-:Y:S02]  /*3e10*/  IMAD.MOV.U32 R27, RZ, RZ, R23 ;  /* 0x000000ffff1b7224 */ /* 0x000fe400078e0017 */
[----:B------:R-:W-:-:S07]  /*3e20*/  IMAD.MOV.U32 R29, RZ, RZ, R21 ;  /* 0x000000ffff1d7224 */ /* 0x000fce00078e0015 */
[----:B0-----:R-:W-:Y:S05]  /*3e30*/  @!P0 BRA `(.L_x_1266) ;  /* 0x0000000000308947 */ /* 0x001fea0003800000 */
[----:B------:R-:W2:Y:S01]  /*3e40*/  LDG.E.64.CONSTANT R14, desc[UR10][R2.64+-0x4000] ;  /* 0xffc0000a020e7981 */ /* 0x000ea2000c1e9b00 */
[----:B------:R-:W-:-:S13]  /*3e50*/  FSETP.GEU.AND P2, PT, R16, R25, PT ;  /* 0x000000191000720b */ /* 0x000fda0003f4e000 */
[CC--:B--2---:R-:W-:Y:S01]  /*3e60*/  @P2 ISETP.LT.U32.AND P1, PT, R23.reuse, R14.reuse, PT ;  /* 0x0000000e1700220c */ /* 0x0c4fe20003f21070 */
[----:B------:R-:W-:Y:S01]  /*3e70*/  IMAD.MOV.U32 R27, RZ, RZ, R14 ;  /* 0x000000ffff1b7224 */ /* 0x000fe200078e000e */
[-C--:B------:R-:W-:Y:S01]  /*3e80*/  @P2 ISETP.GE.U32.AND P0, PT, R23, R14.reuse, PT ;  /* 0x0000000e1700220c */ /* 0x080fe20003f06070 */
[----:B------:R-:W-:Y:S01]  /*3e90*/  IMAD.MOV.U32 R29, RZ, RZ, R15 ;  /* 0x000000ffff1d7224 */ /* 0x000fe200078e000f */
[CC--:B------:R-:W-:Y:S02]  /*3ea0*/  @P2 ISETP.LT.AND.EX P1, PT, R21.reuse, R15.reuse, PT, P1 ;  /* 0x0000000f1500220c */ /* 0x0c0fe40003f21310 */
[-C--:B------:R-:W-:Y:S02]  /*3eb0*/  @P2 ISETP.GE.AND.EX P0, PT, R21, R15.reuse, PT, P0 ;  /* 0x0000000f1500220c */ /* 0x080fe40003f06300 */
[----:B------:R-:W-:Y:S01]  /*3ec0*/  @P2 SEL R27, R23, R14, P1 ;  /* 0x0000000e171b2207 */ /* 0x000fe20000800000 */
[----:B------:R-:W-:Y:S01]  /*3ed0*/  IMAD.MOV.U32 R14, RZ, RZ, R16 ;  /* 0x000000ffff0e7224 */ /* 0x000fe200078e0010 */
[----:B------:R-:W-:-:S02]  /*3ee0*/  @P2 SEL R29, R21, R15, P1 ;  /* 0x0000000f151d2207 */ /* 0x000fc40000800000 */
[----:B------:R-:W-:-:S07]  /*3ef0*/  @P2 FSEL R14, R25, R16, !P0 ;  /* 0x00000010190e2208 */ /* 0x000fce0004000000 */
.L_x_1266:
[----:B------:R-:W-:Y:S05]  /*3f00*/  BSYNC.RECONVERGENT B1 ;  /* 0x0000000000017941 */ /* 0x000fea0003800200 */
.L_x_1265:
[----:B------:R-:W-:Y:S01]  /*3f10*/  FSETP.GEU.AND P0, PT, R14, R17, PT ;  /* 0x000000110e00720b */ /* 0x000fe20003f0e000 */
[----:B------:R-:W-:Y:S01]  /*3f20*/  BSSY.RECONVERGENT B1, `(.L_x_1267) ;  /* 0x0000010000017945 */ /* 0x000fe20003800200 */
[----:B------:R-:W-:Y:S02]  /*3f30*/  IMAD.MOV.U32 R15, RZ, RZ, R14 ;  /* 0x000000ffff0f7224 */ /* 0x000fe400078e000e */
[----:B------:R-:W-:Y:S02]  /*3f40*/  IMAD.MOV.U32 R23, RZ, RZ, R27 ;  /* 0x000000ffff177224 */ /* 0x000fe400078e001b */
[----:B------:R-:W-:-:S07]  /*3f50*/  IMAD.MOV.U32 R25, RZ, RZ, R29 ;  /* 0x000000ffff197224 */ /* 0x000fce00078e001d */
[----:B------:R-:W-:Y:S05]  /*3f60*/  @!P0 BRA `(.L_x_1268) ;  /* 0x00000000002c8947 */ /* 0x000fea0003800000 */
        /* <DEDUP_REMOVED lines=11> */
.L_x_1268:
[----:B------:R-:W-:Y:S05]  /*4020*/  BSYNC.RECONVERGENT B1 ;  /* 0x0000000000017941 */ /* 0x000fea0003800200 */
.L_x_1267:
[----:B------:R-:W-:Y:S01]  /*4030*/  FSETP.GEU.AND P0, PT, R15, R20, PT ;  /* 0x000000140f00720b */ /* 0x000fe20003f0e000 */
[----:B------:R-:W-:Y:S01]  /*4040*/  BSSY.RECONVERGENT B1, `(.L_x_1269) ;  /* 0x0000010000017945 */ /* 0x000fe20003800200 */
[----:B-----5:R-:W-:Y:S02]  /*4050*/  IMAD.MOV.U32 R8, RZ, RZ, R15 ;  /* 0x000000ffff087224 */ /* 0x020fe400078e000f */
        /* <DEDUP_REMOVED lines=14> */
.L_x_1270:
[----:B------:R-:W-:Y:S05]  /*4140*/  BSYNC.RECONVERGENT B1 ;  /* 0x0000000000017941 */ /* 0x000fea0003800200 */
.L_x_1269:
        /* <DEDUP_REMOVED lines=17> */
.L_x_1272:
[----:B------:R-:W-:Y:S05]  /*4260*/  BSYNC.RECONVERGENT B1 ;  /* 0x0000000000017941 */ /* 0x000fea0003800200 */
.L_x_1271:
        /* <DEDUP_REMOVED lines=17> */
.L_x_1274:
[----:B------:R-:W-:Y:S05]  /*4380*/  BSYNC.RECONVERGENT B1 ;  /* 0x0000000000017941 */ /* 0x000fea0003800200 */
.L_x_1273:
[----:B------:R-:W-:Y:S02]  /*4390*/  IADD3 R5, P0, PT, R5, 0xa00, RZ ;  /* 0x00000a0005057810 */ /* 0x000fe40007f1e0ff */
[----:B------:R-:W-:-:S03]  /*43a0*/  IADD3 R2, P1, PT, R2, 0xa000, RZ ;  /* 0x0000a00002027810 */ /* 0x000fc60007f3e0ff */
[----:B------:R-:W-:Y:S02]  /*43b0*/  IMAD.X R4, RZ, RZ, R4, P0 ;  /* 0x000000ffff047224 */ /* 0x000fe400000e0604 */
[----:B------:R-:W-:Y:S01]  /*43c0*/  IMAD.X R3, RZ, RZ, R3, P1 ;  /* 0x000000ffff037224 */ /* 0x000fe200008e0603 */
[----:B------:R-:W-:Y:S07]  /*43d0*/  BRA.U UP0, `(.L_x_1275) ;  /* 0xfffffff100bc7547 */ /* 0x000fee000b83ffff */
.L_x_1254:
[----:B------:R-:W-:-:S04]  /*43e0*/  ULOP3.LUT UR4, UR6, 0x1, URZ, 0xc0, !UPT ;  /* 0x0000000106047892 */ /* 0x000fc8000f8ec0ff */
[----:B------:R-:W-:-:S04]  /*43f0*/  UISETP.NE.U32.AND UP0, UPT, UR4, 0x1, UPT ;  /* 0x000000010400788c */ /* 0x000fc8000bf05070 */
[----:B------:R-:W-:-:S09]  /*4400*/  UISETP.NE.U32.AND.EX UP0, UPT, URZ, URZ, UPT, UP0 ;  /* 0x000000ffff00728c */ /* 0x000fd2000bf05100 */
[----:B------:R-:W-:Y:S05]  /*4410*/  BRA.U !UP0, `(.L_x_1253) ;  /* 0x0000000508a87547 */ /* 0x000fea000b800000 */
[----:B------:R-:W0:Y:S02]  /*4420*/  LDC.64 R2, c[0x0][0x380] ;  /* 0x0000e000ff027b82 */ /* 0x000e240000000a00 */
[----:B0-----:R-:W-:-:S03]  /*4430*/  IMAD.WIDE.U32 R2, R0, 0x10, R2 ;  /* 0x0000001000027825 */ /* 0x001fc600078e0002 */
[----:B------:R-:W-:-:S04]  /*4440*/  LEA R16, P0, R5, R2, 0x4 ;  /* 0x0000000205107211 */ /* 0x000fc800078020ff */
[----:B------:R-:W-:-:S05]  /*4450*/  LEA.HI.X R17, R5, R3, R4, 0x4, P0 ;  /* 0x0000000305117211 */ /* 0x000fca00000f2404 */
[----:B------:R-:W2:Y:S04]  /*4460*/  LDG.E.CONSTANT R23, desc[UR10][R16.64] ;  /* 0x0000000a10177981 */ /* 0x000ea8000c1e9900 */
[----:B------:R0:W5:Y:S04]  /*4470*/  LDG.E.CONSTANT R27, desc[UR10][R16.64+0x1000] ;  /* 0x0010000a101b7981 */ /* 0x000168000c1e9900 */
[----:B------:R0:W5:Y:S04]  /*4480*/  LDG.E.CONSTANT R19, desc[UR10][R16.64+0x2000] ;  /* 0x0020000a10137981 */ /* 0x000168000c1e9900 */
[----:B------:R0:W5:Y:S04]  /*4490*/  LDG.E.CONSTANT R18, desc[UR10][R16.64+0x3000] ;  /* 0x0030000a10127981 */ /* 0x000168000c1e9900 */
[----:B------:R0:W5:Y:S04]  /*44a0*/  LDG.E.CONSTANT R11, desc[UR10][R16.64+0x4000] ;  /* 0x0040000a100b7981 */ /* 0x000168000c1e9900 */
[----:B------:R0:W5:Y:S04]  /*44b0*/  LDG.E.64.CONSTANT R2, desc[UR10][R16.64+0x1008] ;  /* 0x0010080a10027981 */ /* 0x000168000c1e9b00 */
[----:B------:R0:W5:Y:S04]  /*44c0*/  LDG.E.64.CONSTANT R6, desc[UR10][R16.64+0x2008] ;  /* 0x0020080a10067981 */ /* 0x000168000c1e9b00 */
[----:B------:R0:W5:Y:S04]  /*44d0*/  LDG.E.64.CONSTANT R12, desc[UR10][R16.64+0x3008] ;  /* 0x0030080a100c7981 */ /* 0x000168000c1e9b00 */
[----:B------:R0:W5:Y:S01]  /*44e0*/  LDG.E.64.CONSTANT R14, desc[UR10][R16.64+0x4008] ;  /* 0x0040080a100e7981 */ /* 0x000162000c1e9b00 */
        /* <DEDUP_REMOVED lines=18> */
.L_x_1277:
[----:B------:R-:W-:Y:S05]  /*4610*/  BSYNC.RECONVERGENT B1 ;  /* 0x0000000000017941 */ /* 0x000fea0003800200 */
.L_x_1276:
        /* <DEDUP_REMOVED lines=17> */
.L_x_1279:
[----:B------:R-:W-:Y:S05]  /*4730*/  BSYNC.RECONVERGENT B1 ;  /* 0x0000000000017941 */ /* 0x000fea0003800200 */
.L_x_1278:
        /* <DEDUP_REMOVED lines=17> */
.L_x_1281:
[----:B------:R-:W-:Y:S05]  /*4850*/  BSYNC.RECONVERGENT B1 ;  /* 0x0000000000017941 */ /* 0x000fea0003800200 */
.L_x_1280:
        /* <DEDUP_REMOVED lines=17> */
.L_x_1283:
[----:B------:R-:W-:Y:S05]  /*4970*/  BSYNC.RECONVERGENT B1 ;  /* 0x0000000000017941 */ /* 0x000fea0003800200 */
.L_x_1282:
[----:B------:R-:W-:Y:S01]  /*4980*/  FSETP.GEU.AND P0, PT, R2, R11, PT ;  /* 0x0000000b0200720b */ /* 0x000fe20003f0e000 */
[----:B------:R-:W-:Y:S01]  /*4990*/  BSSY.RECONVERGENT B1, `(.L_x_1284) ;  /* 0x0000011000017945 */ /* 0x000fe20003800200 */
[----:B------:R-:W-:Y:S01]  /*49a0*/  IADD3 R5, P2, PT, R5, 0x500, RZ ;  /* 0x0000050005057810 */ /* 0x000fe20007f5e0ff */
[----:B------:R-:W-:Y:S02]  /*49b0*/  IMAD.MOV.U32 R10, RZ, RZ, R2 ;  /* 0x000000ffff0a7224 */ /* 0x000fe400078e0002 */
[----:B------:R-:W-:Y:S02]  /*49c0*/  IMAD.MOV.U32 R8, RZ, RZ, R7 ;  /* 0x000000ffff087224 */ /* 0x000fe400078e0007 */
[----:B------:R-:W-:-:S06]  /*49d0*/  IMAD.MOV.U32 R9, RZ, RZ, R17 ;  /* 0x000000ffff097224 */ /* 0x000fcc00078e0011 */
        /* <DEDUP_REMOVED lines=12> */
.L_x_1285:
[----:B------:R-:W-:Y:S05]  /*4aa0*/  BSYNC.RECONVERGENT B1 ;  /* 0x0000000000017941 */ /* 0x000fea0003800200 */
.L_x_1284:
[----:B------:R-:W-:-:S07]  /*4ab0*/  IMAD.X R4, RZ, RZ, R4, P2 ;  /* 0x000000ffff047224 */ /* 0x000fce00010e0604 */
.L_x_1253:
[----:B------:R-:W0:Y:S02]  /*4ac0*/  LDCU UR4, c[0x0][0x390] ;  /* 0x00007200ff0477ac */ /* 0x000e240008000800 */
[----:B0-----:R-:W-:Y:S02]  /*4ad0*/  USHF.R.S32.HI UR5, URZ, 0x1f, UR4 ;  /* 0x0000001fff057899 */ /* 0x001fe40008011404 */
[----:B------:R-:W-:-:S04]  /*4ae0*/  ISETP.GE.U32.AND P0, PT, R5, UR4, PT ;  /* 0x0000000405007c0c */ /* 0x000fc8000bf06070 */
[----:B------:R-:W-:-:S13]  /*4af0*/  ISETP.GE.AND.EX P0, PT, R4, UR5, PT, P0 ;  /* 0x0000000504007c0c */ /* 0x000fda000bf06300 */
[----:B------:R-:W-:Y:S05]  /*4b00*/  @P0 BRA `(.L_x_1286) ;  /* 0x00000008003c0947 */ /* 0x000fea0003800000 */
[----:B------:R-:W-:Y:S01]  /*4b10*/  IADD3 R3, PT, PT, -R5, UR4, RZ ;  /* 0x0000000405037c10 */ /* 0x000fe2000fffe1ff */
[----:B------:R-:W-:Y:S03]  /*4b20*/  BSSY.RECONVERGENT B1, `(.L_x_1286) ;  /* 0x000008d000017945 */ /* 0x000fe60003800200 */
[----:B------:R-:W-:-:S13]  /*4b30*/  ISETP.GE.AND P0, PT, R0, R3, PT ;  /* 0x000000030000720c */ /* 0x000fda0003f06270 */
[----:B------:R-:W-:Y:S05]  /*4b40*/  @P0 BRA `(.L_x_1287) ;  /* 0x0000000800280947 */ /* 0x000fea0003800000 */
[----:B------:R-:W-:Y:S01]  /*4b50*/  LOP3.LUT R2, RZ, R0, RZ, 0x33, !PT ;  /* 0x00000000ff027212 */ /* 0x000fe200078e33ff */
[----:B------:R-:W-:Y:S03]  /*4b60*/  BSSY.RECONVERGENT B2, `(.L_x_1288) ;  /* 0x000002a000027945 */ /* 0x000fe60003800200 */
[----:B------:R-:W-:-:S04]  /*4b70*/  IADD3 R18, PT, PT, -R5, UR4, R2 ;  /* 0x0000000405127c10 */ /* 0x000fc8000fffe102 */
[----:B------:R-:W-:-:S04]  /*4b80*/  LOP3.LUT R2, R18, 0x300, RZ, 0xc0, !PT ;  /* 0x0000030012027812 */ /* 0x000fc800078ec0ff */
[----:B------:R-:W-:Y:S01]  /*4b90*/  ISETP.NE.AND P0, PT, R2, 0x300, PT ;  /* 0x000003000200780c */ /* 0x000fe20003f05270 */
[----:B------:R-:W-:-:S12]  /*4ba0*/  IMAD.MOV.U32 R2, RZ, RZ, R0 ;  /* 0x000000ffff027224 */ /* 0x000fd800078e0000 */
[----:B------:R-:W-:Y:S05]  /*4bb0*/  @!P0 BRA `(.L_x_1289) ;  /* 0x0000000000908947 */ /* 0x000fea0003800000 */
[----:B------:R-:W0:Y:S01]  /*4bc0*/  LDCU.64 UR6, c[0x0][0x380] ;  /* 0x00007000ff0677ac */ /* 0x000e220008000a00 */
[----:B------:R-:W-:Y:S02]  /*4bd0*/  IADD3 R7, P0, PT, R0, R5, RZ ;  /* 0x0000000500077210 */ /* 0x000fe40007f1e0ff */
[----:B------:R-:W-:-:S03]  /*4be0*/  LEA.HI R2, R18, 0x1, RZ, 0x18 ;  /* 0x0000000112027811 */ /* 0x000fc600078fc0ff */
[----:B------:R-:W-:Y:S01]  /*4bf0*/  IMAD.X R12, RZ, RZ, R4, P0 ;  /* 0x000000ffff0c7224 */ /* 0x000fe200000e0604 */
[----:B------:R-:W-:Y:S01]  /*4c00*/  LOP3.LUT R6, R2, 0x3, RZ, 0xc0, !PT ;  /* 0x0000000302067812 */ /* 0x000fe200078ec0ff */
[----:B------:R-:W-:-:S04]  /*4c10*/  IMAD.MOV.U32 R2, RZ, RZ, R0 ;  /* 0x000000ffff027224 */ /* 0x000fc800078e0000 */
[----:B------:R-:W-:Y:S01]  /*4c20*/  IMAD.MOV R11, RZ, RZ, -R6 ;  /* 0x000000ffff0b7224 */ /* 0x000fe200078e0a06 */
[----:B0-----:R-:W-:-:S04]  /*4c30*/  LEA R16, P1, R7, UR6, 0x4 ;  /* 0x0000000607107c11 */ /* 0x001fc8000f8220ff */
[----:B------:R-:W-:-:S09]  /*4c40*/  LEA.HI.X R7, R7, UR7, R12, 0x4, P1 ;  /* 0x0000000707077c11 */ /* 0x000fd200088f240c */
.L_x_1292:
[----:B------:R-:W-:-:S05]  /*4c50*/  IMAD.MOV.U32 R6, RZ, RZ, R16 ;  /* 0x000000ffff067224 */ /* 0x000fca00078e0010 */
[----:B------:R-:W2:Y:S01]  /*4c60*/  LDG.E.CONSTANT R19, desc[UR10][R6.64] ;  /* 0x0000000a06137981 */ /* 0x000ea2000c1e9900 */
[----:B------:R-:W-:Y:S01]  /*4c70*/  VIADD R11, R11, 0x1 ;  /* 0x000000010b0b7836 */ /* 0x000fe20000000000 */
[----:B------:R-:W-:Y:S01]  /*4c80*/  BSSY.RECONVERGENT B3, `(.L_x_1290) ;  /* 0x0000014000037945 */ /* 0x000fe20003800200 */
[----:B------:R-:W-:-:S03]  /*4c90*/  IADD3 R16, P3, PT, R6, 0x1000, RZ ;  /* 0x0000100006107810 */ /* 0x000fc60007f7e0ff */
[----:B------:R-:W-:Y:S02]  /*4ca0*/  ISETP.NE.AND P2, PT, R11, RZ, PT ;  /* 0x000000ff0b00720c */ /* 0x000fe40003f45270 */
[----:B--2---:R-:W-:-:S13]  /*4cb0*/  FSETP.GEU.AND P0, PT, R10, R19, PT ;  /* 0x000000130a00720b */ /* 0x004fda0003f0e000 */
[----:B------:R-:W-:Y:S05]  /*4cc0*/  @!P0 BRA `(.L_x_1291) ;  /* 0x00000000003c8947 */ /* 0x000fea0003800000 */
[----:B------:R-:W2:Y:S01]  /*4cd0*/  LDG.E.64.CONSTANT R12, desc[UR10][R6.64+0x8] ;  /* 0x0000080a060c7981 */ /* 0x000ea2000c1e9b00 */
[----:B------:R-:W-:Y:S01]  /*4ce0*/  FSETP.GEU.AND P4, PT, R19, R10, PT ;  /* 0x0000000a1300720b */ /* 0x000fe20003f8e000 */
[----:B------:R-:W-:Y:S02]  /*4cf0*/  IMAD.MOV.U32 R15, RZ, RZ, R8 ;  /* 0x000000ffff0f7224 */ /* 0x000fe400078e0008 */
[----:B------:R-:W-:Y:S02]  /*4d00*/  IMAD.MOV.U32 R17, RZ, RZ, R9 ;  /* 0x000000ffff117224 */ /* 0x000fe400078e0009 */
[----:B------:R-:W-:Y:S02]  /*4d10*/  IMAD.MOV.U32 R14, RZ, RZ, R10 ;  /* 0x000000ffff0e7224 */ /* 0x000fe400078e000a */
[----:B------:R-:W-:-:S06]  /*4d20*/  IMAD.MOV.U32 R10, RZ, RZ, R19 ;  /* 0x000000ffff0a7224 */ /* 0x000fcc00078e0013 */
        /* <DEDUP_REMOVED lines=9> */
.L_x_1291:
[----:B------:R-:W-:Y:S05]  /*4dc0*/  BSYNC.RECONVERGENT B3 ;  /* 0x0000000000037941 */ /* 0x000fea0003800200 */
.L_x_1290:
[----:B------:R-:W-:Y:S02]  /*4dd0*/  IMAD.X R7, RZ, RZ, R7, P3 ;  /* 0x000000ffff077224 */ /* 0x000fe400018e0607 */
[----:B------:R-:W-:Y:S01]  /*4de0*/  VIADD R2, R2, 0x100 ;  /* 0x0000010002027836 */ /* 0x000fe20000000000 */
[----:B------:R-:W-:Y:S06]  /*4df0*/  @P2 BRA `(.L_x_1292) ;  /* 0xfffffffc00942947 */ /* 0x000fec000383ffff */
.L_x_1289:
[----:B------:R-:W-:Y:S05]  /*4e00*/  BSYNC.RECONVERGENT B2 ;  /* 0x0000000000027941 */ /* 0x000fea0003800200 */
.L_x_1288:
[----:B------:R-:W-:-:S13]  /*4e10*/  ISETP.GE.U32.AND P0, PT, R18, 0x300, PT ;  /* 0x000003001200780c */ /* 0x000fda0003f06070 */
[----:B------:R-:W-:Y:S05]  /*4e20*/  @!P0 BRA `(.L_x_1287) ;  /* 0x0000000400708947 */ /* 0x000fea0003800000 */
[----:B------:R-:W0:Y:S01]  /*4e30*/  LDCU.64 UR6, c[0x0][0x380] ;  /* 0x00007000ff0677ac */ /* 0x000e220008000a00 */
[----:B------:R-:W-:-:S05]  /*4e40*/  IADD3 R6, P0, PT, R2, R5, RZ ;  /* 0x0000000502067210 */ /* 0x000fca0007f1e0ff */
[----:B------:R-:W-:Y:S01]  /*4e50*/  IMAD.X R7, RZ, RZ, R4, P0 ;  /* 0x000000ffff077224 */ /* 0x000fe200000e0604 */
[----:B0-----:R-:W-:-:S04]  /*4e60*/  LEA R5, P1, R6, UR6, 0x4 ;  /* 0x0000000606057c11 */ /* 0x001fc8000f8220ff */
[----:B------:R-:W-:Y:S02]  /*4e70*/  IADD3 R4, P0, PT, R5, 0x3008, RZ ;  /* 0x0000300805047810 */ /* 0x000fe40007f1e0ff */
[----:B------:R-:W-:-:S05]  /*4e80*/  LEA.HI.X R5, R6, UR7, R7, 0x4, P1 ;  /* 0x0000000706057c11 */ /* 0x000fca00088f2407 */
[----:B------:R-:W-:-:S07]  /*4e90*/  IMAD.X R5, RZ, RZ, R5, P0 ;  /* 0x000000ffff057224 */ /* 0x000fce00000e0605 */
.L_x_1301:
[----:B------:R-:W2:Y:S04]  /*4ea0*/  LDG.E.CONSTANT R17, desc[UR10][R4.64+-0x3008] ;  /* 0xffcff80a04117981 */ /* 0x000ea8000c1e9900 */
[----:B------:R0:W5:Y:S04]  /*4eb0*/  LDG.E.CONSTANT R12, desc[UR10][R4.64+-0x2008] ;  /* 0xffdff80a040c7981 */ /* 0x000168000c1e9900 */
        /* <DEDUP_REMOVED lines=20> */
.L_x_1294:
[----:B------:R-:W-:Y:S05]  /*5000*/  BSYNC.RECONVERGENT B2 ;  /* 0x0000000000027941 */ /* 0x000fea0003800200 */
.L_x_1293:
        /* <DEDUP_REMOVED lines=18> */
.L_x_1296:
[----:B------:R-:W-:Y:S05]  /*5130*/  BSYNC.RECONVERGENT B2 ;  /* 0x0000000000027941 */ /* 0x000fea0003800200 */
.L_x_1295:
        /* <DEDUP_REMOVED lines=18> */
.L_x_1298:
[----:B------:R-:W-:Y:S05]  /*5260*/  BSYNC.RECONVERGENT B2 ;  /* 0x0000000000027941 */ /* 0x000fea0003800200 */
.L_x_1297:
        /* <DEDUP_REMOVED lines=18> */
.L_x_1300:
[----:B------:R-:W-:Y:S05]  /*5390*/  BSYNC.RECONVERGENT B2 ;  /* 0x0000000000027941 */ /* 0x000fea0003800200 */
.L_x_1299:
[----:B------:R-:W-:Y:S01]  /*53a0*/  VIADD R2, R2, 0x400 ;  /* 0x0000040002027836 */ /* 0x000fe20000000000 */
[----:B------:R-:W-:-:S04]  /*53b0*/  IADD3 R4, P1, PT, R4, 0x4000, RZ ;  /* 0x0000400004047810 */ /* 0x000fc80007f3e0ff */
[----:B------:R-:W-:Y:S01]  /*53c0*/  ISETP.GE.AND P0, PT, R2, R3, PT ;  /* 0x000000030200720c */ /* 0x000fe20003f06270 */
[----:B------:R-:W-:-:S12]  /*53d0*/  IMAD.X R5, RZ, RZ, R5, P1 ;  /* 0x000000ffff057224 */ /* 0x000fd800008e0605 */
[----:B------:R-:W-:Y:S05]  /*53e0*/  @!P0 BRA `(.L_x_1301) ;  /* 0xfffffff800ac8947 */ /* 0x000fea000383ffff */
.L_x_1287:
[----:B------:R-:W-:Y:S05]  /*53f0*/  BSYNC.RECONVERGENT B1 ;  /* 0x0000000000017941 */ /* 0x000fea0003800200 */
.L_x_1286:
[----:B------:R-:W0:Y:S01]  /*5400*/  S2R R13, SR_LANEID ;  /* 0x00000000000d7919 */ /* 0x000e220000000000 */
[----:B------:R-:W-:Y:S01]  /*5410*/  BSSY.RECONVERGENT B1, `(.L_x_1302) ;  /* 0x0000015000017945 */ /* 0x000fe20003800200 */
[----:B------:R-:W-:Y:S01]  /*5420*/  IMAD.MOV.U32 R2, RZ, RZ, R10 ;  /* 0x000000ffff027224 */ /* 0x000fe200078e000a */
[----:B------:R-:W1:Y:S01]  /*5430*/  SHFL.DOWN PT, R3, R10, 0x1, 0x1f ;  /* 0x08201f000a037f89 */ /* 0x000e6200000e0000 */
[----:B------:R-:W-:Y:S02]  /*5440*/  IMAD.MOV.U32 R4, RZ, RZ, R8 ;  /* 0x000000ffff047224 */ /* 0x000fe400078e0008 */
[----:B------:R-:W-:Y:S01]  /*5450*/  IMAD.MOV.U32 R7, RZ, RZ, R9 ;  /* 0x000000ffff077224 */ /* 0x000fe200078e0009 */
[----:B------:R2:W3:Y:S04]  /*5460*/  SHFL.DOWN PT, R5, R8, 0x1, 0x1f ;  /* 0x08201f0008057f89 */ /* 0x0004e800000e0000 */
[----:B------:R2:W4:Y:S01]  /*5470*/  SHFL.DOWN PT, R6, R9, 0x1, 0x1f ;  /* 0x08201f0009067f89 */ /* 0x00052200000e0000 */
[----:B-1----:R-:W-:-:S04]  /*5480*/  FSETP.GEU.AND P0, PT, R10, R3, PT ;  /* 0x000000030a00720b */ /* 0x002fc80003f0e000 */
[----:B0-----:R-:W-:-:S13]  /*5490*/  ISETP.GT.OR P0, PT, R13, 0x1e, !P0 ;  /* 0x0000001e0d00780c */ /* 0x001fda0004704670 */
[----:B--234-:R-:W-:Y:S05]  /*54a0*/  @P0 BRA `(.L_x_1303) ;  /* 0x00000000002c0947 */ /* 0x01cfea0003800000 */
        /* <DEDUP_REMOVED lines=11> */
.L_x_1303:
[----:B------:R-:W-:Y:S05]  /*5560*/  BSYNC.RECONVERGENT B1 ;  /* 0x0000000000017941 */ /* 0x000fea0003800200 */
.L_x_1302:
        /* <DEDUP_REMOVED lines=21> */
.L_x_1305:
[----:B------:R-:W-:Y:S05]  /*56c0*/  BSYNC.RECONVERGENT B1 ;  /* 0x0000000000017941 */ /* 0x000fea0003800200 */
.L_x_1304:
        /* <DEDUP_REMOVED lines=21> */
.L_x_1307:
[----:B------:R-:W-:Y:S05]  /*5820*/  BSYNC.RECONVERGENT B1 ;  /* 0x0000000000017941 */ /* 0x000fea0003800200 */
.L_x_1306:
        /* <DEDUP_REMOVED lines=21> */
.L_x_1309:
[----:B------:R-:W-:Y:S05]  /*5980*/  BSYNC.RECONVERGENT B1 ;  /* 0x0000000000017941 */ /* 0x000fea0003800200 */
.L_x_1308:
        /* <DEDUP_REMOVED lines=22> */
.L_x_1311:
[----:B------:R-:W-:Y:S05]  /*5af0*/  BSYNC.RECONVERGENT B1 ;  /* 0x0000000000017941 */ /* 0x000fea0003800200 */
.L_x_1310:
        /* <DEDUP_REMOVED lines=12> */
.L_x_1313:
[----:B------:R-:W-:Y:S05]  /*5bc0*/  BSYNC.RECONVERGENT B1 ;  /* 0x0000000000017941 */ /* 0x000fea0003800200 */
.L_x_1312:
        /* <DEDUP_REMOVED lines=31> */
.L_x_1315:
[----:B------:R-:W-:Y:S05]  /*5dc0*/  BSYNC.RECONVERGENT B1 ;  /* 0x0000000000017941 */ /* 0x000fea0003800200 */
.L_x_1314:
        /* <DEDUP_REMOVED lines=18> */
.L_x_1317:
[----:B------:R-:W-:Y:S05]  /*5ef0*/  BSYNC.RECONVERGENT B1 ;  /* 0x0000000000017941 */ /* 0x000fea0003800200 */
.L_x_1316:
        /* <DEDUP_REMOVED lines=18> */
.L_x_1319:
[----:B------:R-:W-:Y:S05]  /*6020*/  BSYNC.RECONVERGENT B1 ;  /* 0x0000000000017941 */ /* 0x000fea0003800200 */
.L_x_1318:
        /* <DEDUP_REMOVED lines=18> */
.L_x_1321:
[----:B------:R-:W-:Y:S05]  /*6150*/  BSYNC.RECONVERGENT B1 ;  /* 0x0000000000017941 */ /* 0x000fea0003800200 */
.L_x_1320:
        /* <DEDUP_REMOVED lines=18> */
.L_x_1323:
[----:B------:R-:W-:Y:S05]  /*6280*/  BSYNC.RECONVERGENT B1 ;  /* 0x0000000000017941 */ /* 0x000fea0003800200 */
.L_x_1322:
        /* <DEDUP_REMOVED lines=18> */
.L_x_1325:
[----:B------:R-:W-:Y:S05]  /*63b0*/  BSYNC.RECONVERGENT B1 ;  /* 0x0000000000017941 */ /* 0x000fea0003800200 */
.L_x_1324:
[----:B------:R-:W-:Y:S01]  /*63c0*/  FSETP.GEU.AND P0, PT, R7, R0, PT ;  /* 0x000000000700720b */ /* 0x000fe20003f0e000 */
[----:B------:R-:W-:Y:S02]  /*63d0*/  IMAD.MOV.U32 R2, RZ, RZ, R7 ;  /* 0x000000ffff027224 */ /* 0x000fe400078e0007 */
[----:B------:R-:W-:Y:S02]  /*63e0*/  IMAD.MOV.U32 R3, RZ, RZ, R9 ;  /* 0x000000ffff037224 */ /* 0x000fe400078e0009 */
[----:B------:R-:W-:-:S08]  /*63f0*/  IMAD.MOV.U32 R4, RZ, RZ, R8 ;  /* 0x000000ffff047224 */ /* 0x000fd000078e0008 */
        /* <DEDUP_REMOVED lines=13> */
.L_x_1208:
[----:B------:R-:W-:Y:S05]  /*64d0*/  BSYNC.RECONVERGENT B0 ;  /* 0x0000000000007941 */ /* 0x000fea0003800200 */
.L_x_1175:
[----:B------:R-:W-:Y:S05]  /*64e0*/  @P1 EXIT ;  /* 0x000000000000194d */ /* 0x000fea0003800000 */
[----:B0-----:R-:W0:Y:S01]  /*64f0*/  LDC.64 R6, c[0x0][0x388] ;  /* 0x0000e200ff067b82 */ /* 0x001e220000000a00 */
[----:B------:R-:W-:Y:S02]  /*6500*/  IMAD.MOV.U32 R5, RZ, RZ, R4 ;  /* 0x000000ffff057224 */ /* 0x000fe400078e0004 */
[----:B------:R-:W-:-:S05]  /*6510*/  IMAD.MOV.U32 R4, RZ, RZ, R3 ;  /* 0x000000ffff047224 */ /* 0x000fca00078e0003 */
[----:B0-----:R-:W-:Y:S04]  /*6520*/  STG.E.64 desc[UR10][R6.64+0x8], R4 ;  /* 0x0000080406007986 */ /* 0x001fe8000c101b0a */
[----:B------:R-:W-:Y:S01]  /*6530*/  STG.E desc[UR10][R6.64], R2 ;  /* 0x0000000206007986 */ /* 0x000fe2000c10190a */
[----:B------:R-:W-:Y:S05]  /*6540*/  EXIT ;  /* 0x000000000000794d */ /* 0x000fea0003800000 */
.L_x_1326:
        /* <DEDUP_REMOVED lines=11> */
.L_x_1999:


//--------------------- .text._ZN6thrust24THRUST_300001_SM_1000_NS8cuda_cub4core6detail13_kernel_agentINS1_8__reduce10DrainAgentIlEEJN3cub18CUB_300001_SM_10009GridQueueIyEElEEEvDpT0_ --------------------------
	.section	.text._ZN6thrust24THRUST_300001_SM_1000_NS8cuda_cub4core6detail13_kernel_agentINS1_8__reduce10DrainAgentIlEEJN3cub18CUB_300001_SM_10009GridQueueIyEElEEEvDpT0_,"ax",@progbits
	.align	128
        .global         _ZN6thrust24THRUST_300001_SM_1000_NS8cuda_cub4core6detail13_kernel_agentINS1_8__reduce10DrainAgentIlEEJN3cub18CUB_300001_SM_10009GridQueueIyEElEEEvDpT0_
        .type           _ZN6thrust24THRUST_300001_SM_1000_NS8cuda_cub4core6detail13_kernel_agentINS1_8__reduce10DrainAgentIlEEJN3cub18CUB_300001_SM_10009GridQueueIyEElEEEvDpT0_,@function
        .size           _ZN6thrust24THRUST_300001_SM_1000_NS8cuda_cub4core6detail13_kernel_agentINS1_8__reduce10DrainAgentIlEEJN3cub18CUB_300001_SM_10009GridQueueIyEElEEEvDpT0_,(.L_x_2000 - _ZN6thrust24THRUST_300001_SM_1000_NS8cuda_cub4core6detail13_kernel_agentINS1_8__reduce10DrainAgentIlEEJN3cub18CUB_300001_SM_10009GridQueueIyEElEEEvDpT0_)
        .other          _ZN6thrust24THRUST_300001_SM_1000_NS8cuda_cub4core6detail13_kernel_agentINS1_8__reduce10DrainAgentIlEEJN3cub18CUB_300001_SM_10009GridQueueIyEElEEEvDpT0_,@"STO_CUDA_ENTRY STV_DEFAULT"
_ZN6thrust24THRUST_300001_SM_1000_NS8cuda_cub4core6detail13_kernel_agentINS1_8__reduce10DrainAgentIlEEJN3cub18CUB_300001_SM_10009GridQueueIyEElEEEvDpT0_:
.text._ZN6thrust24THRUST_300001_SM_1000_NS8cuda_cub4core6detail13_kernel_agentINS1_8__reduce10DrainAgentIlEEJN3cub18CUB_300001_SM_10009GridQueueIyEElEEEvDpT0_:
[----:B------:R-:W-:Y:S08]  /*0000*/  LDC R1, c[0x0][0x37c] ;  /* 0x0000df00ff017b82 */ /* 0x000ff00000000800 */
[----:B------:R-:W0:Y:S01]  /*0010*/  LDC.64 R2, c[0x0][0x380] ;  /* 0x0000e000ff027b82 */ /* 0x000e220000000a00 */
[----:B------:R-:W0:Y:S07]  /*0020*/  LDCU.64 UR4, c[0x0][0x358] ;  /* 0x00006b00ff0477ac */ /* 0x000e2e0008000a00 */
[----:B------:R-:W1:Y:S01]  /*0030*/  LDC.64 R4, c[0x0][0x388] ;  /* 0x0000e200ff047b82 */ /* 0x000e620000000a00 */
[----:B0-----:R-:W-:Y:S04]  /*0040*/  STG.E.64 desc[UR4][R2.64+0x8], RZ ;  /* 0x000008ff02007986 */ /* 0x001fe8000c101b04 */
[----:B-1----:R-:W-:Y:S01]  /*0050*/  STG.E.64 desc[UR4][R2.64], R4 ;  /* 0x0000000402007986 */ /* 0x002fe2000c101b04 */
[----:B------:R-:W-:Y:S05]  /*0060*/  EXIT ;  /* 0x000000000000794d */ /* 0x000fea0003800000 */
.L_x_1327:
        /* <DEDUP_REMOVED lines=9> */
.L_x_2000:


//--------------------- .text._ZN6thrust24THRUST_300001_SM_1000_NS8cuda_cub4core6detail13_kernel_agentINS1_8__reduce11ReduceAgentINS0_12zip_iteratorIN4cuda3std3__45tupleIJNS0_6detail15normal_iteratorINS0_10device_ptrIfEEEENS0_17counting_iteratorIlNS0_11use_defaultESI_SI_EEEEEEEPNSB_IJflEEESM_lNS1_9__extrema9arg_min_fIflNSA_4lessIfEEEEEEJSL_SN_lN3cub18CUB_300001_SM_100013GridEvenShareIlEENSV_9GridQueueIyEESS_EEEvDpT0_ --------------------------
	.section	.text._ZN6thrust24THRUST_300001_SM_1000_NS8cuda_cub4core6detail13_kernel_agentINS1_8__reduce11ReduceAgentINS0_12zip_iteratorIN4cuda3std3__45tupleIJNS0_6detail15normal_iteratorINS0_10device_ptrIfEEEENS0_17counting_iteratorIlNS0_11use_defaultESI_SI_EEEEEEEPNSB_IJflEEESM_lNS1_9__extrema9arg_min_fIflNSA_4lessIfEEEEEEJSL_SN_lN3cub18CUB_300001_SM_100013GridEvenShareIlEENSV_9GridQueueIyEESS_EEEvDpT0_,"ax",@progbits
	.align	128
        .global         _ZN6thrust24THRUST_300001_SM_1000_NS8cuda_cub4core6detail13_kernel_agentINS1_8__reduce11ReduceAgentINS0_12zip_iteratorIN4cuda3std3__45tupleIJNS0_6detail15normal_iteratorINS0_10device_ptrIfEEEENS0_17counting_iteratorIlNS0_11use_defaultESI_SI_EEEEEEEPNSB_IJflEEESM_lNS1_9__extrema9arg_min_fIflNSA_4lessIfEEEEEEJSL_SN_lN3cub18CUB_300001_SM_100013GridEvenShareIlEENSV_9GridQueueIyEESS_EEEvDpT0_
        .type           _ZN6thrust24THRUST_300001_SM_1000_NS8cuda_cub4core6detail13_kernel_agentINS1_8__reduce11ReduceAgentINS0_12zip_iteratorIN4cuda3std3__45tupleIJNS0_6detail15normal_iteratorINS0_10device_ptrIfEEEENS0_17counting_iteratorIlNS0_11use_defaultESI_SI_EEEEEEEPNSB_IJflEEESM_lNS1_9__extrema9arg_min_fIflNSA_4lessIfEEEEEEJSL_SN_lN3cub18CUB_300001_SM_100013GridEvenShareIlEENSV_9GridQueueIyEESS_EEEvDpT0_,@function
        .size           _ZN6thrust24THRUST_300001_SM_1000_NS8cuda_cub4core6detail13_kernel_agentINS1_8__reduce11ReduceAgentINS0_12zip_iteratorIN4cuda3std3__45tupleIJNS0_6detail15normal_iteratorINS0_10device_ptrIfEEEENS0_17counting_iteratorIlNS0_11use_defaultESI_SI_EEEEEEEPNSB_IJflEEESM_lNS1_9__extrema9arg_min_fIflNSA_4lessIfEEEEEEJSL_SN_lN3cub18CUB_300001_SM_100013GridEvenShareIlEENSV_9GridQueueIyEESS_EEEvDpT0_,(.L_x_2001 - _ZN6thrust24THRUST_300001_SM_1000_NS8cuda_cub4core6detail13_kernel_agentINS1_8__reduce11ReduceAgentINS0_12zip_iteratorIN4cuda3std3__45tupleIJNS0_6detail15normal_iteratorINS0_10device_ptrIfEEEENS0_17counting_iteratorIlNS0_11use_defaultESI_SI_EEEEEEEPNSB_IJflEEESM_lNS1_9__extrema9arg_min_fIflNSA_4lessIfEEEEEEJSL_SN_lN3cub18CUB_300001_SM_100013GridEvenShareIlEENSV_9GridQueueIyEESS_EEEvDpT0_)
        .other          _ZN6thrust24THRUST_300001_SM_1000_NS8cuda_cub4core6detail13_kernel_agentINS1_8__reduce11ReduceAgentINS0_12zip_iteratorIN4cuda3std3__45tupleIJNS0_6detail15normal_iteratorINS0_10device_ptrIfEEEENS0_17counting_iteratorIlNS0_11use_defaultESI_SI_EEEEEEEPNSB_IJflEEESM_lNS1_9__extrema9arg_min_fIflNSA_4lessIfEEEEEEJSL_SN_lN3cub18CUB_300001_SM_100013GridEvenShareIlEENSV_9GridQueueIyEESS_EEEvDpT0_,@"STO_CUDA_ENTRY STV_DEFAULT"
_ZN6thrust24THRUST_300001_SM_1000_NS8cuda_cub4core6detail13_kernel_agentINS1_8__reduce11ReduceAgentINS0_12zip_iteratorIN4cuda3std3__45tupleIJNS0_6detail15normal_iteratorINS0_10device_ptrIfEEEENS0_17counting_iteratorIlNS0_11use_defaultESI_SI_EEEEEEEPNSB_IJflEEESM_lNS1_9__extrema9arg_min_fIflNSA_4lessIfEEEEEEJSL_SN_lN3cub18CUB_300001_SM_100013GridEvenShareIlEENSV_9GridQueueIyEESS_EEEvDpT0_:
.text._ZN6thrust24THRUST_300001_SM_1000_NS8cuda_cub4core6detail13_kernel_agentINS1_8__reduce11ReduceAgentINS0_12zip_iteratorIN4cuda3std3__45tupleIJNS0_6detail15normal_iteratorINS0_10device_ptrIfEEEENS0_17counting_iteratorIlNS0_11use_defaultESI_SI_EEEEEEEPNSB_IJflEEESM_lNS1_9__extrema9arg_min_fIflNSA_4lessIfEEEEEEJSL_SN_lN3cub18CUB_300001_SM_100013GridEvenShareIlEENSV_9GridQueueIyEESS_EEEvDpT0_:
[----:B------:R-:W-:Y:S01]  /*0000*/  LDC R1, c[0x0][0x37c] ;  /* 0x0000df00ff017b82 */ /* 0x000fe20000000800 */
[----:B------:R-:W0:Y:S01]  /*0010*/  S2R R0, SR_CTAID.X ;  /* 0x0000000000007919 */ /* 0x000e220000002500 */
[----:B------:R-:W1:Y:S01]  /*0020*/  LDCU.64 UR4, c[0x0][0x398] ;  /* 0x00007300ff0477ac */ /* 0x000e620008000a00 */
[----:B------:R-:W-:Y:S01]  /*0030*/  BSSY.RECONVERGENT B0, `(.L_x_1328) ;  /* 0x00005a6000007945 */ /* 0x000fe20003800200 */
[----:B------:R-:W2:Y:S01]  /*0040*/  LDCU UR6, c[0x0][0x370] ;  /* 0x00006e00ff0677ac */ /* 0x000ea20008000800 */
[----:B------:R-:W3:Y:S01]  /*0050*/  LDCU.64 UR10, c[0x0][0x358] ;  /* 0x00006b00ff0a77ac */ /* 0x000ee20008000a00 */
[----:B-1----:R-:W-:Y:S02]  /*0060*/  IMAD.U32 R15, RZ, RZ, UR4 ;  /* 0x00000004ff0f7e24 */ /* 0x002fe4000f8e00ff */
[----:B------:R-:W-:Y:S01]  /*0070*/  IMAD.U32 R12, RZ, RZ, UR5 ;  /* 0x00000005ff0c7e24 */ /* 0x000fe2000f8e00ff */
[----:B--2---:R-:W-:Y:S01]  /*0080*/  UIMAD UR6, UR6, 0x500, URZ ;  /* 0x00000500060678a4 */ /* 0x004fe2000f8e02ff */
[----:B0-----:R-:W-:-:S05]  /*0090*/  IMAD R7, R0, 0x500, RZ ;  /* 0x0000050000077824 */ /* 0x001fca00078e02ff */
[----:B------:R-:W-:-:S04]  /*00a0*/  IADD3 R2, P1, PT, R7, 0x500, RZ ;  /* 0x0000050007027810 */ /* 0x000fc80007f3e0ff */
[----:B------:R-:W-:Y:S01]  /*00b0*/  ISETP.GT.U32.AND P0, PT, R2, R15, PT ;  /* 0x0000000f0200720c */ /* 0x000fe20003f04070 */
[----:B------:R-:W-:-:S05]  /*00c0*/  IMAD.X R3, RZ, RZ, RZ, P1 ;  /* 0x000000ffff037224 */ /* 0x000fca00008e06ff */
[----:B------:R-:W-:-:S13]  /*00d0*/  ISETP.GT.AND.EX P0, PT, R3, R12, PT, P0 ;  /* 0x0000000c0300720c */ /* 0x000fda0003f04300 */
[----:B---3--:R-:W-:Y:S05]  /*00e0*/  @!P0 BRA `(.L_x_1329) ;  /* 0x0000003000288947 */ /* 0x008fea0003800000 */
[----:B------:R-:W0:Y:S01]  /*00f0*/  S2R R6, SR_TID.X ;  /* 0x0000000000067919 */ /* 0x000e220000002100 */
[----:B------:R-:W-:Y:S01]  /*0100*/  IMAD.IADD R9, R15, 0x1, -R7 ;  /* 0x000000010f097824 */ /* 0x000fe200078e0a07 */
[----:B------:R-:W-:Y:S01]  /*0110*/  BSSY.RECONVERGENT B1, `(.L_x_1330) ;  /* 0x000000f000017945 */ /* 0x000fe20003800200 */
[----:B------:R-:W-:Y:S01]  /*0120*/  IMAD.MOV.U32 R8, RZ, RZ, RZ ;  /* 0x000000ffff087224 */ /* 0x000fe200078e00ff */
[----:B------:R-:W-:Y:S02]  /*0130*/  CS2R R10, SRZ ;  /* 0x00000000000a7805 */ /* 0x000fe4000001ff00 */
[----:B0-----:R-:W-:Y:S01]  /*0140*/  ISETP.GE.AND P0, PT, R6, R9, PT ;  /* 0x000000090600720c */ /* 0x001fe20003f06270 */
[----:B------:R-:W-:-:S12]  /*0150*/  IMAD.MOV.U32 R12, RZ, RZ, R6 ;  /* 0x000000ffff0c7224 */ /* 0x000fd800078e0006 */
[----:B------:R-:W-:Y:S05]  /*0160*/  @P0 BRA `(.L_x_1331) ;  /* 0x0000000000240947 */ /* 0x000fea0003800000 */
[----:B------:R-:W0:Y:S01]  /*0170*/  LDCU.128 UR4, c[0x0][0x380] ;  /* 0x00007000ff0477ac */ /* 0x000e220008000c00 */
[----:B------:R-:W-:-:S05]  /*0180*/  IADD3 R10, P0, PT, R7, R6, RZ ;  /* 0x00000006070a7210 */ /* 0x000fca0007f1e0ff */
[----:B------:R-:W-:Y:S01]  /*0190*/  IMAD.X R11, RZ, RZ, RZ, P0 ;  /* 0x000000ffff0b7224 */ /* 0x000fe200000e06ff */
[----:B0-----:R-:W-:-:S04]  /*01a0*/  LEA R2, P1, R10, UR4, 0x2 ;  /* 0x000000040a027c11 */ /* 0x001fc8000f8210ff */
[----:B------:R-:W-:-:S05]  /*01b0*/  LEA.HI.X R3, R10, UR5, R11, 0x2, P1 ;  /* 0x000000050a037c11 */ /* 0x000fca00088f140b */
[----:B------:R0:W5:Y:S01]  /*01c0*/  LDG.E R8, desc[UR10][R2.64] ;  /* 0x0000000a02087981 */ /* 0x000162000c1e1900 */
[----:B------:R-:W-:Y:S01]  /*01d0*/  IADD3 R10, P0, PT, R10, UR6, RZ ;  /* 0x000000060a0a7c10 */ /* 0x000fe2000ff1e0ff */
[----:B------:R-:W-:-:S03]  /*01e0*/  VIADD R12, R6, 0x100 ;  /* 0x00000100060c7836 */ /* 0x000fc60000000000 */
[----:B------:R-:W-:-:S09]  /*01f0*/  IADD3.X R11, PT, PT, R11, UR7, RZ, P0, !PT ;  /* 0x000000070b0b7c10 */ /* 0x000fd200087fe4ff */
.L_x_1331:
[----:B------:R-:W-:Y:S05]  /*0200*/  BSYNC.RECONVERGENT B1 ;  /* 0x0000000000017941 */ /* 0x000fea0003800200 */
.L_x_1330:
[----:B------:R-:W-:Y:S01]  /*0210*/  ISETP.GE.AND P0, PT, R12, R9, PT ;  /* 0x000000090c00720c */ /* 0x000fe20003f06270 */
[----:B------:R-:W-:-:S12]  /*0220*/  BSSY.RECONVERGENT B1, `(.L_x_1332) ;  /* 0x0000097000017945 */ /* 0x000fd80003800200 */
[----:B------:R-:W-:Y:S05]  /*0230*/  @P0 BRA `(.L_x_1333) ;  /* 0x0000000800540947 */ /* 0x000fea0003800000 */
[----:B0-----:R-:W-:Y:S01]  /*0240*/  LOP3.LUT R2, RZ, R12, RZ, 0x33, !PT ;  /* 0x0000000cff027212 */ /* 0x001fe200078e33ff */
[----:B------:R-:W-:Y:S03]  /*0250*/  BSSY.RECONVERGENT B2, `(.L_x_1334) ;  /* 0x000002c000027945 */ /* 0x000fe60003800200 */
[----:B------:R-:W-:-:S04]  /*0260*/  IADD3 R15, PT, PT, -R7, R15, R2 ;  /* 0x0000000f070f7210 */ /* 0x000fc80007ffe102 */
[----:B------:R-:W-:-:S04]  /*0270*/  LOP3.LUT R2, R15, 0x300, RZ, 0xc0, !PT ;  /* 0x000003000f027812 */ /* 0x000fc800078ec0ff */
[----:B------:R-:W-:-:S13]  /*0280*/  ISETP.NE.AND P0, PT, R2, 0x300, PT ;  /* 0x000003000200780c */ /* 0x000fda0003f05270 */
[----:B------:R-:W-:Y:S05]  /*0290*/  @!P0 BRA `(.L_x_1335) ;  /* 0x00000000009c8947 */ /* 0x000fea0003800000 */
[----:B------:R-:W0:Y:S01]  /*02a0*/  LDCU.128 UR4, c[0x0][0x380] ;  /* 0x00007000ff0477ac */ /* 0x000e220008000c00 */
[----:B------:R-:W-:Y:S02]  /*02b0*/  IADD3 R14, P0, PT, R7, R12, RZ ;  /* 0x0000000c070e7210 */ /* 0x000fe40007f1e0ff */
[----:B------:R-:W-:-:S03]  /*02c0*/  LEA.HI R2, R15, 0x1, RZ, 0x18 ;  /* 0x000000010f027811 */ /* 0x000fc600078fc0ff */
[----:B------:R-:W-:Y:S01]  /*02d0*/  IMAD.X R3, RZ, RZ, RZ, P0 ;  /* 0x000000ffff037224 */ /* 0x000fe200000e06ff */
[----:B------:R-:W-:-:S05]  /*02e0*/  LOP3.LUT R2, R2, 0x3, RZ, 0xc0, !PT ;  /* 0x0000000302027812 */ /* 0x000fca00078ec0ff */
[----:B------:R-:W-:Y:S01]  /*02f0*/  IMAD.MOV R4, RZ, RZ, -R2 ;  /* 0x000000ffff047224 */ /* 0x000fe200078e0a02 */
[C---:B0-----:R-:W-:Y:S02]  /*0300*/  IADD3 R16, P1, PT, R14.reuse, UR6, RZ ;  /* 0x000000060e107c10 */ /* 0x041fe4000ff3e0ff */
[C---:B------:R-:W-:Y:S02]  /*0310*/  LEA R13, P2, R14.reuse, UR4, 0x2 ;  /* 0x000000040e0d7c11 */ /* 0x040fe4000f8410ff */
[----:B------:R-:W-:Y:S02]  /*0320*/  IADD3.X R18, PT, PT, R3, UR7, RZ, P1, !PT ;  /* 0x0000000703127c10 */ /* 0x000fe40008ffe4ff */
[----:B------:R-:W-:-:S09]  /*0330*/  LEA.HI.X R14, R14, UR5, R3, 0x2, P2 ;  /* 0x000000050e0e7c11 */ /* 0x000fd200090f1403 */
.L_x_1338:
[----:B------:R-:W-:Y:S02]  /*0340*/  IMAD.MOV.U32 R2, RZ, RZ, R13 ;  /* 0x000000ffff027224 */ /* 0x000fe400078e000d */
[----:B------:R-:W-:-:S05]  /*0350*/  IMAD.MOV.U32 R3, RZ, RZ, R14 ;  /* 0x000000ffff037224 */ /* 0x000fca00078e000e */
[----:B------:R-:W2:Y:S01]  /*0360*/  LDG.E R17, desc[UR10][R2.64] ;  /* 0x0000000a02117981 */ /* 0x000ea2000c1e1900 */
[----:B------:R-:W-:Y:S01]  /*0370*/  VIADD R4, R4, 0x1 ;  /* 0x0000000104047836 */ /* 0x000fe20000000000 */
[----:B------:R-:W-:Y:S01]  /*0380*/  BSSY.RECONVERGENT B3, `(.L_x_1336) ;  /* 0x0000013000037945 */ /* 0x000fe20003800200 */
[----:B------:R-:W-:-:S03]  /*0390*/  IADD3 R13, P3, PT, R13, 0x400, RZ ;  /* 0x000004000d0d7810 */ /* 0x000fc60007f7e0ff */
[----:B------:R-:W-:Y:S02]  /*03a0*/  ISETP.NE.AND P2, PT, R4, RZ, PT ;  /* 0x000000ff0400720c */ /* 0x000fe40003f45270 */
[----:B--2--5:R-:W-:-:S13]  /*03b0*/  FSETP.GEU.AND P0, PT, R8, R17, PT ;  /* 0x000000110800720b */ /* 0x024fda0003f0e000 */
[----:B------:R-:W-:Y:S05]  /*03c0*/  @!P0 BRA `(.L_x_1337) ;  /* 0x0000000000388947 */ /* 0x000fea0003800000 */
[----:B------:R-:W-:Y:S01]  /*03d0*/  FSETP.GEU.AND P4, PT, R17, R8, PT ;  /* 0x000000081100720b */ /* 0x000fe20003f8e000 */
[----:B------:R-:W-:Y:S02]  /*03e0*/  IMAD.MOV.U32 R3, RZ, RZ, R10 ;  /* 0x000000ffff037224 */ /* 0x000fe400078e000a */
[----:B------:R-:W-:Y:S02]  /*03f0*/  IMAD.MOV.U32 R5, RZ, RZ, R11 ;  /* 0x000000ffff057224 */ /* 0x000fe400078e000b */
[----:B------:R-:W-:Y:S02]  /*0400*/  IMAD.MOV.U32 R2, RZ, RZ, R8 ;  /* 0x000000ffff027224 */ /* 0x000fe400078e0008 */
[----:B------:R-:W-:Y:S02]  /*0410*/  IMAD.MOV.U32 R8, RZ, RZ, R17 ;  /* 0x000000ffff087224 */ /* 0x000fe400078e0011 */
[----:B------:R-:W-:Y:S02]  /*0420*/  IMAD.MOV.U32 R10, RZ, RZ, R16 ;  /* 0x000000ffff0a7224 */ /* 0x000fe400078e0010 */
[----:B------:R-:W-:-:S02]  /*0430*/  IMAD.MOV.U32 R11, RZ, RZ, R18 ;  /* 0x000000ffff0b7224 */ /* 0x000fc400078e0012 */
[CC--:B------:R-:W-:Y:S02]  /*0440*/  @P4 ISETP.GE.U32.AND P0, PT, R3.reuse, R16.reuse, PT ;  /* 0x000000100300420c */ /* 0x0c0fe40003f06070 */
[----:B------:R-:W-:Y:S02]  /*0450*/  @P4 ISETP.LT.U32.AND P1, PT, R3, R16, PT ;  /* 0x000000100300420c */ /* 0x000fe40003f21070 */
[CC--:B------:R-:W-:Y:S02]  /*0460*/  @P4 ISETP.GE.AND.EX P0, PT, R5.reuse, R18.reuse, PT, P0 ;  /* 0x000000120500420c */ /* 0x0c0fe40003f06300 */
[----:B------:R-:W-:Y:S02]  /*0470*/  @P4 ISETP.LT.AND.EX P1, PT, R5, R18, PT, P1 ;  /* 0x000000120500420c */ /* 0x000fe40003f21310 */
[----:B------:R-:W-:Y:S02]  /*0480*/  @P4 FSEL R8, R2, R17, !P0 ;  /* 0x0000001102084208 */ /* 0x000fe40004000000 */
[----:B------:R-:W-:-:S02]  /*0490*/  @P4 SEL R10, R3, R16, P1 ;  /* 0x00000010030a4207 */ /* 0x000fc40000800000 */
[----:B------:R-:W-:-:S07]  /*04a0*/  @P4 SEL R11, R5, R18, P1 ;  /* 0x00000012050b4207 */ /* 0x000fce0000800000 */
.L_x_1337:
[----:B------:R-:W-:Y:S05]  /*04b0*/  BSYNC.RECONVERGENT B3 ;  /* 0x0000000000037941 */ /* 0x000fea0003800200 */
.L_x_1336:
[----:B------:R-:W-:Y:S01]  /*04c0*/  IADD3 R16, P0, PT, R16, 0x100, RZ ;  /* 0x0000010010107810 */ /* 0x000fe20007f1e0ff */
[----:B------:R-:W-:Y:S02]  /*04d0*/  VIADD R12, R12, 0x100 ;  /* 0x000001000c0c7836 */ /* 0x000fe40000000000 */
[----:B------:R-:W-:Y:S02]  /*04e0*/  IMAD.X R14, RZ, RZ, R14, P3 ;  /* 0x000000ffff0e7224 */ /* 0x000fe400018e060e */
[----:B------:R-:W-:Y:S01]  /*04f0*/  IMAD.X R18, RZ, RZ, R18, P0 ;  /* 0x000000ffff127224 */ /* 0x000fe200000e0612 */
[----:B------:R-:W-:Y:S07]  /*0500*/  @P2 BRA `(.L_x_1338) ;  /* 0xfffffffc008c2947 */ /* 0x000fee000383ffff */
.L_x_1335:
[----:B------:R-:W-:Y:S05]  /*0510*/  BSYNC.RECONVERGENT B2 ;  /* 0x0000000000027941 */ /* 0x000fea0003800200 */
.L_x_1334:
[----:B------:R-:W-:-:S13]  /*0520*/  ISETP.GE.U32.AND P0, PT, R15, 0x300, PT ;  /* 0x000003000f00780c */ /* 0x000fda0003f06070 */
[----:B------:R-:W-:Y:S05]  /*0530*/  @!P0 BRA `(.L_x_1333) ;  /* 0x0000000400948947 */ /* 0x000fea0003800000 */
[----:B------:R-:W0:Y:S01]  /*0540*/  LDC.64 R4, c[0x0][0x380] ;  /* 0x0000e000ff047b82 */ /* 0x000e220000000a00 */
[----:B------:R-:W-:-:S07]  /*0550*/  VIADD R12, R12, 0x200 ;  /* 0x000002000c0c7836 */ /* 0x000fce0000000000 */
[----:B------:R-:W1:Y:S02]  /*0560*/  LDC.64 R2, c[0x0][0x388] ;  /* 0x0000e200ff027b82 */ /* 0x000e640000000a00 */
.L_x_1347:
[----:B------:R-:W-:-:S05]  /*0570*/  VIADD R14, R12, 0xfffffe00 ;  /* 0xfffffe000c0e7836 */ /* 0x000fca0000000000 */
[----:B------:R-:W-:-:S04]  /*0580*/  IADD3 R19, P0, PT, R7, R14, RZ ;  /* 0x0000000e07137210 */ /* 0x000fc80007f1e0ff */
[----:B------:R-:W-:Y:S02]  /*0590*/  LEA.HI.X.SX32 R22, R14, RZ, 0x1, P0 ;  /* 0x000000ff0e167211 */ /* 0x000fe400000f0eff */
[----:B0-----:R-:W-:-:S04]  /*05a0*/  LEA R16, P0, R19, R4, 0x2 ;  /* 0x0000000413107211 */ /* 0x001fc800078010ff */
[----:B------:R-:W-:-:S05]  /*05b0*/  LEA.HI.X R17, R19, R5, R22, 0x2, P0 ;  /* 0x0000000513117211 */ /* 0x000fca00000f1416 */
[----:B------:R-:W2:Y:S04]  /*05c0*/  LDG.E R25, desc[UR10][R16.64] ;  /* 0x0000000a10197981 */ /* 0x000ea8000c1e1900 */
[----:B-----5:R0:W5:Y:S04]  /*05d0*/  LDG.E R15, desc[UR10][R16.64+0x400] ;  /* 0x0004000a100f7981 */ /* 0x020168000c1e1900 */
[----:B------:R0:W5:Y:S04]  /*05e0*/  LDG.E R13, desc[UR10][R16.64+0x800] ;  /* 0x0008000a100d7981 */ /* 0x000168000c1e1900 */
[----:B------:R0:W5:Y:S01]  /*05f0*/  LDG.E R14, desc[UR10][R16.64+0xc00] ;  /* 0x000c000a100e7981 */ /* 0x000162000c1e1900 */
[----:B-1----:R-:W-:Y:S01]  /*0600*/  IADD3 R23, P1, PT, R19, R2, RZ ;  /* 0x0000000213177210 */ /* 0x002fe20007f3e0ff */
[----:B------:R-:W-:Y:S01]  /*0610*/  BSSY.RECONVERGENT B2, `(.L_x_1339) ;  /* 0x0000013000027945 */ /* 0x000fe20003800200 */
[----:B------:R-:W-:-:S02]  /*0620*/  IMAD.MOV.U32 R18, RZ, RZ, R10 ;  /* 0x000000ffff127224 */ /* 0x000fc400078e000a */
[----:B------:R-:W-:Y:S02]  /*0630*/  IMAD.MOV.U32 R21, RZ, RZ, R11 ;  /* 0x000000ffff157224 */ /* 0x000fe400078e000b */
[----:B------:R-:W-:Y:S02]  /*0640*/  IMAD.MOV.U32 R20, RZ, RZ, R8 ;  /* 0x000000ffff147224 */ /* 0x000fe400078e0008 */
[----:B------:R-:W-:Y:S02]  /*0650*/  VIADD R19, R12, 0xffffff00 ;  /* 0xffffff000c137836 */ /* 0x000fe40000000000 */
[----:B------:R-:W-:Y:S01]  /*0660*/  IMAD.X R22, R22, 0x1, R3, P1 ;  /* 0x0000000116167824 */ /* 0x000fe200008e0603 */
[----:B--2---:R-:W-:-:S13]  /*0670*/  FSETP.GEU.AND P0, PT, R8, R25, PT ;  /* 0x000000190800720b */ /* 0x004fda0003f0e000 */
[----:B0-----:R-:W-:Y:S05]  /*0680*/  @!P0 BRA `(.L_x_1340) ;  /* 0x00000000002c8947 */ /* 0x001fea0003800000 */
        /* <DEDUP_REMOVED lines=11> */
.L_x_1340:
[----:B------:R-:W-:Y:S05]  /*0740*/  BSYNC.RECONVERGENT B2 ;  /* 0x0000000000027941 */ /* 0x000fea0003800200 */
.L_x_1339:
[----:B-----5:R-:W-:Y:S01]  /*0750*/  FSETP.GEU.AND P0, PT, R20, R15, PT ;  /* 0x0000000f1400720b */ /* 0x020fe20003f0e000 */
[----:B------:R-:W-:Y:S01]  /*0760*/  BSSY.RECONVERGENT B2, `(.L_x_1341) ;  /* 0x0000013000027945 */ /* 0x000fe20003800200 */
[----:B------:R-:W-:Y:S01]  /*0770*/  SHF.R.S32.HI R8, RZ, 0x1f, R19 ;  /* 0x0000001fff087819 */ /* 0x000fe20000011413 */
[----:B------:R-:W-:Y:S01]  /*0780*/  IMAD.MOV.U32 R11, RZ, RZ, R18 ;  /* 0x000000ffff0b7224 */ /* 0x000fe200078e0012 */
[----:B------:R-:W-:Y:S01]  /*0790*/  IADD3 R17, P1, P2, R19, R2, R7 ;  /* 0x0000000213117210 */ /* 0x000fe20007a3e007 */
[----:B------:R-:W-:-:S03]  /*07a0*/  IMAD.MOV.U32 R19, RZ, RZ, R21 ;  /* 0x000000ffff137224 */ /* 0x000fc600078e0015 */
[----:B------:R-:W-:Y:S01]  /*07b0*/  IADD3.X R10, PT, PT, R8, R3, RZ, P1, P2 ;  /* 0x00000003080a7210 */ /* 0x000fe20000fe44ff */
[----:B------:R-:W-:-:S04]  /*07c0*/  IMAD.MOV.U32 R8, RZ, RZ, R20 ;  /* 0x000000ffff087224 */ /* 0x000fc800078e0014 */
        /* <DEDUP_REMOVED lines=12> */
.L_x_1342:
[----:B------:R-:W-:Y:S05]  /*0890*/  BSYNC.RECONVERGENT B2 ;  /* 0x0000000000027941 */ /* 0x000fea0003800200 */
.L_x_1341:
[----:B------:R-:W-:Y:S01]  /*08a0*/  FSETP.GEU.AND P0, PT, R8, R13, PT ;  /* 0x0000000d0800720b */ /* 0x000fe20003f0e000 */
[C---:B------:R-:W-:Y:S01]  /*08b0*/  VIADD R10, R12.reuse, 0x100 ;  /* 0x000001000c0a7836 */ /* 0x040fe20000000000 */
[----:B------:R-:W-:Y:S01]  /*08c0*/  SHF.R.S32.HI R16, RZ, 0x1f, R12 ;  /* 0x0000001fff107819 */ /* 0x000fe2000001140c */
[----:B------:R-:W-:Y:S01]  /*08d0*/  BSSY.RECONVERGENT B2, `(.L_x_1343) ;  /* 0x0000013000027945 */ /* 0x000fe20003800200 */
[----:B------:R-:W-:Y:S01]  /*08e0*/  IADD3 R20, P1, P2, R12, R2, R7 ;  /* 0x000000020c147210 */ /* 0x000fe20007a3e007 */
[----:B------:R-:W-:Y:S02]  /*08f0*/  IMAD.MOV.U32 R17, RZ, RZ, R11 ;  /* 0x000000ffff117224 */ /* 0x000fe400078e000b */
[----:B------:R-:W-:Y:S01]  /*0900*/  IMAD.MOV.U32 R18, RZ, RZ, R19 ;  /* 0x000000ffff127224 */ /* 0x000fe200078e0013 */
[----:B------:R-:W-:Y:S01]  /*0910*/  IADD3.X R22, PT, PT, R16, R3, RZ, P1, P2 ;  /* 0x0000000310167210 */ /* 0x000fe20000fe44ff */
[----:B------:R-:W-:Y:S01]  /*0920*/  IMAD.MOV.U32 R15, RZ, RZ, R8 ;  /* 0x000000ffff0f7224 */ /* 0x000fe200078e0008 */
[----:B------:R-:W-:-:S03]  /*0930*/  SHF.R.S32.HI R16, RZ, 0x1f, R10 ;  /* 0x0000001fff107819 */ /* 0x000fc6000001140a */
        /* <DEDUP_REMOVED lines=12> */
.L_x_1344:
[----:B------:R-:W-:Y:S05]  /*0a00*/  BSYNC.RECONVERGENT B2 ;  /* 0x0000000000027941 */ /* 0x000fea0003800200 */
.L_x_1343:
[----:B------:R-:W-:Y:S01]  /*0a10*/  FSETP.GEU.AND P0, PT, R15, R14, PT ;  /* 0x0000000e0f00720b */ /* 0x000fe20003f0e000 */
[----:B------:R-:W-:Y:S01]  /*0a20*/  BSSY.RECONVERGENT B2, `(.L_x_1345) ;  /* 0x0000012000027945 */ /* 0x000fe20003800200 */
[----:B------:R-:W-:Y:S01]  /*0a30*/  IADD3 R20, P1, P2, R10, R2, R7 ;  /* 0x000000020a147210 */ /* 0x000fe20007a3e007 */
[----:B------:R-:W-:Y:S02]  /*0a40*/  IMAD.MOV.U32 R10, RZ, RZ, R17 ;  /* 0x000000ffff0a7224 */ /* 0x000fe400078e0011 */
[----:B------:R-:W-:Y:S01]  /*0a50*/  IMAD.MOV.U32 R11, RZ, RZ, R18 ;  /* 0x000000ffff0b7224 */ /* 0x000fe200078e0012 */
[----:B------:R-:W-:Y:S01]  /*0a60*/  IADD3.X R13, PT, PT, R16, R3, RZ, P1, P2 ;  /* 0x00000003100d7210 */ /* 0x000fe20000fe44ff */
[----:B------:R-:W-:-:S06]  /*0a70*/  IMAD.MOV.U32 R8, RZ, RZ, R15 ;  /* 0x000000ffff087224 */ /* 0x000fcc00078e000f */
        /* <DEDUP_REMOVED lines=12> */
.L_x_1346:
[----:B------:R-:W-:Y:S05]  /*0b40*/  BSYNC.RECONVERGENT B2 ;  /* 0x0000000000027941 */ /* 0x000fea0003800200 */
.L_x_1345:
[C---:B------:R-:W-:Y:S02]  /*0b50*/  VIADD R14, R12.reuse, 0x200 ;  /* 0x000002000c0e7836 */ /* 0x040fe40000000000 */
[----:B------:R-:W-:-:S03]  /*0b60*/  VIADD R12, R12, 0x400 ;  /* 0x000004000c0c7836 */ /* 0x000fc60000000000 */
[----:B------:R-:W-:-:S13]  /*0b70*/  ISETP.GE.AND P0, PT, R14, R9, PT ;  /* 0x000000090e00720c */ /* 0x000fda0003f06270 */
[----:B------:R-:W-:Y:S05]  /*0b80*/  @!P0 BRA `(.L_x_1347) ;  /* 0xfffffff800788947 */ /* 0x000fea000383ffff */
.L_x_1333:
[----:B------:R-:W-:Y:S05]  /*0b90*/  BSYNC.RECONVERGENT B1 ;  /* 0x0000000000017941 */ /* 0x000fea0003800200 */
.L_x_1332:
[----:B------:R-:W-:-:S13]  /*0ba0*/  ISETP.GE.AND P0, PT, R9, 0x100, PT ;  /* 0x000001000900780c */ /* 0x000fda0003f06270 */
[----:B------:R-:W-:Y:S05]  /*0bb0*/  @!P0 BRA `(.L_x_1348) ;  /* 0x00000010003c8947 */ /* 0x000fea0003800000 */
[----:B------:R-:W1:Y:S01]  /*0bc0*/  S2R R14, SR_LANEID ;  /* 0x00000000000e7919 */ /* 0x000e620000000000 */
[----:B------:R-:W-:Y:S01]  /*0bd0*/  BSSY.RECONVERGENT B1, `(.L_x_1349) ;  /* 0x0000015000017945 */ /* 0x000fe20003800200 */
[----:B------:R-:W-:Y:S01]  /*0be0*/  IMAD.MOV.U32 R4, RZ, RZ, R10 ;  /* 0x000000ffff047224 */ /* 0x000fe200078e000a */
[----:B0----5:R-:W0:Y:S01]  /*0bf0*/  SHFL.DOWN PT, R3, R8, 0x1, 0x1f ;  /* 0x08201f0008037f89 */ /* 0x021e2200000e0000 */
[----:B------:R-:W-:Y:S02]  /*0c00*/  IMAD.MOV.U32 R9, RZ, RZ, R11 ;  /* 0x000000ffff097224 */ /* 0x000fe400078e000b */
[----:B------:R-:W-:Y:S01]  /*0c10*/  IMAD.MOV.U32 R2, RZ, RZ, R8 ;  /* 0x000000ffff027224 */ /* 0x000fe200078e0008 */
[----:B------:R2:W3:Y:S04]  /*0c20*/  SHFL.DOWN PT, R5, R10, 0x1, 0x1f ;  /* 0x08201f000a057f89 */ /* 0x0004e800000e0000 */
[----:B------:R2:W4:Y:S01]  /*0c30*/  SHFL.DOWN PT, R12, R11, 0x1, 0x1f ;  /* 0x08201f000b0c7f89 */ /* 0x00052200000e0000 */
[----:B0-----:R-:W-:-:S04]  /*0c40*/  FSETP.GEU.AND P0, PT, R8, R3, PT ;  /* 0x000000030800720b */ /* 0x001fc80003f0e000 */
[----:B-1----:R-:W-:-:S13]  /*0c50*/  ISETP.GT.OR P0, PT, R14, 0x1e, !P0 ;  /* 0x0000001e0e00780c */ /* 0x002fda0004704670 */
        /* <DEDUP_REMOVED lines=12> */
.L_x_1350:
[----:B------:R-:W-:Y:S05]  /*0d20*/  BSYNC.RECONVERGENT B1 ;  /* 0x0000000000017941 */ /* 0x000fea0003800200 */
.L_x_1349:
        /* <DEDUP_REMOVED lines=21> */
.L_x_1352:
[----:B------:R-:W-:Y:S05]  /*0e80*/  BSYNC.RECONVERGENT B1 ;  /* 0x0000000000017941 */ /* 0x000fea0003800200 */
.L_x_1351:
        /* <DEDUP_REMOVED lines=21> */
.L_x_1354:
[----:B------:R-:W-:Y:S05]  /*0fe0*/  BSYNC.RECONVERGENT B1 ;  /* 0x0000000000017941 */ /* 0x000fea0003800200 */
.L_x_1353:
        /* <DEDUP_REMOVED lines=21> */
.L_x_1356:
[----:B------:R-:W-:Y:S05]  /*1140*/  BSYNC.RECONVERGENT B1 ;  /* 0x0000000000017941 */ /* 0x000fea0003800200 */
.L_x_1355:
        /* <DEDUP_REMOVED lines=22> */
.L_x_1358:
[----:B------:R-:W-:Y:S05]  /*12b0*/  BSYNC.RECONVERGENT B1 ;  /* 0x0000000000017941 */ /* 0x000fea0003800200 */
.L_x_1357:
[----:B------:R-:W-:Y:S04]  /*12c0*/  BSSY.RECONVERGENT B1, `(.L_x_1359) ;  /* 0x000000c000017945 */ /* 0x000fe80003800200 */
[----:B------:R-:W-:Y:S05]  /*12d0*/  @P3 BRA `(.L_x_1360) ;  /* 0x0000000000283947 */ /* 0x000fea0003800000 */
[----:B------:R-:W0:Y:S01]  /*12e0*/  S2R R8, SR_CgaCtaId ;  /* 0x0000000000087919 */ /* 0x000e220000008800 */
[----:B------:R-:W-:Y:S01]  /*12f0*/  MOV R7, 0x400 ;  /* 0x0000040000077802 */ /* 0x000fe20000000f00 */
[----:B------:R-:W-:Y:S01]  /*1300*/  IMAD.MOV.U32 R9, RZ, RZ, R2 ;  /* 0x000000ffff097224 */ /* 0x000fe200078e0002 */
[----:B------:R-:W-:-:S04]  /*1310*/  SHF.R.U32.HI R5, RZ, 0x1, R6 ;  /* 0x00000001ff057819 */ /* 0x000fc80000011606 */
[----:B------:R-:W-:Y:S02]  /*1320*/  LOP3.LUT R5, R5, 0x1f0, RZ, 0xc0, !PT ;  /* 0x000001f005057812 */ /* 0x000fe400078ec0ff */
[----:B0-----:R-:W-:-:S05]  /*1330*/  LEA R8, R8, R7, 0x18 ;  /* 0x0000000708087211 */ /* 0x001fca00078ec0ff */
[----:B------:R-:W-:Y:S02]  /*1340*/  IMAD.IADD R5, R5, 0x1, R8 ;  /* 0x0000000105057824 */ /* 0x000fe400078e0208 */
[----:B------:R-:W-:-:S03]  /*1350*/  IMAD.MOV.U32 R8, RZ, RZ, R3 ;  /* 0x000000ffff087224 */ /* 0x000fc600078e0003 */
[----:B------:R0:W-:Y:S04]  /*1360*/  STS [R5+0x8], R4 ;  /* 0x0000080405007388 */ /* 0x0001e80000000800 */
[----:B------:R0:W-:Y:S02]  /*1370*/  STS.64 [R5+0x10], R8 ;  /* 0x0000100805007388 */ /* 0x0001e40000000a00 */
.L_x_1360:
[----:B------:R-:W-:Y:S05]  /*1380*/  BSYNC.RECONVERGENT B1 ;  /* 0x0000000000017941 */ /* 0x000fea0003800200 */
.L_x_1359:
[----:B------:R-:W-:Y:S01]  /*1390*/  BAR.SYNC.DEFER_BLOCKING 0x0 ;  /* 0x0000000000007b1d */ /* 0x000fe20000010000 */
[----:B------:R-:W-:-:S13]  /*13a0*/  ISETP.NE.AND P2, PT, R6, RZ, PT ;  /* 0x000000ff0600720c */ /* 0x000fda0003f45270 */
[----:B------:R-:W-:Y:S05]  /*13b0*/  @P2 BRA `(.L_x_1361) ;  /* 0x0000004400b42947 */ /* 0x000fea0003800000 */
[----:B------:R-:W1:Y:S01]  /*13c0*/  S2R R6, SR_CgaCtaId ;  /* 0x0000000000067919 */ /* 0x000e620000008800 */
[----:B0-----:R-:W-:Y:S01]  /*13d0*/  MOV R9, 0x400 ;  /* 0x0000040000097802 */ /* 0x001fe20000000f00 */
[----:B------:R-:W-:Y:S01]  /*13e0*/  BSSY.RECONVERGENT B1, `(.L_x_1362) ;  /* 0x000001a000017945 */ /* 0x000fe20003800200 */
[----:B------:R-:W-:Y:S02]  /*13f0*/  IMAD.MOV.U32 R12, RZ, RZ, R4 ;  /* 0x000000ffff0c7224 */ /* 0x000fe400078e0004 */
[----:B------:R-:W-:Y:S01]  /*1400*/  IMAD.MOV.U32 R7, RZ, RZ, R2 ;  /* 0x000000ffff077224 */ /* 0x000fe200078e0002 */
[----:B-1----:R-:W-:Y:S01]  /*1410*/  LEA R9, R6, R9, 0x18 ;  /* 0x0000000906097211 */ /* 0x002fe200078ec0ff */
[----:B------:R-:W-:-:S04]  /*1420*/  IMAD.MOV.U32 R6, RZ, RZ, R3 ;  /* 0x000000ffff067224 */ /* 0x000fc800078e0003 */
        /* <DEDUP_REMOVED lines=21> */
.L_x_1363:
[----:B------:R-:W-:Y:S05]  /*1580*/  BSYNC.RECONVERGENT B1 ;  /* 0x0000000000017941 */ /* 0x000fea0003800200 */
.L_x_1362:
        /* <DEDUP_REMOVED lines=18> */
.L_x_1365:
[----:B------:R-:W-:Y:S05]  /*16b0*/  BSYNC.RECONVERGENT B1 ;  /* 0x0000000000017941 */ /* 0x000fea0003800200 */
.L_x_1364:
        /* <DEDUP_REMOVED lines=18> */
.L_x_1367:
[----:B------:R-:W-:Y:S05]  /*17e0*/  BSYNC.RECONVERGENT B1 ;  /* 0x0000000000017941 */ /* 0x000fea0003800200 */
.L_x_1366:
        /* <DEDUP_REMOVED lines=18> */
.L_x_1369:
[----:B------:R-:W-:Y:S05]  /*1910*/  BSYNC.RECONVERGENT B1 ;  /* 0x0000000000017941 */ /* 0x000fea0003800200 */
.L_x_1368:
        /* <DEDUP_REMOVED lines=18> */
.L_x_1371:
[----:B------:R-:W-:Y:S05]  /*1a40*/  BSYNC.RECONVERGENT B1 ;  /* 0x0000000000017941 */ /* 0x000fea0003800200 */
.L_x_1370:
        /* <DEDUP_REMOVED lines=18> */
.L_x_1373:
[----:B------:R-:W-:Y:S05]  /*1b70*/  BSYNC.RECONVERGENT B1 ;  /* 0x0000000000017941 */ /* 0x000fea0003800200 */
.L_x_1372:
        /* <DEDUP_REMOVED lines=12> */
[CC--:B------:R-:W-:Y:S02]  /*1c40*/  ISETP.LT.U32.AND P1, PT, R11.reuse, R8.reuse, PT ;  /* 0x000000080b00720c */ /* 0x0c0fe40003f21070 */
[CC--:B------:R-:W-:Y:S02]  /*1c50*/  ISETP.GE.AND.EX P0, PT, R10.reuse, R9.reuse, PT, P0 ;  /* 0x000000090a00720c */ /* 0x0c0fe40003f06300 */
[----:B------:R-:W-:Y:S02]  /*1c60*/  ISETP.LT.AND.EX P1, PT, R10, R9, PT, P1 ;  /* 0x000000090a00720c */ /* 0x000fe40003f21310 */
[----:B------:R-:W-:Y:S02]  /*1c70*/  FSEL R4, R6, R5, !P0 ;  /* 0x0000000506047208 */ /* 0x000fe40004000000 */
[----:B------:R-:W-:-:S02]  /*1c80*/  SEL R3, R11, R8, P1 ;  /* 0x000000080b037207 */ /* 0x000fc40000800000 */
[----:B------:R-:W-:Y:S01]  /*1c90*/  SEL R2, R10, R9, P1 ;  /* 0x000000090a027207 */ /* 0x000fe20000800000 */
[----:B------:R-:W-:Y:S06]  /*1ca0*/  BRA `(.L_x_1361) ;  /* 0x0000003c00787947 */ /* 0x000fec0003800000 */
.L_x_1348:
[----:B0-----:R-:W-:Y:S01]  /*1cb0*/  LOP3.LUT R2, R6, 0x3e0, RZ, 0xc0, !PT ;  /* 0x000003e006027812 */ /* 0x001fe200078ec0ff */
[----:B------:R-:W-:Y:S01]  /*1cc0*/  BSSY.RECONVERGENT B1, `(.L_x_1374) ;  /* 0x000001b000017945 */ /* 0x000fe20003800200 */
[----:B------:R-:W-:Y:S02]  /*1cd0*/  IMAD.MOV.U32 R14, RZ, RZ, R10 ;  /* 0x000000ffff0e7224 */ /* 0x000fe400078e000a */
[----:B------:R-:W-:Y:S02]  /*1ce0*/  IMAD.MOV.U32 R16, RZ, RZ, R11 ;  /* 0x000000ffff107224 */ /* 0x000fe400078e000b */
[----:B------:R-:W-:Y:S01]  /*1cf0*/  VIADD R4, R2, 0x20 ;  /* 0x0000002002047836 */ /* 0x000fe20000000000 */
[----:B------:R-:W-:-:S04]  /*1d00*/  LOP3.LUT R2, RZ, R2, RZ, 0x33, !PT ;  /* 0x00000002ff027212 */ /* 0x000fc800078e33ff */
[----:B------:R-:W-:Y:S01]  /*1d10*/  ISETP.GT.AND P0, PT, R4, R9, PT ;  /* 0x000000090400720c */ /* 0x000fe20003f04270 */
[----:B------:R-:W-:Y:S02]  /*1d20*/  IMAD.IADD R2, R9, 0x1, R2 ;  /* 0x0000000109027824 */ /* 0x000fe400078e0202 */
[----:B-----5:R-:W-:-:S03]  /*1d30*/  IMAD.MOV.U32 R4, RZ, RZ, R8 ;  /* 0x000000ffff047224 */ /* 0x020fc600078e0008 */
        /* <DEDUP_REMOVED lines=19> */
.L_x_1375:
[----:B------:R-:W-:Y:S05]  /*1e70*/  BSYNC.RECONVERGENT B1 ;  /* 0x0000000000017941 */ /* 0x000fea0003800200 */
.L_x_1374:
        /* <DEDUP_REMOVED lines=22> */
.L_x_1377:
[----:B------:R-:W-:Y:S05]  /*1fe0*/  BSYNC.RECONVERGENT B1 ;  /* 0x0000000000017941 */ /* 0x000fea0003800200 */
.L_x_1376:
        /* <DEDUP_REMOVED lines=22> */
.L_x_1379:
[----:B------:R-:W-:Y:S05]  /*2150*/  BSYNC.RECONVERGENT B1 ;  /* 0x0000000000017941 */ /* 0x000fea0003800200 */
.L_x_1378:
        /* <DEDUP_REMOVED lines=22> */
.L_x_1381:
[----:B------:R-:W-:Y:S05]  /*22c0*/  BSYNC.RECONVERGENT B1 ;  /* 0x0000000000017941 */ /* 0x000fea0003800200 */
.L_x_1380:
        /* <DEDUP_REMOVED lines=23> */
.L_x_1383:
[----:B------:R-:W-:Y:S05]  /*2440*/  BSYNC.RECONVERGENT B1 ;  /* 0x0000000000017941 */ /* 0x000fea0003800200 */
.L_x_1382:
[----:B------:R-:W-:Y:S04]  /*2450*/  BSSY.RECONVERGENT B1, `(.L_x_1384) ;  /* 0x000000c000017945 */ /* 0x000fe80003800200 */
[----:B------:R-:W-:Y:S05]  /*2460*/  @P3 BRA `(.L_x_1385) ;  /* 0x0000000000283947 */ /* 0x000fea0003800000 */
[----:B------:R-:W0:Y:S01]  /*2470*/  S2R R8, SR_CgaCtaId ;  /* 0x0000000000087919 */ /* 0x000e220000008800 */
[----:B------:R-:W-:Y:S01]  /*2480*/  MOV R7, 0x400 ;  /* 0x0000040000077802 */ /* 0x000fe20000000f00 */
[----:B------:R-:W-:Y:S01]  /*2490*/  IMAD.MOV.U32 R10, RZ, RZ, R3 ;  /* 0x000000ffff0a7224 */ /* 0x000fe200078e0003 */
[----:B------:R-:W-:Y:S01]  /*24a0*/  SHF.R.U32.HI R5, RZ, 0x1, R6 ;  /* 0x00000001ff057819 */ /* 0x000fe20000011606 */
[----:B------:R-:W-:-:S03]  /*24b0*/  IMAD.MOV.U32 R11, RZ, RZ, R2 ;  /* 0x000000ffff0b7224 */ /* 0x000fc600078e0002 */
[----:B------:R-:W-:Y:S02]  /*24c0*/  LOP3.LUT R5, R5, 0x1f0, RZ, 0xc0, !PT ;  /* 0x000001f005057812 */ /* 0x000fe400078ec0ff */
[----:B0-----:R-:W-:-:S05]  /*24d0*/  LEA R8, R8, R7, 0x18 ;  /* 0x0000000708087211 */ /* 0x001fca00078ec0ff */
[----:B------:R-:W-:-:S05]  /*24e0*/  IMAD.IADD R5, R5, 0x1, R8 ;  /* 0x0000000105057824 */ /* 0x000fca00078e0208 */
[----:B------:R0:W-:Y:S04]  /*24f0*/  STS.64 [R5+0x10], R10 ;  /* 0x0000100a05007388 */ /* 0x0001e80000000a00 */
[----:B------:R0:W-:Y:S02]  /*2500*/  STS [R5+0x8], R4 ;  /* 0x0000080405007388 */ /* 0x0001e40000000800 */
.L_x_1385:
[----:B------:R-:W-:Y:S05]  /*2510*/  BSYNC.RECONVERGENT B1 ;  /* 0x0000000000017941 */ /* 0x000fea0003800200 */
.L_x_1384:
[----:B------:R-:W-:Y:S01]  /*2520*/  BAR.SYNC.DEFER_BLOCKING 0x0 ;  /* 0x0000000000007b1d */ /* 0x000fe20000010000 */
[----:B------:R-:W-:-:S13]  /*2530*/  ISETP.NE.AND P2, PT, R6, RZ, PT ;  /* 0x000000ff0600720c */ /* 0x000fda0003f45270 */
[----:B------:R-:W-:Y:S05]  /*2540*/  @P2 BRA `(.L_x_1361) ;  /* 0x0000003400502947 */ /* 0x000fea0003800000 */
[C---:B------:R-:W-:Y:S01]  /*2550*/  ISETP.GE.AND P0, PT, R9.reuse, 0x21, PT ;  /* 0x000000210900780c */ /* 0x040fe20003f06270 */
[----:B0-----:R-:W-:Y:S01]  /*2560*/  IMAD.MOV.U32 R5, RZ, RZ, R4 ;  /* 0x000000ffff057224 */ /* 0x001fe200078e0004 */
[C---:B------:R-:W-:Y:S01]  /*2570*/  ISETP.GE.AND P5, PT, R9.reuse, 0x41, PT ;  /* 0x000000410900780c */ /* 0x040fe20003fa6270 */
[----:B------:R-:W-:Y:S01]  /*2580*/  IMAD.MOV.U32 R11, RZ, RZ, R3 ;  /* 0x000000ffff0b7224 */ /* 0x000fe200078e0003 */
[C---:B------:R-:W-:Y:S01]  /*2590*/  ISETP.GE.AND P4, PT, R9.reuse, 0x61, PT ;  /* 0x000000610900780c */ /* 0x040fe20003f86270 */
[----:B------:R-:W-:Y:S01]  /*25a0*/  IMAD.MOV.U32 R8, RZ, RZ, R2 ;  /* 0x000000ffff087224 */ /* 0x000fe200078e0002 */
[----:B------:R-:W-:-:S07]  /*25b0*/  ISETP.GE.AND P3, PT, R9, 0x81, PT ;  /* 0x000000810900780c */ /* 0x000fce0003f66270 */
[----:B------:R-:W-:Y:S06]  /*25c0*/  @!P0 BRA `(.L_x_1386) ;  /* 0x00000000005c8947 */ /* 0x000fec0003800000 */
        /* <DEDUP_REMOVED lines=22> */
.L_x_1387:
[----:B------:R-:W-:Y:S05]  /*2730*/  BSYNC.RECONVERGENT B1 ;  /* 0x0000000000017941 */ /* 0x000fea0003800200 */
.L_x_1386:
[----:B------:R-:W-:Y:S02]  /*2740*/  IMAD.MOV.U32 R2, RZ, RZ, R5 ;  /* 0x000000ffff027224 */ /* 0x000fe400078e0005 */
[----:B------:R-:W-:Y:S02]  /*2750*/  IMAD.MOV.U32 R7, RZ, RZ, R11 ;  /* 0x000000ffff077224 */ /* 0x000fe400078e000b */
[----:B------:R-:W-:Y:S01]  /*2760*/  IMAD.MOV.U32 R6, RZ, RZ, R8 ;  /* 0x000000ffff067224 */ /* 0x000fe200078e0008 */
        /* <DEDUP_REMOVED lines=23> */
.L_x_1389:
[----:B------:R-:W-:Y:S05]  /*28e0*/  BSYNC.RECONVERGENT B1 ;  /* 0x0000000000017941 */ /* 0x000fea0003800200 */
.L_x_1388:
[C---:B------:R-:W-:Y:S01]  /*28f0*/  ISETP.GE.AND P1, PT, R9.reuse, 0xa1, PT ;  /* 0x000000a10900780c */ /* 0x040fe20003f26270 */
[----:B------:R-:W-:Y:S01]  /*2900*/  IMAD.MOV.U32 R3, RZ, RZ, R2 ;  /* 0x000000ffff037224 */ /* 0x000fe200078e0002 */
[C---:B------:R-:W-:Y:S01]  /*2910*/  ISETP.GE.AND P5, PT, R9.reuse, 0xc1, PT ;  /* 0x000000c10900780c */ /* 0x040fe20003fa6270 */
[----:B------:R-:W-:Y:S01]  /*2920*/  IMAD.MOV.U32 R8, RZ, RZ, R6 ;  /* 0x000000ffff087224 */ /* 0x000fe200078e0006 */
[----:B------:R-:W-:Y:S01]  /*2930*/  ISETP.GE.AND P6, PT, R9, 0xe1, PT ;  /* 0x000000e10900780c */ /* 0x000fe20003fc6270 */
[----:B------:R-:W-:Y:S01]  /*2940*/  IMAD.MOV.U32 R9, RZ, RZ, R7 ;  /* 0x000000ffff097224 */ /* 0x000fe200078e0007 */
[----:B------:R-:W-:Y:S11]  /*2950*/  @!P4 BRA `(.L_x_1390) ;  /* 0x00000000005cc947 */ /* 0x000ff60003800000 */
        /* <DEDUP_REMOVED lines=13> */
[----:B0-----:R-:W-:Y:S01]  /*2a30*/  @P4 ISETP.GE.U32.AND P0, PT, R7, R10, PT ;  /* 0x0000000a0700420c */ /* 0x001fe20003f06070 */
[----:B------:R-:W-:Y:S02]  /*2a40*/  IMAD.MOV.U32 R9, RZ, RZ, R10 ;  /* 0x000000ffff097224 */ /* 0x000fe400078e000a */
[----:B------:R-:W-:Y:S01]  /*2a50*/  IMAD.MOV.U32 R8, RZ, RZ, R11 ;  /* 0x000000ffff087224 */ /* 0x000fe200078e000b */
[----:B------:R-:W-:-:S04]  /*2a60*/  @P4 ISETP.GE.AND.EX P0, PT, R6, R11, PT, P0 ;  /* 0x0000000b0600420c */ /* 0x000fc80003f06300 */
[----:B------:R-:W-:Y:S02]  /*2a70*/  @P4 FSEL R3, R2, R5, !P0 ;  /* 0x0000000502034208 */ /* 0x000fe40004000000 */
[----:B------:R-:W-:-:S04]  /*2a80*/  @P4 ISETP.LT.U32.AND P0, PT, R7, R10, PT ;  /* 0x0000000a0700420c */ /* 0x000fc80003f01070 */
[----:B------:R-:W-:-:S04]  /*2a90*/  @P4 ISETP.LT.AND.EX P0, PT, R6, R11, PT, P0 ;  /* 0x0000000b0600420c */ /* 0x000fc80003f01300 */
[----:B------:R-:W-:Y:S02]  /*2aa0*/  @P4 SEL R9, R7, R10, P0 ;  /* 0x0000000a07094207 */ /* 0x000fe40000000000 */
[----:B------:R-:W-:-:S07]  /*2ab0*/  @P4 SEL R8, R6, R11, P0 ;  /* 0x0000000b06084207 */ /* 0x000fce0000000000 */
.L_x_1391:
[----:B------:R-:W-:Y:S05]  /*2ac0*/  BSYNC.RECONVERGENT B1 ;  /* 0x0000000000017941 */ /* 0x000fea0003800200 */
.L_x_1390:
        /* <DEDUP_REMOVED lines=26> */
.L_x_1393:
[----:B------:R-:W-:Y:S05]  /*2c70*/  BSYNC.RECONVERGENT B1 ;  /* 0x0000000000017941 */ /* 0x000fea0003800200 */
.L_x_1392:
        /* <DEDUP_REMOVED lines=8> */
[----:B0-----:R-:W-:Y:S01]  /*2d00*/  LEA R8, R4, R3, 0x18 ;  /* 0x0000000304087211 */ /* 0x001fe200078ec0ff */
[----:B------:R-:W-:Y:S02]  /*2d10*/  IMAD.MOV.U32 R3, RZ, RZ, R2 ;  /* 0x000000ffff037224 */ /* 0x000fe400078e0002 */
[----:B------:R-:W-:Y:S02]  /*2d20*/  IMAD.MOV.U32 R4, RZ, RZ, R6 ;  /* 0x000000ffff047224 */ /* 0x000fe400078e0006 */
        /* <DEDUP_REMOVED lines=15> */
.L_x_1395:
[----:B------:R-:W-:Y:S05]  /*2e20*/  BSYNC.RECONVERGENT B1 ;  /* 0x0000000000017941 */ /* 0x000fea0003800200 */
.L_x_1394:
        /* <DEDUP_REMOVED lines=26> */
.L_x_1397:
[----:B------:R-:W-:Y:S05]  /*2fd0*/  BSYNC.RECONVERGENT B1 ;  /* 0x0000000000017941 */ /* 0x000fea0003800200 */
.L_x_1396:
[----:B------:R-:W-:Y:S02]  /*2fe0*/  IMAD.MOV.U32 R4, RZ, RZ, R5 ;  /* 0x000000ffff047224 */ /* 0x000fe400078e0005 */
[----:B------:R-:W-:Y:S02]  /*2ff0*/  IMAD.MOV.U32 R3, RZ, RZ, R7 ;  /* 0x000000ffff037224 */ /* 0x000fe400078e0007 */
[----:B------:R-:W-:Y:S01]  /*3000*/  IMAD.MOV.U32 R2, RZ, RZ, R8 ;  /* 0x000000ffff027224 */ /* 0x000fe200078e0008 */
[----:B------:R-:W-:Y:S06]  /*3010*/  @!P6 BRA `(.L_x_1361) ;  /* 0x00000028009ce947 */ /* 0x000fec0003800000 */
[----:B------:R-:W0:Y:S01]  /*3020*/  S2R R3, SR_CgaCtaId ;  /* 0x0000000000037919 */ /* 0x000e220000008800 */
[----:B------:R-:W-:Y:S01]  /*3030*/  MOV R2, 0x400 ;  /* 0x0000040000027802 */ /* 0x000fe20000000f00 */
[----:B------:R-:W-:-:S03]  /*3040*/  IMAD.MOV.U32 R4, RZ, RZ, R5 ;  /* 0x000000ffff047224 */ /* 0x000fc600078e0005 */
        /* <DEDUP_REMOVED lines=20> */
.L_x_1329:
[----:B------:R-:W0:Y:S01]  /*3190*/  S2R R5, SR_TID.X ;  /* 0x0000000000057919 */ /* 0x000e220000002100 */
[----:B------:R-:W1:Y:S02]  /*31a0*/  LDCU.128 UR12, c[0x0][0x380] ;  /* 0x00007000ff0c77ac */ /* 0x000e640008000c00 */
[----:B-1----:R-:W-:Y:S02]  /*31b0*/  IMAD.U32 R10, RZ, RZ, UR12 ;  /* 0x0000000cff0a7e24 */ /* 0x002fe4000f8e00ff */
[----:B------:R-:W-:Y:S01]  /*31c0*/  IMAD.U32 R11, RZ, RZ, UR13 ;  /* 0x0000000dff0b7e24 */ /* 0x000fe2000f8e00ff */
[----:B0-----:R-:W-:-:S05]  /*31d0*/  IADD3 R2, P0, PT, R7, R5, RZ ;  /* 0x0000000507027210 */ /* 0x001fca0007f1e0ff */
[----:B------:R-:W-:Y:S01]  /*31e0*/  IMAD.X R3, RZ, RZ, RZ, P0 ;  /* 0x000000ffff037224 */ /* 0x000fe200000e06ff */
[----:B------:R-:W-:-:S04]  /*31f0*/  LEA R8, P0, R2, R10, 0x2 ;  /* 0x0000000a02087211 */ /* 0x000fc800078010ff */
[----:B------:R-:W-:-:S05]  /*3200*/  LEA.HI.X R9, R2, R11, R3, 0x2, P0 ;  /* 0x0000000b02097211 */ /* 0x000fca00000f1403 */
[----:B------:R-:W2:Y:S04]  /*3210*/  LDG.E R3, desc[UR10][R8.64] ;  /* 0x0000000a08037981 */ /* 0x000ea8000c1e1900 */
[----:B------:R-:W2:Y:S04]  /*3220*/  LDG.E R4, desc[UR10][R8.64+0x400] ;  /* 0x0004000a08047981 */ /* 0x000ea8000c1e1900 */
[----:B------:R-:W3:Y:S04]  /*3230*/  LDG.E R6, desc[UR10][R8.64+0x800] ;  /* 0x0008000a08067981 */ /* 0x000ee8000c1e1900 */
[----:B------:R-:W4:Y:S04]  /*3240*/  LDG.E R16, desc[UR10][R8.64+0xc00] ;  /* 0x000c000a08107981 */ /* 0x000f28000c1e1900 */
[----:B------:R0:W5:Y:S01]  /*3250*/  LDG.E R2, desc[UR10][R8.64+0x1000] ;  /* 0x0010000a08027981 */ /* 0x000162000c1e1900 */
[----:B------:R-:W-:Y:S01]  /*3260*/  IMAD.U32 R13, RZ, RZ, UR14 ;  /* 0x0000000eff0d7e24 */ /* 0x000fe2000f8e00ff */
[----:B------:R-:W-:Y:S01]  /*3270*/  UMOV UR4, URZ ;  /* 0x000000ff00047c82 */ /* 0x000fe20008000000 */
[----:B------:R-:W-:Y:S01]  /*3280*/  IMAD.U32 R14, RZ, RZ, UR15 ;  /* 0x0000000fff0e7e24 */ /* 0x000fe2000f8e00ff */
[----:B------:R-:W-:Y:S01]  /*3290*/  BSSY.RECONVERGENT B1, `(.L_x_1398) ;  /* 0x0000013000017945 */ /* 0x000fe20003800200 */
[----:B------:R-:W-:-:S02]  /*32a0*/  ISETP.LE.U32.AND P0, PT, R15, UR6, PT ;  /* 0x000000060f007c0c */ /* 0x000fc4000bf03070 */
[----:B------:R-:W-:Y:S02]  /*32b0*/  IADD3 R17, P4, PT, R7, R13, RZ ;  /* 0x0000000d07117210 */ /* 0x000fe40007f9e0ff */
[----:B--2---:R-:W-:-:S04]  /*32c0*/  FSETP.GEU.AND P1, PT, R4, R3, PT ;  /* 0x000000030400720b */ /* 0x004fc80003f2e000 */
[----:B------:R-:W-:Y:S01]  /*32d0*/  FSEL R3, R4, R3, !P1 ;  /* 0x0000000304037208 */ /* 0x000fe20004800000 */
[----:B------:R-:W-:-:S03]  /*32e0*/  VIADD R4, R5, 0x200 ;  /* 0x0000020005047836 */ /* 0x000fc60000000000 */
[----:B---3--:R-:W-:-:S04]  /*32f0*/  FSETP.GEU.AND P2, PT, R6, R3, PT ;  /* 0x000000030600720b */ /* 0x008fc80003f4e000 */
[----:B------:R-:W-:Y:S01]  /*3300*/  FSEL R3, R6, R3, !P2 ;  /* 0x0000000306037208 */ /* 0x000fe20005000000 */
[----:B------:R-:W-:-:S03]  /*3310*/  VIADD R6, R5, 0x100 ;  /* 0x0000010005067836 */ /* 0x000fc60000000000 */
[----:B----4-:R-:W-:Y:S01]  /*3320*/  FSETP.GEU.AND P3, PT, R3, R16, PT ;  /* 0x000000100300720b */ /* 0x010fe20003f6e000 */
[----:B------:R-:W-:-:S04]  /*3330*/  IMAD.MOV.U32 R7, RZ, RZ, R3 ;  /* 0x000000ffff077224 */ /* 0x000fc800078e0003 */
[----:B------:R-:W-:-:S05]  /*3340*/  @P2 SEL R4, R6, R5, !P1 ;  /* 0x0000000506042207 */ /* 0x000fca0004800000 */
[----:B------:R-:W-:-:S03]  /*3350*/  IMAD.MOV.U32 R6, RZ, RZ, R4 ;  /* 0x000000ffff067224 */ /* 0x000fc600078e0004 */
[----:B0-----:R-:W-:Y:S05]  /*3360*/  @!P3 BRA `(.L_x_1399) ;  /* 0x000000000014b947 */ /* 0x001fea0003800000 */
[----:B------:R-:W-:Y:S01]  /*3370*/  FSETP.GEU.AND P1, PT, R16, R3, PT ;  /* 0x000000031000720b */ /* 0x000fe20003f2e000 */
[----:B------:R-:W-:Y:S02]  /*3380*/  IMAD.MOV.U32 R7, RZ, RZ, R16 ;  /* 0x000000ffff077224 */ /* 0x000fe400078e0010 */
[----:B------:R-:W-:-:S10]  /*3390*/  VIADD R6, R5, 0x300 ;  /* 0x0000030005067836 */ /* 0x000fd40000000000 */
[----:B------:R-:W-:Y:S02]  /*33a0*/  @P1 IMAD.MOV.U32 R7, RZ, RZ, R3 ;  /* 0x000000ffff071224 */ /* 0x000fe400078e0003 */
[----:B------:R-:W-:-:S07]  /*33b0*/  @P1 IMAD.MOV.U32 R6, RZ, RZ, R4 ;  /* 0x000000ffff061224 */ /* 0x000fce00078e0004 */
.L_x_1399:
[----:B------:R-:W-:Y:S05]  /*33c0*/  BSYNC.RECONVERGENT B1 ;  /* 0x0000000000017941 */ /* 0x000fea0003800200 */
.L_x_1398:
[----:B-----5:R-:W-:Y:S01]  /*33d0*/  FSETP.GEU.AND P1, PT, R7, R2, PT ;  /* 0x000000020700720b */ /* 0x020fe20003f2e000 */
[----:B------:R-:W-:Y:S01]  /*33e0*/  IMAD.X R4, RZ, RZ, R14, P4 ;  /* 0x000000ffff047224 */ /* 0x000fe200020e060e */
[----:B------:R-:W-:Y:S01]  /*33f0*/  LOP3.LUT R3, R5, 0x400, RZ, 0xfc, !PT ;  /* 0x0000040005037812 */ /* 0x000fe200078efcff */
[----:B------:R-:W-:Y:S01]  /*3400*/  BSSY.RECONVERGENT B1, `(.L_x_1400) ;  /* 0x0000014000017945 */ /* 0x000fe20003800200 */
[-C--:B------:R-:W-:Y:S01]  /*3410*/  IADD3 R19, P3, PT, R6, R17.reuse, RZ ;  /* 0x0000001106137210 */ /* 0x080fe20007f7e0ff */
[----:B------:R-:W-:Y:S01]  /*3420*/  IMAD.MOV.U32 R9, RZ, RZ, R7 ;  /* 0x000000ffff097224 */ /* 0x000fe200078e0007 */
[----:B------:R-:W-:Y:S02]  /*3430*/  IADD3 R16, P2, PT, R3, R17, RZ ;  /* 0x0000001103107210 */ /* 0x000fe40007f5e0ff */
[----:B------:R-:W-:Y:S01]  /*3440*/  IADD3.X R18, PT, PT, R4, UR4, RZ, P3, !PT ;  /* 0x0000000404127c10 */ /* 0x000fe20009ffe4ff */
[----:B------:R-:W-:Y:S01]  /*3450*/  IMAD.MOV.U32 R8, RZ, RZ, R19 ;  /* 0x000000ffff087224 */ /* 0x000fe200078e0013 */
[----:B------:R-:W-:Y:S01]  /*3460*/  ISETP.GE.U32.AND.EX P0, PT, RZ, R12, PT, P0 ;  /* 0x0000000cff00720c */ /* 0x000fe20003f06100 */
[----:B------:R-:W-:-:S02]  /*3470*/  IMAD.X R17, RZ, RZ, R4, P2 ;  /* 0x000000ffff117224 */ /* 0x000fc400010e0604 */
[----:B------:R-:W-:Y:S01]  /*3480*/  IMAD.MOV.U32 R4, RZ, RZ, R18 ;  /* 0x000000ffff047224 */ /* 0x000fe200078e0012 */
[----:B------:R-:W-:Y:S09]  /*3490*/  @!P1 BRA `(.L_x_1401) ;  /* 0x0000000000289947 */ /* 0x000ff20003800000 */
[----:B------:R-:W-:Y:S01]  /*34a0*/  FSETP.GEU.AND P2, PT, R2, R7, PT ;  /* 0x000000070200720b */ /* 0x000fe20003f4e000 */
[----:B------:R-:W-:Y:S02]  /*34b0*/  IMAD.U32 R4, RZ, RZ, UR4 ;  /* 0x00000004ff047e24 */ /* 0x000fe4000f8e00ff */
[----:B------:R-:W-:Y:S02]  /*34c0*/  IMAD.MOV.U32 R9, RZ, RZ, R2 ;  /* 0x000000ffff097224 */ /* 0x000fe400078e0002 */
[----:B------:R-:W-:-:S08]  /*34d0*/  IMAD.MOV.U32 R8, RZ, RZ, R16 ;  /* 0x000000ffff087224 */ /* 0x000fd000078e0010 */
[----:B------:R-:W-:-:S04]  /*34e0*/  @P2 ISETP.GE.U32.AND P1, PT, R6, R3, PT ;  /* 0x000000030600220c */ /* 0x000fc80003f26070 */
[----:B------:R-:W-:Y:S01]  /*34f0*/  @P2 ISETP.GE.AND.EX P1, PT, R4, RZ, PT, P1 ;  /* 0x000000ff0400220c */ /* 0x000fe20003f26310 */
[----:B------:R-:W-:-:S03]  /*3500*/  IMAD.MOV.U32 R4, RZ, RZ, R17 ;  /* 0x000000ffff047224 */ /* 0x000fc600078e0011 */
[----:B------:R-:W-:Y:S02]  /*3510*/  @P2 FSEL R9, R7, R2, !P1 ;  /* 0x0000000207092208 */ /* 0x000fe40004800000 */
[----:B------:R-:W-:Y:S02]  /*3520*/  @P2 SEL R8, R19, R16, !P1 ;  /* 0x0000001013082207 */ /* 0x000fe40004800000 */
[----:B------:R-:W-:-:S07]  /*3530*/  @P2 SEL R4, R18, R17, !P1 ;  /* 0x0000001112042207 */ /* 0x000fce0004800000 */
.L_x_1401:
[----:B------:R-:W-:Y:S05]  /*3540*/  BSYNC.RECONVERGENT B1 ;  /* 0x0000000000017941 */ /* 0x000fea0003800200 */
.L_x_1400:
[----:B------:R-:W-:Y:S05]  /*3550*/  @P0 BRA `(.L_x_1402) ;  /* 0x0000001400200947 */ /* 0x000fea0003800000 */
[----:B------:R-:W0:Y:S01]  /*3560*/  LDCU.64 UR8, c[0x0][0x3e8] ;  /* 0x00007d00ff0877ac */ /* 0x000e220008000a00 */
[----:B------:R-:W-:Y:S01]  /*3570*/  ISETP.NE.AND P0, PT, R5, RZ, PT ;  /* 0x000000ff0500720c */ /* 0x000fe20003f05270 */
[----:B------:R-:W-:Y:S01]  /*3580*/  BSSY.RECONVERGENT B1, `(.L_x_1403) ;  /* 0x0000012000017945 */ /* 0x000fe20003800200 */
[----:B------:R-:W-:Y:S01]  /*3590*/  UMOV UR4, 0x8 ;  /* 0x0000000800047882 */ /* 0x000fe20000000000 */
[----:B------:R-:W-:Y:S02]  /*35a0*/  UMOV UR5, 0x0 ;  /* 0x0000000000057882 */ /* 0x000fe40000000000 */
[----:B0-----:R-:W-:-:S04]  /*35b0*/  UIMAD.WIDE.U32 UR4, UR8, 0x1, UR4 ;  /* 0x00000001080478a5 */ /* 0x001fc8000f8e0004 */
[----:B------:R-:W-:Y:S02]  /*35c0*/  UIADD3 UR7, UPT, UPT, UR5, UR9, URZ ;  /* 0x0000000905077290 */ /* 0x000fe4000fffe0ff */
[----:B------:R-:W-:Y:S02]  /*35d0*/  IMAD.U32 R7, RZ, RZ, UR5 ;  /* 0x00000005ff077e24 */ /* 0x000fe4000f8e00ff */
[----:B------:R-:W-:Y:S02]  /*35e0*/  IMAD.U32 R6, RZ, RZ, UR4 ;  /* 0x00000004ff067e24 */ /* 0x000fe4000f8e00ff */
[----:B------:R-:W-:Y:S01]  /*35f0*/  IMAD.U32 R7, RZ, RZ, UR7 ;  /* 0x00000007ff077e24 */ /* 0x000fe2000f8e00ff */
[----:B------:R-:W-:Y:S06]  /*3600*/  @P0 BRA `(.L_x_1404) ;  /* 0x0000000000240947 */ /* 0x000fec0003800000 */
[----:B------:R-:W-:Y:S02]  /*3610*/  IMAD.MOV.U32 R16, RZ, RZ, 0x500 ;  /* 0x00000500ff107424 */ /* 0x000fe400078e00ff */
[----:B------:R-:W-:-:S05]  /*3620*/  IMAD.MOV.U32 R17, RZ, RZ, 0x0 ;  /* 0x00000000ff117424 */ /* 0x000fca00078e00ff */
[----:B------:R-:W2:Y:S01]  /*3630*/  ATOMG.E.ADD.64.STRONG.GPU PT, R2, desc[UR10][R6.64], R16 ;  /* 0x80000010060279a8 */ /* 0x000ea200081ef50a */
[----:B------:R-:W0:Y:S01]  /*3640*/  S2UR UR5, SR_CgaCtaId ;  /* 0x00000000000579c3 */ /* 0x000e220000008800 */
[----:B------:R-:W-:Y:S02]  /*3650*/  UMOV UR4, 0x400 ;  /* 0x0000040000047882 */ /* 0x000fe40000000000 */
[----:B0-----:R-:W-:Y:S01]  /*3660*/  ULEA UR4, UR5, UR4, 0x18 ;  /* 0x0000000405047291 */ /* 0x001fe2000f8ec0ff */
[----:B--2---:R-:W-:-:S05]  /*3670*/  IADD3 R2, P0, PT, R2, UR6, RZ ;  /* 0x0000000602027c10 */ /* 0x004fca000ff1e0ff */
[----:B------:R-:W-:-:S05]  /*3680*/  IMAD.X R3, RZ, RZ, R3, P0 ;  /* 0x000000ffff037224 */ /* 0x000fca00000e0603 */
[----:B------:R0:W-:Y:S03]  /*3690*/  STS.64 [UR4+0x98], R2 ;  /* 0x00009802ff007988 */ /* 0x0001e60008000a04 */
.L_x_1404:
[----:B------:R-:W-:Y:S05]  /*36a0*/  BSYNC.RECONVERGENT B1 ;  /* 0x0000000000017941 */ /* 0x000fea0003800200 */
.L_x_1403:
[----:B------:R-:W1:Y:S08]  /*36b0*/  S2UR UR5, SR_CgaCtaId ;  /* 0x00000000000579c3 */ /* 0x000e700000008800 */
[----:B------:R-:W-:Y:S06]  /*36c0*/  BAR.SYNC.DEFER_BLOCKING 0x0 ;  /* 0x0000000000007b1d */ /* 0x000fec0000010000 */
[----:B------:R-:W-:-:S02]  /*36d0*/  UMOV UR4, 0x400 ;  /* 0x0000040000047882 */ /* 0x000fc40000000000 */
[----:B-1----:R-:W-:-:S06]  /*36e0*/  ULEA UR4, UR5, UR4, 0x18 ;  /* 0x0000000405047291 */ /* 0x002fcc000f8ec0ff */
[----:B------:R-:W-:-:S05]  /*36f0*/  IMAD.U32 R16, RZ, RZ, UR4 ;  /* 0x00000004ff107e24 */ /* 0x000fca000f8e00ff */
[----:B0-----:R-:W0:Y:S02]  /*3700*/  LDS.64 R2, [R16+0x98] ;  /* 0x0000980010027984 */ /* 0x001e240000000a00 */
[----:B0-----:R-:W-:-:S04]  /*3710*/  IADD3 R18, P1, PT, R2, 0x500, RZ ;  /* 0x0000050002127810 */ /* 0x001fc80007f3e0ff */
[----:B------:R-:W-:Y:S01]  /*3720*/  ISETP.GT.U32.AND P0, PT, R18, R15, PT ;  /* 0x0000000f1200720c */ /* 0x000fe20003f04070 */
[----:B------:R-:W-:-:S05]  /*3730*/  IMAD.X R17, RZ, RZ, R3, P1 ;  /* 0x000000ffff117224 */ /* 0x000fca00008e0603 */
[----:B------:R-:W-:-:S13]  /*3740*/  ISETP.GT.AND.EX P0, PT, R17, R12, PT, P0 ;  /* 0x0000000c1100720c */ /* 0x000fda0003f04300 */
[----:B------:R-:W-:Y:S05]  /*3750*/  @P0 BRA `(.L_x_1405) ;  /* 0x0000000800340947 */ /* 0x000fea0003800000 */
[----:B------:R-:W-:Y:S01]  /*3760*/  BSSY.RECONVERGENT B1, `(.L_x_1405) ;  /* 0x000008c000017945 */ /* 0x000fe20003800200 */
[----:B------:R-:W0:Y:S01]  /*3770*/  LDCU.64 UR8, c[0x0][0x398] ;  /* 0x00007300ff0877ac */ /* 0x000e220008000a00 */
[----:B------:R-:W1:Y:S02]  /*3780*/  LDCU.128 UR12, c[0x0][0x380] ;  /* 0x00007000ff0c77ac */ /* 0x000e640008000c00 */
.L_x_1418:
[----:B------:R-:W-:Y:S01]  /*3790*/  IADD3 R22, P0, PT, R5, R2, RZ ;  /* 0x0000000205167210 */ /* 0x000fe20007f1e0ff */
[----:B-1----:R-:W-:Y:S02]  /*37a0*/  IMAD.U32 R10, RZ, RZ, UR12 ;  /* 0x0000000cff0a7e24 */ /* 0x002fe4000f8e00ff */
[----:B------:R-:W-:Y:S02]  /*37b0*/  IMAD.U32 R11, RZ, RZ, UR13 ;  /* 0x0000000dff0b7e24 */ /* 0x000fe4000f8e00ff */
[----:B------:R-:W-:Y:S01]  /*37c0*/  IMAD.X R15, RZ, RZ, R3, P0 ;  /* 0x000000ffff0f7224 */ /* 0x000fe200000e0603 */
[----:B------:R-:W-:-:S04]  /*37d0*/  LEA R18, P0, R22, R10, 0x2 ;  /* 0x0000000a16127211 */ /* 0x000fc800078010ff */
[----:B------:R-:W-:-:S05]  /*37e0*/  LEA.HI.X R19, R22, R11, R15, 0x2, P0 ;  /* 0x0000000b16137211 */ /* 0x000fca00000f140f */
[----:B------:R-:W2:Y:S04]  /*37f0*/  LDG.E R24, desc[UR10][R18.64] ;  /* 0x0000000a12187981 */ /* 0x000ea8000c1e1900 */
[----:B------:R1:W5:Y:S04]  /*3800*/  LDG.E R20, desc[UR10][R18.64+0x400] ;  /* 0x0004000a12147981 */ /* 0x000368000c1e1900 */
[----:B------:R1:W5:Y:S04]  /*3810*/  LDG.E R17, desc[UR10][R18.64+0x800] ;  /* 0x0008000a12117981 */ /* 0x000368000c1e1900 */
[----:B------:R1:W5:Y:S04]  /*3820*/  LDG.E R2, desc[UR10][R18.64+0xc00] ;  /* 0x000c000a12027981 */ /* 0x000368000c1e1900 */
[----:B------:R1:W5:Y:S01]  /*3830*/  LDG.E R12, desc[UR10][R18.64+0x1000] ;  /* 0x0010000a120c7981 */ /* 0x000362000c1e1900 */
[----:B------:R-:W-:Y:S01]  /*3840*/  IMAD.U32 R13, RZ, RZ, UR14 ;  /* 0x0000000eff0d7e24 */ /* 0x000fe2000f8e00ff */
[----:B------:R-:W-:Y:S01]  /*3850*/  BSSY.RECONVERGENT B2, `(.L_x_1406) ;  /* 0x0000014000027945 */ /* 0x000fe20003800200 */
[----:B------:R-:W-:-:S02]  /*3860*/  IMAD.U32 R14, RZ, RZ, UR15 ;  /* 0x0000000fff0e7e24 */ /* 0x000fc4000f8e00ff */
[----:B------:R-:W-:Y:S01]  /*3870*/  IMAD.MOV.U32 R21, RZ, RZ, R9 ;  /* 0x000000ffff157224 */ /* 0x000fe200078e0009 */
[----:B------:R-:W-:Y:S01]  /*3880*/  IADD3 R3, P1, PT, R22, R13, RZ ;  /* 0x0000000d16037210 */ /* 0x000fe20007f3e0ff */
[----:B------:R-:W-:Y:S02]  /*3890*/  IMAD.MOV.U32 R22, RZ, RZ, R8 ;  /* 0x000000ffff167224 */ /* 0x000fe400078e0008 */
[----:B------:R-:W-:Y:S02]  /*38a0*/  IMAD.MOV.U32 R23, RZ, RZ, R4 ;  /* 0x000000ffff177224 */ /* 0x000fe400078e0004 */
[----:B------:R-:W-:Y:S01]  /*38b0*/  IMAD.X R15, R15, 0x1, R14, P1 ;  /* 0x000000010f0f7824 */ /* 0x000fe200008e060e */
[----:B--2---:R-:W-:-:S13]  /*38c0*/  FSETP.GEU.AND P0, PT, R9, R24, PT ;  /* 0x000000180900720b */ /* 0x004fda0003f0e000 */
[----:B-1----:R-:W-:Y:S05]  /*38d0*/  @!P0 BRA `(.L_x_1407) ;  /* 0x00000000002c8947 */ /* 0x002fea0003800000 */
        /* <DEDUP_REMOVED lines=11> */
.L_x_1407:
[----:B0-----:R-:W-:Y:S05]  /*3990*/  BSYNC.RECONVERGENT B2 ;  /* 0x0000000000027941 */ /* 0x001fea0003800200 */
.L_x_1406:
[----:B-----5:R-:W-:Y:S01]  /*39a0*/  FSETP.GEU.AND P0, PT, R21, R20, PT ;  /* 0x000000141500720b */ /* 0x020fe20003f0e000 */
[----:B------:R-:W-:Y:S01]  /*39b0*/  BSSY.RECONVERGENT B2, `(.L_x_1408) ;  /* 0x0000012000027945 */ /* 0x000fe20003800200 */
[----:B------:R-:W-:Y:S01]  /*39c0*/  IADD3 R9, P1, PT, R3, 0x100, RZ ;  /* 0x0000010003097810 */ /* 0x000fe20007f3e0ff */
[----:B------:R-:W-:Y:S02]  /*39d0*/  IMAD.MOV.U32 R4, RZ, RZ, R21 ;  /* 0x000000ffff047224 */ /* 0x000fe400078e0015 */
[----:B------:R-:W-:Y:S02]  /*39e0*/  IMAD.MOV.U32 R18, RZ, RZ, R22 ;  /* 0x000000ffff127224 */ /* 0x000fe400078e0016 */
[----:B------:R-:W-:Y:S02]  /*39f0*/  IMAD.X R8, RZ, RZ, R15, P1 ;  /* 0x000000ffff087224 */ /* 0x000fe400008e060f */
[----:B------:R-:W-:-:S04]  /*3a00*/  IMAD.MOV.U32 R19, RZ, RZ, R23 ;  /* 0x000000ffff137224 */ /* 0x000fc800078e0017 */
        /* <DEDUP_REMOVED lines=12> */
.L_x_1409:
[----:B------:R-:W-:Y:S05]  /*3ad0*/  BSYNC.RECONVERGENT B2 ;  /* 0x0000000000027941 */ /* 0x000fea0003800200 */
.L_x_1408:
[----:B------:R-:W-:Y:S01]  /*3ae0*/  FSETP.GEU.AND P0, PT, R4, R17, PT ;  /* 0x000000110400720b */ /* 0x000fe20003f0e000 */
        /* <DEDUP_REMOVED lines=18> */
.L_x_1411:
[----:B------:R-:W-:Y:S05]  /*3c10*/  BSYNC.RECONVERGENT B2 ;  /* 0x0000000000027941 */ /* 0x000fea0003800200 */
.L_x_1410:
        /* <DEDUP_REMOVED lines=19> */
.L_x_1413:
[----:B------:R-:W-:Y:S05]  /*3d50*/  BSYNC.RECONVERGENT B2 ;  /* 0x0000000000027941 */ /* 0x000fea0003800200 */
.L_x_1412:
        /* <DEDUP_REMOVED lines=19> */
.L_x_1415:
[----:B------:R-:W-:Y:S05]  /*3e90*/  BSYNC.RECONVERGENT B2 ;  /* 0x0000000000027941 */ /* 0x000fea0003800200 */
.L_x_1414:
[----:B------:R-:W-:Y:S01]  /*3ea0*/  BAR.SYNC.DEFER_BLOCKING 0x0 ;  /* 0x0000000000007b1d */ /* 0x000fe20000010000 */
[----:B------:R-:W-:-:S05]  /*3eb0*/  ISETP.NE.AND P0, PT, R5, RZ, PT ;  /* 0x000000ff0500720c */ /* 0x000fca0003f05270 */
[----:B------:R-:W-:Y:S08]  /*3ec0*/  BSSY.RECONVERGENT B2, `(.L_x_1416) ;  /* 0x000000c000027945 */ /* 0x000ff00003800200 */
[----:B------:R-:W-:Y:S05]  /*3ed0*/  @P0 BRA `(.L_x_1417) ;  /* 0x0000000000280947 */ /* 0x000fea0003800000 */
[----:B------:R-:W-:Y:S02]  /*3ee0*/  IMAD.MOV.U32 R18, RZ, RZ, 0x500 ;  /* 0x00000500ff127424 */ /* 0x000fe400078e00ff */
[----:B------:R-:W-:-:S05]  /*3ef0*/  IMAD.MOV.U32 R19, RZ, RZ, 0x0 ;  /* 0x00000000ff137424 */ /* 0x000fca00078e00ff */
[----:B------:R-:W2:Y:S01]  /*3f00*/  ATOMG.E.ADD.64.STRONG.GPU PT, R2, desc[UR10][R6.64], R18 ;  /* 0x80000012060279a8 */ /* 0x000ea200081ef50a */
[----:B------:R-:W0:Y:S01]  /*3f10*/  S2UR UR5, SR_CgaCtaId ;  /* 0x00000000000579c3 */ /* 0x000e220000008800 */
[----:B------:R-:W-:Y:S02]  /*3f20*/  UMOV UR4, 0x400 ;  /* 0x0000040000047882 */ /* 0x000fe40000000000 */
[----:B0-----:R-:W-:-:S06]  /*3f30*/  ULEA UR4, UR5, UR4, 0x18 ;  /* 0x0000000405047291 */ /* 0x001fcc000f8ec0ff */
[----:B------:R-:W-:Y:S01]  /*3f40*/  IMAD.U32 R16, RZ, RZ, UR4 ;  /* 0x00000004ff107e24 */ /* 0x000fe2000f8e00ff */
[----:B--2---:R-:W-:-:S05]  /*3f50*/  IADD3 R2, P0, PT, R2, UR6, RZ ;  /* 0x0000000602027c10 */ /* 0x004fca000ff1e0ff */
[----:B------:R-:W-:-:S05]  /*3f60*/  IMAD.X R3, RZ, RZ, R3, P0 ;  /* 0x000000ffff037224 */ /* 0x000fca00000e0603 */
[----:B------:R0:W-:Y:S03]  /*3f70*/  STS.64 [R16+0x98], R2 ;  /* 0x0000980210007388 */ /* 0x0001e60000000a00 */
.L_x_1417:
[----:B------:R-:W-:Y:S05]  /*3f80*/  BSYNC.RECONVERGENT B2 ;  /* 0x0000000000027941 */ /* 0x000fea0003800200 */
.L_x_1416:
[----:B------:R-:W-:Y:S01]  /*3f90*/  BAR.SYNC.DEFER_BLOCKING 0x0 ;  /* 0x0000000000007b1d */ /* 0x000fe20000010000 */
[----:B------:R-:W-:Y:S02]  /*3fa0*/  IMAD.U32 R15, RZ, RZ, UR8 ;  /* 0x00000008ff0f7e24 */ /* 0x000fe4000f8e00ff */
[----:B------:R-:W-:-:S03]  /*3fb0*/  IMAD.U32 R12, RZ, RZ, UR9 ;  /* 0x00000009ff0c7e24 */ /* 0x000fc6000f8e00ff */
[----:B0-----:R-:W0:Y:S02]  /*3fc0*/  LDS.64 R2, [R16+0x98] ;  /* 0x0000980010027984 */ /* 0x001e240000000a00 */
[----:B0-----:R-:W-:-:S04]  /*3fd0*/  IADD3 R18, P1, PT, R2, 0x500, RZ ;  /* 0x0000050002127810 */ /* 0x001fc80007f3e0ff */
[----:B------:R-:W-:Y:S01]  /*3fe0*/  ISETP.GT.U32.AND P0, PT, R18, R15, PT ;  /* 0x0000000f1200720c */ /* 0x000fe20003f04070 */
[----:B------:R-:W-:-:S05]  /*3ff0*/  IMAD.X R17, RZ, RZ, R3, P1 ;  /* 0x000000ffff117224 */ /* 0x000fca00008e0603 */
[----:B------:R-:W-:-:S13]  /*4000*/  ISETP.GT.AND.EX P0, PT, R17, R12, PT, P0 ;  /* 0x0000000c1100720c */ /* 0x000fda0003f04300 */
[----:B------:R-:W-:Y:S05]  /*4010*/  @!P0 BRA `(.L_x_1418) ;  /* 0xfffffff400dc8947 */ /* 0x000fea000383ffff */
[----:B------:R-:W-:Y:S05]  /*4020*/  BSYNC.RECONVERGENT B1 ;  /* 0x0000000000017941 */ /* 0x000fea0003800200 */
.L_x_1405:
[----:B------:R-:W-:Y:S01]  /*4030*/  ISETP.GE.U32.AND P0, PT, R2, R15, PT ;  /* 0x0000000f0200720c */ /* 0x000fe20003f06070 */
[----:B------:R-:W-:Y:S03]  /*4040*/  BSSY.RECONVERGENT B1, `(.L_x_1402) ;  /* 0x0000099000017945 */ /* 0x000fe60003800200 */
[----:B------:R-:W-:-:S13]  /*4050*/  ISETP.GE.AND.EX P0, PT, R3, R12, PT, P0 ;  /* 0x0000000c0300720c */ /* 0x000fda0003f06300 */
[----:B------:R-:W-:Y:S05]  /*4060*/  @P0 BRA `(.L_x_1419) ;  /* 0x0000000800580947 */ /* 0x000fea0003800000 */
[----:B------:R-:W-:-:S05]  /*4070*/  IMAD.IADD R12, R15, 0x1, -R2 ;  /* 0x000000010f0c7824 */ /* 0x000fca00078e0a02 */
[----:B------:R-:W-:-:S13]  /*4080*/  ISETP.GE.AND P0, PT, R5, R12, PT ;  /* 0x0000000c0500720c */ /* 0x000fda0003f06270 */
[----:B------:R-:W-:Y:S05]  /*4090*/  @P0 BRA `(.L_x_1419) ;  /* 0x00000008004c0947 */ /* 0x000fea0003800000 */
[----:B------:R-:W-:Y:S01]  /*40a0*/  LOP3.LUT R16, RZ, R5, RZ, 0x33, !PT ;  /* 0x00000005ff107212 */ /* 0x000fe200078e33ff */
[----:B------:R-:W-:Y:S03]  /*40b0*/  BSSY.RECONVERGENT B2, `(.L_x_1420) ;  /* 0x000002d000027945 */ /* 0x000fe60003800200 */
[----:B------:R-:W-:Y:S01]  /*40c0*/  IADD3 R16, PT, PT, -R2, R15, R16 ;  /* 0x0000000f02107210 */ /* 0x000fe20007ffe110 */
[----:B------:R-:W-:-:S03]  /*40d0*/  IMAD.MOV.U32 R15, RZ, RZ, R5 ;  /* 0x000000ffff0f7224 */ /* 0x000fc600078e0005 */
[----:B------:R-:W-:-:S04]  /*40e0*/  LOP3.LUT R6, R16, 0x300, RZ, 0xc0, !PT ;  /* 0x0000030010067812 */ /* 0x000fc800078ec0ff */
[----:B------:R-:W-:-:S13]  /*40f0*/  ISETP.NE.AND P0, PT, R6, 0x300, PT ;  /* 0x000003000600780c */ /* 0x000fda0003f05270 */
[----:B------:R-:W-:Y:S05]  /*4100*/  @!P0 BRA `(.L_x_1421) ;  /* 0x00000000009c8947 */ /* 0x000fea0003800000 */
[----:B------:R-:W-:Y:S01]  /*4110*/  IADD3 R18, P0, PT, R5, R2, RZ ;  /* 0x0000000205127210 */ /* 0x000fe20007f1e0ff */
[----:B------:R-:W-:Y:S01]  /*4120*/  IMAD.MOV.U32 R15, RZ, RZ, R5 ;  /* 0x000000ffff0f7224 */ /* 0x000fe200078e0005 */
[----:B------:R-:W-:Y:S02]  /*4130*/  LEA.HI R6, R16, 0x1, RZ, 0x18 ;  /* 0x0000000110067811 */ /* 0x000fe400078fc0ff */
[C---:B------:R-:W-:Y:S01]  /*4140*/  LEA R17, P1, R18.reuse, R10, 0x2 ;  /* 0x0000000a12117211 */ /* 0x040fe200078210ff */
[----:B------:R-:W-:Y:S01]  /*4150*/  IMAD.X R7, RZ, RZ, R3, P0 ;  /* 0x000000ffff077224 */ /* 0x000fe200000e0603 */
[----:B------:R-:W-:Y:S02]  /*4160*/  IADD3 R20, P0, PT, R18, R13, RZ ;  /* 0x0000000d12147210 */ /* 0x000fe40007f1e0ff */
[----:B------:R-:W-:Y:S02]  /*4170*/  LOP3.LUT R6, R6, 0x3, RZ, 0xc0, !PT ;  /* 0x0000000306067812 */ /* 0x000fe400078ec0ff */
[----:B------:R-:W-:Y:S01]  /*4180*/  LEA.HI.X R18, R18, R11, R7, 0x2, P1 ;  /* 0x0000000b12127211 */ /* 0x000fe200008f1407 */
[----:B------:R-:W-:-:S02]  /*4190*/  IMAD.X R14, R7, 0x1, R14, P0 ;  /* 0x00000001070e7824 */ /* 0x000fc400000e060e */
[----:B------:R-:W-:-:S07]  /*41a0*/  IMAD.MOV R10, RZ, RZ, -R6 ;  /* 0x000000ffff0a7224 */ /* 0x000fce00078e0a06 */
.L_x_1424:
[----:B------:R-:W-:Y:S02]  /*41b0*/  IMAD.MOV.U32 R6, RZ, RZ, R17 ;  /* 0x000000ffff067224 */ /* 0x000fe400078e0011 */
[----:B------:R-:W-:-:S05]  /*41c0*/  IMAD.MOV.U32 R7, RZ, RZ, R18 ;  /* 0x000000ffff077224 */ /* 0x000fca00078e0012 */
[----:B------:R-:W2:Y:S01]  /*41d0*/  LDG.E R22, desc[UR10][R6.64] ;  /* 0x0000000a06167981 */ /* 0x000ea2000c1e1900 */
[----:B------:R-:W-:Y:S01]  /*41e0*/  VIADD R10, R10, 0x1 ;  /* 0x000000010a0a7836 */ /* 0x000fe20000000000 */
[----:B------:R-:W-:Y:S01]  /*41f0*/  BSSY.RECONVERGENT B3, `(.L_x_1422) ;  /* 0x0000013000037945 */ /* 0x000fe20003800200 */
[----:B------:R-:W-:-:S03]  /*4200*/  IADD3 R17, P3, PT, R17, 0x400, RZ ;  /* 0x0000040011117810 */ /* 0x000fc60007f7e0ff */
[----:B------:R-:W-:Y:S02]  /*4210*/  ISETP.NE.AND P2, PT, R10, RZ, PT ;  /* 0x000000ff0a00720c */ /* 0x000fe40003f45270 */
[----:B--2---:R-:W-:-:S13]  /*4220*/  FSETP.GEU.AND P0, PT, R9, R22, PT ;  /* 0x000000160900720b */ /* 0x004fda0003f0e000 */
        /* <DEDUP_REMOVED lines=15> */
.L_x_1423:
[----:B------:R-:W-:Y:S05]  /*4320*/  BSYNC.RECONVERGENT B3 ;  /* 0x0000000000037941 */ /* 0x000fea0003800200 */
.L_x_1422:
[----:B------:R-:W-:Y:S01]  /*4330*/  IADD3 R20, P0, PT, R20, 0x100, RZ ;  /* 0x0000010014147810 */ /* 0x000fe20007f1e0ff */
[----:B------:R-:W-:Y:S02]  /*4340*/  VIADD R15, R15, 0x100 ;  /* 0x000001000f0f7836 */ /* 0x000fe40000000000 */
[----:B------:R-:W-:Y:S02]  /*4350*/  IMAD.X R18, RZ, RZ, R18, P3 ;  /* 0x000000ffff127224 */ /* 0x000fe400018e0612 */
[----:B------:R-:W-:Y:S01]  /*4360*/  IMAD.X R14, RZ, RZ, R14, P0 ;  /* 0x000000ffff0e7224 */ /* 0x000fe200000e060e */
[----:B------:R-:W-:Y:S07]  /*4370*/  @P2 BRA `(.L_x_1424) ;  /* 0xfffffffc008c2947 */ /* 0x000fee000383ffff */
.L_x_1421:
[----:B------:R-:W-:Y:S05]  /*4380*/  BSYNC.RECONVERGENT B2 ;  /* 0x0000000000027941 */ /* 0x000fea0003800200 */
.L_x_1420:
[----:B------:R-:W-:-:S13]  /*4390*/  ISETP.GE.U32.AND P0, PT, R16, 0x300, PT ;  /* 0x000003001000780c */ /* 0x000fda0003f06070 */
[----:B------:R-:W-:Y:S05]  /*43a0*/  @!P0 BRA `(.L_x_1419) ;  /* 0x0000000400888947 */ /* 0x000fea0003800000 */
[----:B------:R-:W0:Y:S01]  /*43b0*/  LDC.64 R10, c[0x0][0x380] ;  /* 0x0000e000ff0a7b82 */ /* 0x000e220000000a00 */
[----:B------:R-:W-:-:S07]  /*43c0*/  VIADD R13, R15, 0x200 ;  /* 0x000002000f0d7836 */ /* 0x000fce0000000000 */
[----:B------:R-:W1:Y:S02]  /*43d0*/  LDC.64 R6, c[0x0][0x388] ;  /* 0x0000e200ff067b82 */ /* 0x000e640000000a00 */
.L_x_1433:
[----:B------:R-:W-:-:S05]  /*43e0*/  VIADD R15, R13, 0xfffffe00 ;  /* 0xfffffe000d0f7836 */ /* 0x000fca0000000000 */
[----:B------:R-:W-:-:S05]  /*43f0*/  IADD3 R21, P0, PT, R15, R2, RZ ;  /* 0x000000020f157210 */ /* 0x000fca0007f1e0ff */
[----:B------:R-:W-:Y:S01]  /*4400*/  IMAD.X R22, RZ, RZ, R3, P0 ;  /* 0x000000ffff167224 */ /* 0x000fe200000e0603 */
[----:B0-----:R-:W-:-:S04]  /*4410*/  LEA R16, P0, R21, R10, 0x2 ;  /* 0x0000000a15107211 */ /* 0x001fc800078010ff */
[----:B------:R-:W-:-:S05]  /*4420*/  LEA.HI.X R17, R21, R11, R22, 0x2, P0 ;  /* 0x0000000b15117211 */ /* 0x000fca00000f1416 */
[----:B------:R-:W2:Y:S04]  /*4430*/  LDG.E R24, desc[UR10][R16.64] ;  /* 0x0000000a10187981 */ /* 0x000ea8000c1e1900 */
[----:B------:R0:W5:Y:S04]  /*4440*/  LDG.E R18, desc[UR10][R16.64+0x400] ;  /* 0x0004000a10127981 */ /* 0x000168000c1e1900 */
        /* <DEDUP_REMOVED lines=22> */
.L_x_1426:
[----:B------:R-:W-:Y:S05]  /*45b0*/  BSYNC.RECONVERGENT B2 ;  /* 0x0000000000027941 */ /* 0x000fea0003800200 */
.L_x_1425:
[----:B-----5:R-:W-:Y:S01]  /*45c0*/  FSETP.GEU.AND P0, PT, R19, R18, PT ;  /* 0x000000121300720b */ /* 0x020fe20003f0e000 */
[----:B------:R-:W-:Y:S01]  /*45d0*/  BSSY.RECONVERGENT B2, `(.L_x_1427) ;  /* 0x0000013000027945 */ /* 0x000fe20003800200 */
[----:B------:R-:W-:Y:S01]  /*45e0*/  IADD3 R16, P1, P2, R2, R6, R23 ;  /* 0x0000000602107210 */ /* 0x000fe20007a3e017 */
[----:B------:R-:W-:Y:S02]  /*45f0*/  VIADD R17, R13, 0x100 ;  /* 0x000001000d117836 */ /* 0x000fe40000000000 */
[----:B------:R-:W-:Y:S01]  /*4600*/  IMAD.MOV.U32 R9, RZ, RZ, R19 ;  /* 0x000000ffff097224 */ /* 0x000fe200078e0013 */
[----:B------:R-:W-:Y:S01]  /*4610*/  IADD3.X R23, PT, PT, R3, R7, RZ, P1, P2 ;  /* 0x0000000703177210 */ /* 0x000fe20000fe44ff */
[----:B------:R-:W-:Y:S02]  /*4620*/  IMAD.MOV.U32 R4, RZ, RZ, R21 ;  /* 0x000000ffff047224 */ /* 0x000fe400078e0015 */
        /* <DEDUP_REMOVED lines=13> */
.L_x_1428:
[----:B------:R-:W-:Y:S05]  /*4700*/  BSYNC.RECONVERGENT B2 ;  /* 0x0000000000027941 */ /* 0x000fea0003800200 */
.L_x_1427:
[----:B------:R-:W-:Y:S01]  /*4710*/  FSETP.GEU.AND P0, PT, R9, R14, PT ;  /* 0x0000000e0900720b */ /* 0x000fe20003f0e000 */
[----:B------:R-:W-:Y:S01]  /*4720*/  BSSY.RECONVERGENT B2, `(.L_x_1429) ;  /* 0x0000013000027945 */ /* 0x000fe20003800200 */
[CC--:B------:R-:W-:Y:S01]  /*4730*/  IADD3 R19, P1, P4, R2.reuse, R6.reuse, R13 ;  /* 0x0000000602137210 */ /* 0x0c0fe20007c3e00d */
[----:B------:R-:W-:Y:S01]  /*4740*/  IMAD.MOV.U32 R16, RZ, RZ, R9 ;  /* 0x000000ffff107224 */ /* 0x000fe200078e0009 */
[----:B------:R-:W-:Y:S01]  /*4750*/  IADD3 R20, P2, P3, R2, R6, R17 ;  /* 0x0000000602147210 */ /* 0x000fe20007b5e011 */
        /* <DEDUP_REMOVED lines=15> */
.L_x_1430:
[----:B------:R-:W-:Y:S05]  /*4850*/  BSYNC.RECONVERGENT B2 ;  /* 0x0000000000027941 */ /* 0x000fea0003800200 */
.L_x_1429:
[----:B------:R-:W-:Y:S01]  /*4860*/  FSETP.GEU.AND P0, PT, R16, R15, PT ;  /* 0x0000000f1000720b */ /* 0x000fe20003f0e000 */
[----:B------:R-:W-:Y:S01]  /*4870*/  BSSY.RECONVERGENT B2, `(.L_x_1431) ;  /* 0x0000011000027945 */ /* 0x000fe20003800200 */
[----:B------:R-:W-:Y:S01]  /*4880*/  IADD3.X R19, PT, PT, R3, R7, RZ, P2, P3 ;  /* 0x0000000703137210 */ /* 0x000fe200017e64ff */
        /* <DEDUP_REMOVED lines=15> */
.L_x_1432:
[----:B------:R-:W-:Y:S05]  /*4980*/  BSYNC.RECONVERGENT B2 ;  /* 0x0000000000027941 */ /* 0x000fea0003800200 */
.L_x_1431:
[C---:B------:R-:W-:Y:S02]  /*4990*/  VIADD R15, R13.reuse, 0x200 ;  /* 0x000002000d0f7836 */ /* 0x040fe40000000000 */
[----:B------:R-:W-:-:S03]  /*49a0*/  VIADD R13, R13, 0x400 ;  /* 0x000004000d0d7836 */ /* 0x000fc60000000000 */
[----:B------:R-:W-:-:S13]  /*49b0*/  ISETP.GE.AND P0, PT, R15, R12, PT ;  /* 0x0000000c0f00720c */ /* 0x000fda0003f06270 */
[----:B------:R-:W-:Y:S05]  /*49c0*/  @!P0 BRA `(.L_x_1433) ;  /* 0xfffffff800848947 */ /* 0x000fea000383ffff */
.L_x_1419:
[----:B------:R-:W-:Y:S05]  /*49d0*/  BSYNC.RECONVERGENT B1 ;  /* 0x0000000000017941 */ /* 0x000fea0003800200 */
.L_x_1402:
        /* <DEDUP_REMOVED lines=22> */
.L_x_1435:
[----:B------:R-:W-:Y:S05]  /*4b40*/  BSYNC.RECONVERGENT B1 ;  /* 0x0000000000017941 */ /* 0x000fea0003800200 */
.L_x_1434:
        /* <DEDUP_REMOVED lines=21> */
.L_x_1437:
[----:B------:R-:W-:Y:S05]  /*4ca0*/  BSYNC.RECONVERGENT B1 ;  /* 0x0000000000017941 */ /* 0x000fea0003800200 */
.L_x_1436:
        /* <DEDUP_REMOVED lines=21> */
.L_x_1439:
[----:B------:R-:W-:Y:S05]  /*4e00*/  BSYNC.RECONVERGENT B1 ;  /* 0x0000000000017941 */ /* 0x000fea0003800200 */
.L_x_1438:
        /* <DEDUP_REMOVED lines=21> */
.L_x_1441:
[----:B------:R-:W-:Y:S05]  /*4f60*/  BSYNC.RECONVERGENT B1 ;  /* 0x0000000000017941 */ /* 0x000fea0003800200 */
.L_x_1440:
        /* <DEDUP_REMOVED lines=22> */
.L_x_1443:
[----:B------:R-:W-:Y:S05]  /*50d0*/  BSYNC.RECONVERGENT B1 ;  /* 0x0000000000017941 */ /* 0x000fea0003800200 */
.L_x_1442:
[----:B------:R-:W-:Y:S04]  /*50e0*/  BSSY.RECONVERGENT B1, `(.L_x_1444) ;  /* 0x000000c000017945 */ /* 0x000fe80003800200 */
[----:B------:R-:W-:Y:S05]  /*50f0*/  @P3 BRA `(.L_x_1445) ;  /* 0x0000000000283947 */ /* 0x000fea0003800000 */
[----:B------:R-:W0:Y:S01]  /*5100*/  S2R R8, SR_CgaCtaId ;  /* 0x0000000000087919 */ /* 0x000e220000008800 */
[----:B------:R-:W-:Y:S02]  /*5110*/  MOV R7, 0x400 ;  /* 0x0000040000077802 */ /* 0x000fe40000000f00 */
[----:B------:R-:W-:-:S04]  /*5120*/  SHF.R.U32.HI R6, RZ, 0x1, R5 ;  /* 0x00000001ff067819 */ /* 0x000fc80000011605 */
[----:B------:R-:W-:Y:S02]  /*5130*/  LOP3.LUT R6, R6, 0x1f0, RZ, 0xc0, !PT ;  /* 0x000001f006067812 */ /* 0x000fe400078ec0ff */
[----:B0-----:R-:W-:-:S05]  /*5140*/  LEA R7, R8, R7, 0x18 ;  /* 0x0000000708077211 */ /* 0x001fca00078ec0ff */
[----:B------:R-:W-:Y:S02]  /*5150*/  IMAD.IADD R9, R6, 0x1, R7 ;  /* 0x0000000106097824 */ /* 0x000fe400078e0207 */
[----:B------:R-:W-:Y:S02]  /*5160*/  IMAD.MOV.U32 R6, RZ, RZ, R3 ;  /* 0x000000ffff067224 */ /* 0x000fe400078e0003 */
[----:B------:R-:W-:Y:S01]  /*5170*/  IMAD.MOV.U32 R7, RZ, RZ, R2 ;  /* 0x000000ffff077224 */ /* 0x000fe200078e0002 */
[----:B------:R0:W-:Y:S04]  /*5180*/  STS [R9+0x8], R4 ;  /* 0x0000080409007388 */ /* 0x0001e80000000800 */
[----:B------:R0:W-:Y:S02]  /*5190*/  STS.64 [R9+0x10], R6 ;  /* 0x0000100609007388 */ /* 0x0001e40000000a00 */
.L_x_1445:
[----:B------:R-:W-:Y:S05]  /*51a0*/  BSYNC.RECONVERGENT B1 ;  /* 0x0000000000017941 */ /* 0x000fea0003800200 */
.L_x_1444:
        /* <DEDUP_REMOVED lines=24> */
[CC--:B------:R-:W-:Y:S02]  /*5330*/  @P3 ISETP.LT.U32.AND P1, PT, R3.reuse, R10.reuse, PT ;  /* 0x0000000a0300320c */ /* 0x0c0fe40003f21070 */
[CC--:B------:R-:W-:Y:S02]  /*5340*/  @P3 ISETP.GE.AND.EX P0, PT, R2.reuse, R11.reuse, PT, P0 ;  /* 0x0000000b0200320c */ /* 0x0c0fe40003f06300 */
[----:B------:R-:W-:Y:S02]  /*5350*/  @P3 ISETP.LT.AND.EX P1, PT, R2, R11, PT, P1 ;  /* 0x0000000b0200320c */ /* 0x000fe40003f21310 */
[----:B------:R-:W-:Y:S02]  /*5360*/  @P3 FSEL R12, R4, R13, !P0 ;  /* 0x0000000d040c3208 */ /* 0x000fe40004000000 */
[----:B------:R-:W-:-:S02]  /*5370*/  @P3 SEL R10, R3, R10, P1 ;  /* 0x0000000a030a3207 */ /* 0x000fc40000800000 */
[----:B------:R-:W-:-:S07]  /*5380*/  @P3 SEL R14, R2, R11, P1 ;  /* 0x0000000b020e3207 */ /* 0x000fce0000800000 */
.L_x_1447:
[----:B------:R-:W-:Y:S05]  /*5390*/  BSYNC.RECONVERGENT B1 ;  /* 0x0000000000017941 */ /* 0x000fea0003800200 */
.L_x_1446:
        /* <DEDUP_REMOVED lines=11> */
[-C--:B------:R-:W-:Y:S02]  /*5450*/  @P3 ISETP.LT.U32.AND P1, PT, R10, R2.reuse, PT ;  /* 0x000000020a00320c */ /* 0x080fe40003f21070 */
[CC--:B------:R-:W-:Y:S02]  /*5460*/  @P3 ISETP.GE.AND.EX P0, PT, R14.reuse, R3.reuse, PT, P0 ;  /* 0x000000030e00320c */ /* 0x0c0fe40003f06300 */
[----:B------:R-:W-:Y:S02]  /*5470*/  @P3 ISETP.LT.AND.EX P1, PT, R14, R3, PT, P1 ;  /* 0x000000030e00320c */ /* 0x000fe40003f21310 */
[----:B------:R-:W-:Y:S02]  /*5480*/  @P3 FSEL R4, R12, R15, !P0 ;  /* 0x0000000f0c043208 */ /* 0x000fe40004000000 */
[----:B------:R-:W-:-:S02]  /*5490*/  @P3 SEL R11, R10, R2, P1 ;  /* 0x000000020a0b3207 */ /* 0x000fc40000800000 */
[----:B------:R-:W-:-:S07]  /*54a0*/  @P3 SEL R3, R14, R3, P1 ;  /* 0x000000030e033207 */ /* 0x000fce0000800000 */
.L_x_1449:
[----:B------:R-:W-:Y:S05]  /*54b0*/  BSYNC.RECONVERGENT B1 ;  /* 0x0000000000017941 */ /* 0x000fea0003800200 */
.L_x_1448:
        /* <DEDUP_REMOVED lines=18> */
.L_x_1451:
[----:B------:R-:W-:Y:S05]  /*55e0*/  BSYNC.RECONVERGENT B1 ;  /* 0x0000000000017941 */ /* 0x000fea0003800200 */
.L_x_1450:
        /* <DEDUP_REMOVED lines=18> */
.L_x_1453:
[----:B------:R-:W-:Y:S05]  /*5710*/  BSYNC.RECONVERGENT B1 ;  /* 0x0000000000017941 */ /* 0x000fea0003800200 */
.L_x_1452:
        /* <DEDUP_REMOVED lines=18> */
.L_x_1455:
[----:B------:R-:W-:Y:S05]  /*5840*/  BSYNC.RECONVERGENT B1 ;  /* 0x0000000000017941 */ /* 0x000fea0003800200 */
.L_x_1454:
        /* <DEDUP_REMOVED lines=18> */
.L_x_1457:
[----:B------:R-:W-:Y:S05]  /*5970*/  BSYNC.RECONVERGENT B1 ;  /* 0x0000000000017941 */ /* 0x000fea0003800200 */
.L_x_1456:
        /* <DEDUP_REMOVED lines=17> */
.L_x_1361:
[----:B------:R-:W-:Y:S05]  /*5a90*/  BSYNC.RECONVERGENT B0 ;  /* 0x0000000000007941 */ /* 0x000fea0003800200 */
.L_x_1328:
[----:B------:R-:W-:Y:S05]  /*5aa0*/  @P2 EXIT ;  /* 0x000000000000294d */ /* 0x000fea0003800000 */
[----:B0-----:R-:W0:Y:S01]  /*5ab0*/  LDC.64 R6, c[0x0][0x390] ;  /* 0x0000e400ff067b82 */ /* 0x001e220000000a00 */
[----:B------:R-:W-:-:S04]  /*5ac0*/  LOP3.LUT R3, R3, R2, RZ, 0x3c, !PT ;  /* 0x0000000203037212 */ /* 0x000fc800078e3cff */
[----:B------:R-:W-:-:S04]  /*5ad0*/  LOP3.LUT R2, R3, R2, RZ, 0x3c, !PT ;  /* 0x0000000203027212 */ /* 0x000fc800078e3cff */
[----:B------:R-:W-:Y:S01]  /*5ae0*/  LOP3.LUT R3, R3, R2, RZ, 0x3c, !PT ;  /* 0x0000000203037212 */ /* 0x000fe200078e3cff */
[----:B0-----:R-:W-:-:S05]  /*5af0*/  IMAD.WIDE.U32 R6, R0, 0x10, R6 ;  /* 0x0000001000067825 */ /* 0x001fca00078e0006 */
[----:B------:R-:W-:Y:S04]  /*5b00*/  STG.E.64 desc[UR10][R6.64+0x8], R2 ;  /* 0x0000080206007986 */ /* 0x000fe8000c101b0a */
[----:B------:R-:W-:Y:S01]  /*5b10*/  STG.E desc[UR10][R6.64], R4 ;  /* 0x0000000406007986 */ /* 0x000fe2000c10190a */
[----:B------:R-:W-:Y:S05]  /*5b20*/  EXIT ;  /* 0x000000000000794d */ /* 0x000fea0003800000 */
.L_x_1458:
        /* <DEDUP_REMOVED lines=13> */
.L_x_2001:


//--------------------- .text._ZN6thrust24THRUST_300001_SM_1000_NS8cuda_cub4core6detail13_kernel_agentINS1_8__reduce11ReduceAgentINS0_12zip_iteratorIN4cuda3std3__45tupleIJNS0_6detail15normal_iteratorINS0_10device_ptrIfEEEENS0_17counting_iteratorIlNS0_11use_defaultESI_SI_EEEEEEEPNSB_IJflEEESM_lNS1_9__extrema9arg_min_fIflNSA_4lessIfEEEEEEJSL_SN_lSS_EEEvDpT0_ --------------------------
	.section	.text._ZN6thrust24THRUST_300001_SM_1000_NS8cuda_cub4core6detail13_kernel_agentINS1_8__reduce11ReduceAgentINS0_12zip_iteratorIN4cuda3std3__45tupleIJNS0_6detail15normal_iteratorINS0_10device_ptrIfEEEENS0_17counting_iteratorIlNS0_11use_defaultESI_SI_EEEEEEEPNSB_IJflEEESM_lNS1_9__extrema9arg_min_fIflNSA_4lessIfEEEEEEJSL_SN_lSS_EEEvDpT0_,"ax",@progbits
	.align	128
        .global         _ZN6thrust24THRUST_300001_SM_1000_NS8cuda_cub4core6detail13_kernel_agentINS1_8__reduce11ReduceAgentINS0_12zip_iteratorIN4cuda3std3__45tupleIJNS0_6detail15normal_iteratorINS0_10device_ptrIfEEEENS0_17counting_iteratorIlNS0_11use_defaultESI_SI_EEEEEEEPNSB_IJflEEESM_lNS1_9__extrema9arg_min_fIflNSA_4lessIfEEEEEEJSL_SN_lSS_EEEvDpT0_
        .type           _ZN6thrust24THRUST_300001_SM_1000_NS8cuda_cub4core6detail13_kernel_agentINS1_8__reduce11ReduceAgentINS0_12zip_iteratorIN4cuda3std3__45tupleIJNS0_6detail15normal_iteratorINS0_10device_ptrIfEEEENS0_17counting_iteratorIlNS0_11use_defaultESI_SI_EEEEEEEPNSB_IJflEEESM_lNS1_9__extrema9arg_min_fIflNSA_4lessIfEEEEEEJSL_SN_lSS_EEEvDpT0_,@function
        .size           _ZN6thrust24THRUST_300001_SM_1000_NS8cuda_cub4core6detail13_kernel_agentINS1_8__reduce11ReduceAgentINS0_12zip_iteratorIN4cuda3std3__45tupleIJNS0_6detail15normal_iteratorINS0_10device_ptrIfEEEENS0_17counting_iteratorIlNS0_11use_defaultESI_SI_EEEEEEEPNSB_IJflEEESM_lNS1_9__extrema9arg_min_fIflNSA_4lessIfEEEEEEJSL_SN_lSS_EEEvDpT0_,(.L_x_2002 - _ZN6thrust24THRUST_300001_SM_1000_NS8cuda_cub4core6detail13_kernel_agentINS1_8__reduce11ReduceAgentINS0_12zip_iteratorIN4cuda3std3__45tupleIJNS0_6detail15normal_iteratorINS0_10device_ptrIfEEEENS0_17counting_iteratorIlNS0_11use_defaultESI_SI_EEEEEEEPNSB_IJflEEESM_lNS1_9__extrema9arg_min_fIflNSA_4lessIfEEEEEEJSL_SN_lSS_EEEvDpT0_)
        .other          _ZN6thrust24THRUST_300001_SM_1000_NS8cuda_cub4core6detail13_kernel_agentINS1_8__reduce11ReduceAgentINS0_12zip_iteratorIN4cuda3std3__45tupleIJNS0_6detail15normal_iteratorINS0_10device_ptrIfEEEENS0_17counting_iteratorIlNS0_11use_defaultESI_SI_EEEEEEEPNSB_IJflEEESM_lNS1_9__extrema9arg_min_fIflNSA_4lessIfEEEEEEJSL_SN_lSS_EEEvDpT0_,@"STO_CUDA_ENTRY STV_DEFAULT"
_ZN6thrust24THRUST_300001_SM_1000_NS8cuda_cub4core6detail13_kernel_agentINS1_8__reduce11ReduceAgentINS0_12zip_iteratorIN4cuda3std3__45tupleIJNS0_6detail15normal_iteratorINS0_10device_ptrIfEEEENS0_17counting_iteratorIlNS0_11use_defaultESI_SI_EEEEEEEPNSB_IJflEEESM_lNS1_9__extrema9arg_min_fIflNSA_4lessIfEEEEEEJSL_SN_lSS_EEEvDpT0_:
.text._ZN6thrust24THRUST_300001_SM_1000_NS8cuda_cub4core6detail13_kernel_agentINS1_8__reduce11ReduceAgentINS0_12zip_iteratorIN4cuda3std3__45tupleIJNS0_6detail15normal_iteratorINS0_10device_ptrIfEEEENS0_17counting_iteratorIlNS0_11use_defaultESI_SI_EEEEEEEPNSB_IJflEEESM_lNS1_9__extrema9arg_min_fIflNSA_4lessIfEEEEEEJSL_SN_lSS_EEEvDpT0_:
[----:B------:R-:W-:Y:S01]  /*0000*/  LDC R1, c[0x0][0x37c] ;  /* 0x0000df00ff017b82 */ /* 0x000fe20000000800 */
[----:B------:R-:W0:Y:S02]  /*0010*/  LDCU.64 UR4, c[0x0][0x398] ;  /* 0x00007300ff0477ac */ /* 0x000e240008000a00 */
[----:B0-----:R-:W-:-:S04]  /*0020*/  ISETP.NE.U32.AND P0, PT, RZ, UR4, PT ;  /* 0x00000004ff007c0c */ /* 0x001fc8000bf05070 */
[----:B------:R-:W-:-:S13]  /*0030*/  ISETP.NE.AND.EX P0, PT, RZ, UR5, PT, P0 ;  /* 0x00000005ff007c0c */ /* 0x000fda000bf05300 */
[----:B------:R-:W-:Y:S05]  /*0040*/  @!P0 EXIT ;  /* 0x000000000000894d */ /* 0x000fea0003800000 */
[----:B------:R-:W-:Y:S01]  /*0050*/  UISETP.GT.U32.AND UP0, UPT, UR4, 0x4ff, UPT ;  /* 0x000004ff0400788c */ /* 0x000fe2000bf04070 */
[----:B------:R-:W-:Y:S01]  /*0060*/  BSSY.RECONVERGENT B0, `(.L_x_1459) ;  /* 0x0000558000007945 */ /* 0x000fe20003800200 */
[----:B------:R-:W0:Y:S02]  /*0070*/  LDCU.64 UR8, c[0x0][0x358] ;  /* 0x00006b00ff0877ac */ /* 0x000e240008000a00 */
[----:B------:R-:W-:-:S09]  /*0080*/  UISETP.GT.AND.EX UP0, UPT, UR5, URZ, UPT, UP0 ;  /* 0x000000ff0500728c */ /* 0x000fd2000bf04300 */
        /* <DEDUP_REMOVED lines=9> */
[----:B------:R-:W1:Y:S01]  /*0120*/  LDC.64 R4, c[0x0][0x380] ;  /* 0x0000e000ff047b82 */ /* 0x000e620000000a00 */
[----:B------:R-:W2:Y:S01]  /*0130*/  LDCU.64 UR6, c[0x0][0x388] ;  /* 0x00007100ff0677ac */ /* 0x000ea20008000a00 */
[----:B-1----:R-:W-:-:S06]  /*0140*/  IMAD.WIDE.U32 R4, R0, 0x4, R4 ;  /* 0x0000000400047825 */ /* 0x002fcc00078e0004 */
[----:B0-----:R1:W5:Y:S01]  /*0150*/  LDG.E R4, desc[UR8][R4.64] ;  /* 0x0000000804047981 */ /* 0x001362000c1e1900 */
[C---:B--2---:R-:W-:Y:S01]  /*0160*/  IADD3 R3, P0, PT, R0.reuse, UR6, RZ ;  /* 0x0000000600037c10 */ /* 0x044fe2000ff1e0ff */
[----:B------:R-:W-:-:S04]  /*0170*/  VIADD R11, R0, 0x100 ;  /* 0x00000100000b7836 */ /* 0x000fc80000000000 */
[----:B------:R-:W-:-:S08]  /*0180*/  IMAD.X R2, RZ, RZ, UR7, P0 ;  /* 0x00000007ff027e24 */ /* 0x000fd000080e06ff */
.L_x_1462:
[----:B0-----:R-:W-:Y:S05]  /*0190*/  BSYNC.RECONVERGENT B1 ;  /* 0x0000000000017941 */ /* 0x001fea0003800200 */
.L_x_1461:
        /* <DEDUP_REMOVED lines=10> */
[----:B------:R-:W1:Y:S01]  /*0240*/  LDCU.64 UR6, c[0x0][0x388] ;  /* 0x00007100ff0677ac */ /* 0x000e620008000a00 */
[----:B------:R-:W-:-:S04]  /*0250*/  LEA.HI R5, R14, 0x1, RZ, 0x18 ;  /* 0x000000010e057811 */ /* 0x000fc800078fc0ff */
[----:B------:R-:W-:-:S05]  /*0260*/  LOP3.LUT R5, R5, 0x3, RZ, 0xc0, !PT ;  /* 0x0000000305057812 */ /* 0x000fca00078ec0ff */
[----:B------:R-:W-:Y:S01]  /*0270*/  IMAD.MOV R5, RZ, RZ, -R5 ;  /* 0x000000ffff057224 */ /* 0x000fe200078e0a05 */
[C---:B-1----:R-:W-:Y:S01]  /*0280*/  IADD3 R12, P0, PT, R11.reuse, UR6, RZ ;  /* 0x000000060b0c7c10 */ /* 0x042fe2000ff1e0ff */
[----:B0-----:R-:W-:-:S04]  /*0290*/  IMAD.WIDE.U32 R6, R11, 0x4, R6 ;  /* 0x000000040b067825 */ /* 0x001fc800078e0006 */
[----:B------:R-:W-:Y:S02]  /*02a0*/  IMAD.MOV.U32 R9, RZ, RZ, R6 ;  /* 0x000000ffff097224 */ /* 0x000fe400078e0006 */
[----:B------:R-:W-:Y:S02]  /*02b0*/  IMAD.MOV.U32 R10, RZ, RZ, R7 ;  /* 0x000000ffff0a7224 */ /* 0x000fe400078e0007 */
[----:B------:R-:W-:-:S07]  /*02c0*/  IMAD.X R13, RZ, RZ, UR7, P0 ;  /* 0x00000007ff0d7e24 */ /* 0x000fce00080e06ff */
.L_x_1469:
        /* <DEDUP_REMOVED lines=17> */
[CC--:B------:R-:W-:Y:S02]  /*03e0*/  @P4 ISETP.LT.U32.AND P0, PT, R7.reuse, R12.reuse, PT ;  /* 0x0000000c0700420c */ /* 0x0c0fe40003f01070 */
[CC--:B------:R-:W-:Y:S02]  /*03f0*/  @P4 ISETP.GE.AND.EX P1, PT, R8.reuse, R13.reuse, PT, P1 ;  /* 0x0000000d0800420c */ /* 0x0c0fe40003f26310 */
[----:B------:R-:W-:Y:S02]  /*0400*/  @P4 ISETP.LT.AND.EX P0, PT, R8, R13, PT, P0 ;  /* 0x0000000d0800420c */ /* 0x000fe40003f01300 */
[----:B------:R-:W-:Y:S02]  /*0410*/  @P4 FSEL R4, R6, R15, !P1 ;  /* 0x0000000f06044208 */ /* 0x000fe40004800000 */
[----:B------:R-:W-:-:S02]  /*0420*/  @P4 SEL R3, R7, R12, P0 ;  /* 0x0000000c07034207 */ /* 0x000fc40000000000 */
[----:B------:R-:W-:-:S07]  /*0430*/  @P4 SEL R2, R8, R13, P0 ;  /* 0x0000000d08024207 */ /* 0x000fce0000000000 */
.L_x_1468:
[----:B------:R-:W-:Y:S05]  /*0440*/  BSYNC.RECONVERGENT B3 ;  /* 0x0000000000037941 */ /* 0x000fea0003800200 */
.L_x_1467:
[----:B------:R-:W-:Y:S01]  /*0450*/  IADD3 R12, P0, PT, R12, 0x100, RZ ;  /* 0x000001000c0c7810 */ /* 0x000fe20007f1e0ff */
[----:B------:R-:W-:Y:S02]  /*0460*/  VIADD R11, R11, 0x100 ;  /* 0x000001000b0b7836 */ /* 0x000fe40000000000 */
[----:B------:R-:W-:Y:S02]  /*0470*/  IMAD.X R10, RZ, RZ, R10, P3 ;  /* 0x000000ffff0a7224 */ /* 0x000fe400018e060a */
[----:B------:R-:W-:Y:S01]  /*0480*/  IMAD.X R13, RZ, RZ, R13, P0 ;  /* 0x000000ffff0d7224 */ /* 0x000fe200000e060d */
[----:B------:R-:W-:Y:S07]  /*0490*/  @P2 BRA `(.L_x_1469) ;  /* 0xfffffffc008c2947 */ /* 0x000fee000383ffff */
.L_x_1466:
[----:B------:R-:W-:Y:S05]  /*04a0*/  BSYNC.RECONVERGENT B2 ;  /* 0x0000000000027941 */ /* 0x000fea0003800200 */
.L_x_1465:
[----:B------:R-:W-:-:S13]  /*04b0*/  ISETP.GE.U32.AND P0, PT, R14, 0x300, PT ;  /* 0x000003000e00780c */ /* 0x000fda0003f06070 */
[----:B------:R-:W-:Y:S05]  /*04c0*/  @!P0 BRA `(.L_x_1464) ;  /* 0x00000004007c8947 */ /* 0x000fea0003800000 */
[----:B------:R-:W0:Y:S01]  /*04d0*/  LDC.64 R8, c[0x0][0x380] ;  /* 0x0000e000ff087b82 */ /* 0x000e220000000a00 */
[----:B------:R-:W-:-:S07]  /*04e0*/  VIADD R10, R11, 0x200 ;  /* 0x000002000b0a7836 */ /* 0x000fce0000000000 */
[----:B------:R-:W1:Y:S02]  /*04f0*/  LDC.64 R6, c[0x0][0x388] ;  /* 0x0000e200ff067b82 */ /* 0x000e640000000a00 */
.L_x_1478:
[----:B------:R-:W-:-:S04]  /*0500*/  VIADD R15, R10, 0xfffffe00 ;  /* 0xfffffe000a0f7836 */ /* 0x000fc80000000000 */
[----:B0-----:R-:W-:-:S05]  /*0510*/  IMAD.WIDE R12, R15, 0x4, R8 ;  /* 0x000000040f0c7825 */ /* 0x001fca00078e0208 */
[----:B------:R-:W2:Y:S04]  /*0520*/  LDG.E R19, desc[UR8][R12.64] ;  /* 0x000000080c137981 */ /* 0x000ea8000c1e1900 */
[----:B-----5:R0:W5:Y:S04]  /*0530*/  LDG.E R21, desc[UR8][R12.64+0x400] ;  /* 0x000400080c157981 */ /* 0x020168000c1e1900 */
[----:B------:R0:W5:Y:S04]  /*0540*/  LDG.E R5, desc[UR8][R12.64+0x800] ;  /* 0x000800080c057981 */ /* 0x000168000c1e1900 */
[----:B------:R0:W5:Y:S01]  /*0550*/  LDG.E R11, desc[UR8][R12.64+0xc00] ;  /* 0x000c00080c0b7981 */ /* 0x000162000c1e1900 */
[----:B-1----:R-:W-:Y:S01]  /*0560*/  IADD3 R20, P1, PT, R15, R6, RZ ;  /* 0x000000060f147210 */ /* 0x002fe20007f3e0ff */
[----:B------:R-:W-:Y:S01]  /*0570*/  BSSY.RECONVERGENT B2, `(.L_x_1470) ;  /* 0x0000013000027945 */ /* 0x000fe20003800200 */
[----:B------:R-:W-:-:S02]  /*0580*/  IMAD.MOV.U32 R17, RZ, RZ, R3 ;  /* 0x000000ffff117224 */ /* 0x000fc400078e0003 */
[----:B------:R-:W-:Y:S01]  /*0590*/  IMAD.MOV.U32 R18, RZ, RZ, R2 ;  /* 0x000000ffff127224 */ /* 0x000fe200078e0002 */
[----:B------:R-:W-:Y:S01]  /*05a0*/  LEA.HI.X.SX32 R15, R15, R7, 0x1, P1 ;  /* 0x000000070f0f7211 */ /* 0x000fe200008f0eff */
[----:B------:R-:W-:Y:S02]  /*05b0*/  IMAD.MOV.U32 R14, RZ, RZ, R4 ;  /* 0x000000ffff0e7224 */ /* 0x000fe400078e0004 */
[----:B------:R-:W-:Y:S01]  /*05c0*/  VIADD R16, R10, 0xffffff00 ;  /* 0xffffff000a107836 */ /* 0x000fe20000000000 */
[----:B--2---:R-:W-:-:S13]  /*05d0*/  FSETP.GEU.AND P0, PT, R4, R19, PT ;  /* 0x000000130400720b */ /* 0x004fda0003f0e000 */
[----:B0-----:R-:W-:Y:S05]  /*05e0*/  @!P0 BRA `(.L_x_1471) ;  /* 0x00000000002c8947 */ /* 0x001fea0003800000 */
        /* <DEDUP_REMOVED lines=11> */
.L_x_1471:
[----:B------:R-:W-:Y:S05]  /*06a0*/  BSYNC.RECONVERGENT B2 ;  /* 0x0000000000027941 */ /* 0x000fea0003800200 */
.L_x_1470:
[----:B-----5:R-:W-:Y:S01]  /*06b0*/  FSETP.GEU.AND P0, PT, R14, R21, PT ;  /* 0x000000150e00720b */ /* 0x020fe20003f0e000 */
[----:B------:R-:W-:Y:S01]  /*06c0*/  BSSY.RECONVERGENT B2, `(.L_x_1472) ;  /* 0x0000013000027945 */ /* 0x000fe20003800200 */
[----:B------:R-:W-:Y:S01]  /*06d0*/  IADD3 R12, P1, PT, R16, R6, RZ ;  /* 0x00000006100c7210 */ /* 0x000fe20007f3e0ff */
[----:B------:R-:W-:Y:S02]  /*06e0*/  VIADD R3, R10, 0x100 ;  /* 0x000001000a037836 */ /* 0x000fe40000000000 */
[----:B------:R-:W-:Y:S01]  /*06f0*/  IMAD.MOV.U32 R4, RZ, RZ, R17 ;  /* 0x000000ffff047224 */ /* 0x000fe200078e0011 */
[----:B------:R-:W-:Y:S01]  /*0700*/  LEA.HI.X.SX32 R13, R16, R7, 0x1, P1 ;  /* 0x00000007100d7211 */ /* 0x000fe200008f0eff */
        /* <DEDUP_REMOVED lines=14> */
.L_x_1473:
[----:B------:R-:W-:Y:S05]  /*07f0*/  BSYNC.RECONVERGENT B2 ;  /* 0x0000000000027941 */ /* 0x000fea0003800200 */
.L_x_1472:
[----:B------:R-:W-:Y:S01]  /*0800*/  FSETP.GEU.AND P0, PT, R2, R5, PT ;  /* 0x000000050200720b */ /* 0x000fe20003f0e000 */
[----:B------:R-:W-:Y:S01]  /*0810*/  BSSY.RECONVERGENT B2, `(.L_x_1474) ;  /* 0x0000013000027945 */ /* 0x000fe20003800200 */
[CC--:B------:R-:W-:Y:S01]  /*0820*/  IADD3 R17, P1, PT, R10.reuse, R6.reuse, RZ ;  /* 0x000000060a117210 */ /* 0x0c0fe20007f3e0ff */
[----:B------:R-:W-:Y:S01]  /*0830*/  IMAD.MOV.U32 R13, RZ, RZ, R4 ;  /* 0x000000ffff0d7224 */ /* 0x000fe200078e0004 */
[----:B------:R-:W-:Y:S01]  /*0840*/  IADD3 R18, P2, PT, R3, R6, RZ ;  /* 0x0000000603127210 */ /* 0x000fe20007f5e0ff */
[----:B------:R-:W-:Y:S01]  /*0850*/  IMAD.MOV.U32 R14, RZ, RZ, R15 ;  /* 0x000000ffff0e7224 */ /* 0x000fe200078e000f */
[----:B------:R-:W-:Y:S01]  /*0860*/  LEA.HI.X.SX32 R16, R10, R7, 0x1, P1 ;  /* 0x000000070a107211 */ /* 0x000fe200008f0eff */
        /* <DEDUP_REMOVED lines=13> */
.L_x_1475:
[----:B------:R-:W-:Y:S05]  /*0940*/  BSYNC.RECONVERGENT B2 ;  /* 0x0000000000027941 */ /* 0x000fea0003800200 */
.L_x_1474:
[----:B------:R-:W-:Y:S01]  /*0950*/  FSETP.GEU.AND P0, PT, R12, R11, PT ;  /* 0x0000000b0c00720b */ /* 0x000fe20003f0e000 */
[----:B------:R-:W-:Y:S01]  /*0960*/  BSSY.RECONVERGENT B2, `(.L_x_1476) ;  /* 0x0000011000027945 */ /* 0x000fe20003800200 */
[----:B------:R-:W-:Y:S01]  /*0970*/  LEA.HI.X.SX32 R5, R3, R7, 0x1, P2 ;  /* 0x0000000703057211 */ /* 0x000fe200010f0eff */
        /* <DEDUP_REMOVED lines=15> */
.L_x_1477:
[----:B------:R-:W-:Y:S05]  /*0a70*/  BSYNC.RECONVERGENT B2 ;  /* 0x0000000000027941 */ /* 0x000fea0003800200 */
.L_x_1476:
[C---:B------:R-:W-:Y:S02]  /*0a80*/  VIADD R5, R10.reuse, 0x200 ;  /* 0x000002000a057836 */ /* 0x040fe40000000000 */
[----:B------:R-:W-:-:S03]  /*0a90*/  VIADD R10, R10, 0x400 ;  /* 0x000004000a0a7836 */ /* 0x000fc60000000000 */
[----:B------:R-:W-:-:S13]  /*0aa0*/  ISETP.GE.AND P0, PT, R5, UR5, PT ;  /* 0x0000000505007c0c */ /* 0x000fda000bf06270 */
[----:B------:R-:W-:Y:S05]  /*0ab0*/  @!P0 BRA `(.L_x_1478) ;  /* 0xfffffff800908947 */ /* 0x000fea000383ffff */
.L_x_1464:
[----:B------:R-:W-:Y:S05]  /*0ac0*/  BSYNC.RECONVERGENT B1 ;  /* 0x0000000000017941 */ /* 0x000fea0003800200 */
.L_x_1463:
[----:B------:R-:W0:Y:S02]  /*0ad0*/  LDCU UR4, c[0x0][0x398] ;  /* 0x00007300ff0477ac */ /* 0x000e240008000800 */
[----:B0-----:R-:W-:-:S09]  /*0ae0*/  UISETP.GE.AND UP0, UPT, UR4, 0x100, UPT ;  /* 0x000001000400788c */ /* 0x001fd2000bf06270 */
[----:B------:R-:W-:Y:S05]  /*0af0*/  BRA.U !UP0, `(.L_x_1479) ;  /* 0x00000011083c7547 */ /* 0x000fea000b800000 */
[----:B------:R-:W0:Y:S01]  /*0b00*/  S2R R12, SR_LANEID ;  /* 0x00000000000c7919 */ /* 0x000e220000000000 */
[----:B------:R-:W-:Y:S01]  /*0b10*/  BSSY.RECONVERGENT B1, `(.L_x_1480) ;  /* 0x0000015000017945 */ /* 0x000fe20003800200 */
[----:B------:R-:W-:Y:S01]  /*0b20*/  IMAD.MOV.U32 R8, RZ, RZ, R3 ;  /* 0x000000ffff087224 */ /* 0x000fe200078e0003 */
[----:B-----5:R-:W2:Y:S01]  /*0b30*/  SHFL.DOWN PT, R7, R4, 0x1, 0x1f ;  /* 0x08201f0004077f89 */ /* 0x020ea200000e0000 */
[----:B------:R-:W-:Y:S02]  /*0b40*/  IMAD.MOV.U32 R9, RZ, RZ, R2 ;  /* 0x000000ffff097224 */ /* 0x000fe400078e0002 */
[----:B-1----:R-:W-:Y:S01]  /*0b50*/  IMAD.MOV.U32 R5, RZ, RZ, R4 ;  /* 0x000000ffff057224 */ /* 0x002fe200078e0004 */
[----:B------:R1:W3:Y:S04]  /*0b60*/  SHFL.DOWN PT, R6, R3, 0x1, 0x1f ;  /* 0x08201f0003067f89 */ /* 0x0002e800000e0000 */
[----:B------:R1:W4:Y:S01]  /*0b70*/  SHFL.DOWN PT, R11, R2, 0x1, 0x1f ;  /* 0x08201f00020b7f89 */ /* 0x00032200000e0000 */
[----:B--2---:R-:W-:-:S04]  /*0b80*/  FSETP.GEU.AND P0, PT, R4, R7, PT ;  /* 0x000000070400720b */ /* 0x004fc80003f0e000 */
[----:B0-----:R-:W-:-:S13]  /*0b90*/  ISETP.GT.OR P0, PT, R12, 0x1e, !P0 ;  /* 0x0000001e0c00780c */ /* 0x001fda0004704670 */
[----:B-1-34-:R-:W-:Y:S05]  /*0ba0*/  @P0 BRA `(.L_x_1481) ;  /* 0x00000000002c0947 */ /* 0x01afea0003800000 */
        /* <DEDUP_REMOVED lines=11> */
.L_x_1481:
[----:B------:R-:W-:Y:S05]  /*0c60*/  BSYNC.RECONVERGENT B1 ;  /* 0x0000000000017941 */ /* 0x000fea0003800200 */
.L_x_1480:
        /* <DEDUP_REMOVED lines=21> */
.L_x_1483:
[----:B------:R-:W-:Y:S05]  /*0dc0*/  BSYNC.RECONVERGENT B1 ;  /* 0x0000000000017941 */ /* 0x000fea0003800200 */
.L_x_1482:
        /* <DEDUP_REMOVED lines=21> */
.L_x_1485:
[----:B------:R-:W-:Y:S05]  /*0f20*/  BSYNC.RECONVERGENT B1 ;  /* 0x0000000000017941 */ /* 0x000fea0003800200 */
.L_x_1484:
        /* <DEDUP_REMOVED lines=21> */
.L_x_1487:
[----:B------:R-:W-:Y:S05]  /*1080*/  BSYNC.RECONVERGENT B1 ;  /* 0x0000000000017941 */ /* 0x000fea0003800200 */
.L_x_1486:
        /* <DEDUP_REMOVED lines=22> */
.L_x_1489:
[----:B------:R-:W-:Y:S05]  /*11f0*/  BSYNC.RECONVERGENT B1 ;  /* 0x0000000000017941 */ /* 0x000fea0003800200 */
.L_x_1488:
        /* <DEDUP_REMOVED lines=12> */
.L_x_1491:
[----:B------:R-:W-:Y:S05]  /*12c0*/  BSYNC.RECONVERGENT B1 ;  /* 0x0000000000017941 */ /* 0x000fea0003800200 */
.L_x_1490:
        /* <DEDUP_REMOVED lines=31> */
.L_x_1494:
[----:B------:R-:W-:Y:S05]  /*14c0*/  BSYNC.RECONVERGENT B1 ;  /* 0x0000000000017941 */ /* 0x000fea0003800200 */
.L_x_1493:
        /* <DEDUP_REMOVED lines=18> */
.L_x_1496:
[----:B------:R-:W-:Y:S05]  /*15f0*/  BSYNC.RECONVERGENT B1 ;  /* 0x0000000000017941 */ /* 0x000fea0003800200 */
.L_x_1495:
        /* <DEDUP_REMOVED lines=18> */
.L_x_1498:
[----:B------:R-:W-:Y:S05]  /*1720*/  BSYNC.RECONVERGENT B1 ;  /* 0x0000000000017941 */ /* 0x000fea0003800200 */
.L_x_1497:
        /* <DEDUP_REMOVED lines=18> */
.L_x_1500:
[----:B------:R-:W-:Y:S05]  /*1850*/  BSYNC.RECONVERGENT B1 ;  /* 0x0000000000017941 */ /* 0x000fea0003800200 */
.L_x_1499:
        /* <DEDUP_REMOVED lines=18> */
.L_x_1502:
[----:B------:R-:W-:Y:S05]  /*1980*/  BSYNC.RECONVERGENT B1 ;  /* 0x0000000000017941 */ /* 0x000fea0003800200 */
.L_x_1501:
        /* <DEDUP_REMOVED lines=18> */
.L_x_1504:
[----:B------:R-:W-:Y:S05]  /*1ab0*/  BSYNC.RECONVERGENT B1 ;  /* 0x0000000000017941 */ /* 0x000fea0003800200 */
.L_x_1503:
        /* <DEDUP_REMOVED lines=19> */
.L_x_1479:
[----:B-1----:R-:W-:Y:S01]  /*1bf0*/  LOP3.LUT R5, R0, 0x3e0, RZ, 0xc0, !PT ;  /* 0x000003e000057812 */ /* 0x002fe200078ec0ff */
[----:B------:R-:W-:Y:S01]  /*1c00*/  BSSY.RECONVERGENT B1, `(.L_x_1505) ;  /* 0x000001b000017945 */ /* 0x000fe20003800200 */
[----:B-----5:R-:W-:Y:S02]  /*1c10*/  IMAD.MOV.U32 R7, RZ, RZ, R4 ;  /* 0x000000ffff077224 */ /* 0x020fe400078e0004 */
[----:B------:R-:W-:Y:S02]  /*1c20*/  IMAD.MOV.U32 R13, RZ, RZ, R3 ;  /* 0x000000ffff0d7224 */ /* 0x000fe400078e0003 */
[----:B------:R-:W-:Y:S01]  /*1c30*/  VIADD R6, R5, 0x20 ;  /* 0x0000002005067836 */ /* 0x000fe20000000000 */
[----:B------:R-:W-:Y:S01]  /*1c40*/  LOP3.LUT R5, RZ, R5, RZ, 0x33, !PT ;  /* 0x00000005ff057212 */ /* 0x000fe200078e33ff */
[----:B------:R-:W-:-:S03]  /*1c50*/  IMAD.MOV.U32 R15, RZ, RZ, R2 ;  /* 0x000000ffff0f7224 */ /* 0x000fc600078e0002 */
[----:B------:R-:W-:Y:S01]  /*1c60*/  ISETP.GT.AND P0, PT, R6, UR4, PT ;  /* 0x0000000406007c0c */ /* 0x000fe2000bf04270 */
[----:B------:R-:W-:-:S05]  /*1c70*/  VIADD R5, R5, UR4 ;  /* 0x0000000405057c36 */ /* 0x000fca0008000000 */
        /* <DEDUP_REMOVED lines=19> */
.L_x_1506:
[----:B------:R-:W-:Y:S05]  /*1db0*/  BSYNC.RECONVERGENT B1 ;  /* 0x0000000000017941 */ /* 0x000fea0003800200 */
.L_x_1505:
        /* <DEDUP_REMOVED lines=22> */
.L_x_1508:
[----:B------:R-:W-:Y:S05]  /*1f20*/  BSYNC.RECONVERGENT B1 ;  /* 0x0000000000017941 */ /* 0x000fea0003800200 */
.L_x_1507:
        /* <DEDUP_REMOVED lines=22> */
.L_x_1510:
[----:B------:R-:W-:Y:S05]  /*2090*/  BSYNC.RECONVERGENT B1 ;  /* 0x0000000000017941 */ /* 0x000fea0003800200 */
.L_x_1509:
        /* <DEDUP_REMOVED lines=22> */
.L_x_1512:
[----:B------:R-:W-:Y:S05]  /*2200*/  BSYNC.RECONVERGENT B1 ;  /* 0x0000000000017941 */ /* 0x000fea0003800200 */
.L_x_1511:
        /* <DEDUP_REMOVED lines=23> */
.L_x_1514:
[----:B------:R-:W-:Y:S05]  /*2380*/  BSYNC.RECONVERGENT B1 ;  /* 0x0000000000017941 */ /* 0x000fea0003800200 */
.L_x_1513:
        /* <DEDUP_REMOVED lines=12> */
.L_x_1516:
[----:B------:R-:W-:Y:S05]  /*2450*/  BSYNC.RECONVERGENT B1 ;  /* 0x0000000000017941 */ /* 0x000fea0003800200 */
.L_x_1515:
        /* <DEDUP_REMOVED lines=30> */
.L_x_1518:
[----:B------:R-:W-:Y:S05]  /*2640*/  BSYNC.RECONVERGENT B1 ;  /* 0x0000000000017941 */ /* 0x000fea0003800200 */
.L_x_1517:
        /* <DEDUP_REMOVED lines=27> */
.L_x_1520:
[----:B------:R-:W-:Y:S05]  /*2800*/  BSYNC.RECONVERGENT B1 ;  /* 0x0000000000017941 */ /* 0x000fea0003800200 */
.L_x_1519:
        /* <DEDUP_REMOVED lines=27> */
.L_x_1522:
[----:B------:R-:W-:Y:S05]  /*29c0*/  BSYNC.RECONVERGENT B1 ;  /* 0x0000000000017941 */ /* 0x000fea0003800200 */
.L_x_1521:
        /* <DEDUP_REMOVED lines=27> */
.L_x_1524:
[----:B------:R-:W-:Y:S05]  /*2b80*/  BSYNC.RECONVERGENT B1 ;  /* 0x0000000000017941 */ /* 0x000fea0003800200 */
.L_x_1523:
        /* <DEDUP_REMOVED lines=27> */
.L_x_1526:
[----:B------:R-:W-:Y:S05]  /*2d40*/  BSYNC.RECONVERGENT B1 ;  /* 0x0000000000017941 */ /* 0x000fea0003800200 */
.L_x_1525:
        /* <DEDUP_REMOVED lines=27> */
.L_x_1528:
[----:B------:R-:W-:Y:S05]  /*2f00*/  BSYNC.RECONVERGENT B1 ;  /* 0x0000000000017941 */ /* 0x000fea0003800200 */
.L_x_1527:
        /* <DEDUP_REMOVED lines=28> */
.L_x_1460:
[----:B------:R-:W1:Y:S01]  /*30d0*/  S2R R0, SR_TID.X ;  /* 0x0000000000007919 */ /* 0x000e620000002100 */
[----:B------:R-:W1:Y:S01]  /*30e0*/  LDC.64 R2, c[0x0][0x380] ;  /* 0x0000e000ff027b82 */ /* 0x000e620000000a00 */
[----:B------:R-:W2:Y:S01]  /*30f0*/  LDCU.64 UR6, c[0x0][0x388] ;  /* 0x00007100ff0677ac */ /* 0x000ea20008000a00 */
[----:B-1----:R-:W-:-:S05]  /*3100*/  IMAD.WIDE.U32 R2, R0, 0x4, R2 ;  /* 0x0000000400027825 */ /* 0x002fca00078e0002 */
[----:B0-----:R-:W3:Y:S04]  /*3110*/  LDG.E R4, desc[UR8][R2.64] ;  /* 0x0000000802047981 */ /* 0x001ee8000c1e1900 */
[----:B------:R-:W3:Y:S04]  /*3120*/  LDG.E R5, desc[UR8][R2.64+0x400] ;  /* 0x0004000802057981 */ /* 0x000ee8000c1e1900 */
[----:B------:R-:W4:Y:S04]  /*3130*/  LDG.E R6, desc[UR8][R2.64+0x800] ;  /* 0x0008000802067981 */ /* 0x000f28000c1e1900 */
[----:B------:R-:W2:Y:S04]  /*3140*/  LDG.E R7, desc[UR8][R2.64+0xc00] ;  /* 0x000c000802077981 */ /* 0x000ea8000c1e1900 */
[----:B------:R0:W5:Y:S01]  /*3150*/  LDG.E R9, desc[UR8][R2.64+0x1000] ;  /* 0x0010000802097981 */ /* 0x000162000c1e1900 */
[----:B------:R-:W-:Y:S01]  /*3160*/  BSSY.RECONVERGENT B1, `(.L_x_1529) ;  /* 0x0000011000017945 */ /* 0x000fe20003800200 */
[----:B---3--:R-:W-:-:S04]  /*3170*/  FSETP.GEU.AND P0, PT, R5, R4, PT ;  /* 0x000000040500720b */ /* 0x008fc80003f0e000 */
[----:B------:R-:W-:Y:S01]  /*3180*/  FSEL R5, R5, R4, !P0 ;  /* 0x0000000405057208 */ /* 0x000fe20004000000 */
[----:B------:R-:W-:-:S03]  /*3190*/  VIADD R4, R0, 0x200 ;  /* 0x0000020000047836 */ /* 0x000fc60000000000 */
[----:B----4-:R-:W-:-:S04]  /*31a0*/  FSETP.GEU.AND P1, PT, R6, R5, PT ;  /* 0x000000050600720b */ /* 0x010fc80003f2e000 */
[----:B------:R-:W-:Y:S01]  /*31b0*/  FSEL R6, R6, R5, !P1 ;  /* 0x0000000506067208 */ /* 0x000fe20004800000 */
[----:B------:R-:W-:-:S03]  /*31c0*/  VIADD R5, R0, 0x100 ;  /* 0x0000010000057836 */ /* 0x000fc60000000000 */
[----:B--2---:R-:W-:Y:S01]  /*31d0*/  FSETP.GEU.AND P2, PT, R6, R7, PT ;  /* 0x000000070600720b */ /* 0x004fe20003f4e000 */
        /* <DEDUP_REMOVED lines=9> */
.L_x_1530:
[----:B------:R-:W-:Y:S05]  /*3270*/  BSYNC.RECONVERGENT B1 ;  /* 0x0000000000017941 */ /* 0x000fea0003800200 */
.L_x_1529:
[----:B-----5:R-:W-:Y:S01]  /*3280*/  FSETP.GEU.AND P0, PT, R10, R9, PT ;  /* 0x000000090a00720b */ /* 0x020fe20003f0e000 */
[----:B------:R-:W-:Y:S01]  /*3290*/  IMAD.MOV.U32 R15, RZ, RZ, RZ ;  /* 0x000000ffff0f7224 */ /* 0x000fe200078e00ff */
[----:B------:R-:W-:Y:S01]  /*32a0*/  LOP3.LUT R4, R0, 0x400, RZ, 0xfc, !PT ;  /* 0x0000040000047812 */ /* 0x000fe200078efcff */
[----:B------:R-:W-:Y:S01]  /*32b0*/  BSSY.RECONVERGENT B1, `(.L_x_1531) ;  /* 0x0000012000017945 */ /* 0x000fe20003800200 */
[----:B------:R-:W-:Y:S01]  /*32c0*/  IADD3 R14, P2, PT, R5, UR6, RZ ;  /* 0x00000006050e7c10 */ /* 0x000fe2000ff5e0ff */
[----:B------:R-:W-:Y:S01]  /*32d0*/  IMAD.MOV.U32 R6, RZ, RZ, R10 ;  /* 0x000000ffff067224 */ /* 0x000fe200078e000a */
[----:B------:R-:W-:Y:S02]  /*32e0*/  IADD3 R11, P1, PT, R4, UR6, RZ ;  /* 0x00000006040b7c10 */ /* 0x000fe4000ff3e0ff */
[----:B------:R-:W-:Y:S01]  /*32f0*/  IADD3.X R13, PT, PT, R15, UR7, RZ, P2, !PT ;  /* 0x000000070f0d7c10 */ /* 0x000fe200097fe4ff */
[----:B------:R-:W-:Y:S02]  /*3300*/  IMAD.MOV.U32 R7, RZ, RZ, R14 ;  /* 0x000000ffff077224 */ /* 0x000fe400078e000e */
[----:B------:R-:W-:-:S02]  /*3310*/  IMAD.X R12, RZ, RZ, UR7, P1 ;  /* 0x00000007ff0c7e24 */ /* 0x000fc400088e06ff */
[----:B------:R-:W-:Y:S01]  /*3320*/  IMAD.MOV.U32 R8, RZ, RZ, R13 ;  /* 0x000000ffff087224 */ /* 0x000fe200078e000d */
[----:B------:R-:W-:Y:S06]  /*3330*/  @!P0 BRA `(.L_x_1532) ;  /* 0x0000000000248947 */ /* 0x000fec0003800000 */
[----:B------:R-:W-:Y:S01]  /*3340*/  FSETP.GEU.AND P1, PT, R9, R10, PT ;  /* 0x0000000a0900720b */ /* 0x000fe20003f2e000 */
[----:B------:R-:W-:Y:S02]  /*3350*/  IMAD.MOV.U32 R6, RZ, RZ, R9 ;  /* 0x000000ffff067224 */ /* 0x000fe400078e0009 */
[----:B------:R-:W-:Y:S02]  /*3360*/  IMAD.MOV.U32 R7, RZ, RZ, R11 ;  /* 0x000000ffff077224 */ /* 0x000fe400078e000b */
[----:B------:R-:W-:-:S08]  /*3370*/  IMAD.MOV.U32 R8, RZ, RZ, R12 ;  /* 0x000000ffff087224 */ /* 0x000fd000078e000c */
[----:B------:R-:W-:-:S04]  /*3380*/  @P1 ISETP.GE.U32.AND P0, PT, R5, R4, PT ;  /* 0x000000040500120c */ /* 0x000fc80003f06070 */
[----:B------:R-:W-:-:S04]  /*3390*/  @P1 ISETP.GE.AND.EX P0, PT, R15, RZ, PT, P0 ;  /* 0x000000ff0f00120c */ /* 0x000fc80003f06300 */
[----:B------:R-:W-:Y:S02]  /*33a0*/  @P1 FSEL R6, R10, R9, !P0 ;  /* 0x000000090a061208 */ /* 0x000fe40004000000 */
[----:B------:R-:W-:Y:S02]  /*33b0*/  @P1 SEL R7, R14, R11, !P0 ;  /* 0x0000000b0e071207 */ /* 0x000fe40004000000 */
[----:B------:R-:W-:-:S07]  /*33c0*/  @P1 SEL R8, R13, R12, !P0 ;  /* 0x0000000c0d081207 */ /* 0x000fce0004000000 */
.L_x_1532:
[----:B------:R-:W-:Y:S05]  /*33d0*/  BSYNC.RECONVERGENT B1 ;  /* 0x0000000000017941 */ /* 0x000fea0003800200 */
.L_x_1531:
[----:B------:R-:W-:Y:S01]  /*33e0*/  UISETP.GE.U32.AND UP0, UPT, UR4, 0xa00, UPT ;  /* 0x00000a000400788c */ /* 0x000fe2000bf06070 */
[----:B------:R-:W-:Y:S02]  /*33f0*/  IMAD.MOV.U32 R9, RZ, RZ, 0x500 ;  /* 0x00000500ff097424 */ /* 0x000fe400078e00ff */
[----:B------:R-:W-:Y:S01]  /*3400*/  IMAD.MOV.U32 R10, RZ, RZ, RZ ;  /* 0x000000ffff0a7224 */ /* 0x000fe200078e00ff */
[----:B------:R-:W-:-:S09]  /*3410*/  UISETP.GE.U32.AND.EX UP0, UPT, UR5, URZ, UPT, UP0 ;  /* 0x000000ff0500728c */ /* 0x000fd2000bf06100 */
[----:B------:R-:W-:Y:S05]  /*3420*/  BRA.U !UP0, `(.L_x_1533) ;  /* 0x0000000508c87547 */ /* 0x000fea000b800000 */
[----:B------:R-:W-:Y:S01]  /*3430*/  IMAD.MOV.U32 R9, RZ, RZ, 0x500 ;  /* 0x00000500ff097424 */ /* 0x000fe200078e00ff */
[----:B------:R-:W0:Y:S01]  /*3440*/  LDCU.64 UR6, c[0x0][0x388] ;  /* 0x00007100ff0677ac */ /* 0x000e220008000a00 */
[----:B------:R-:W-:Y:S01]  /*3450*/  IMAD.MOV.U32 R10, RZ, RZ, RZ ;  /* 0x000000ffff0a7224 */ /* 0x000fe200078e00ff */
[----:B------:R-:W1:Y:S06]  /*3460*/  LDCU.64 UR4, c[0x0][0x398] ;  /* 0x00007300ff0477ac */ /* 0x000e6c0008000a00 */
.L_x_1544:
[----:B------:R-:W-:-:S04]  /*3470*/  LEA R14, P0, R9, R2, 0x2 ;  /* 0x00000002090e7211 */ /* 0x000fc800078010ff */
[----:B------:R-:W-:-:S05]  /*3480*/  LEA.HI.X R15, R9, R3, R10, 0x2, P0 ;  /* 0x00000003090f7211 */ /* 0x000fca00000f140a */
[----:B------:R-:W2:Y:S04]  /*3490*/  LDG.E R21, desc[UR8][R14.64] ;  /* 0x000000080e157981 */ /* 0x000ea8000c1e1900 */
[----:B------:R3:W5:Y:S04]  /*34a0*/  LDG.E R18, desc[UR8][R14.64+0x400] ;  /* 0x000400080e127981 */ /* 0x000768000c1e1900 */
[----:B------:R3:W5:Y:S04]  /*34b0*/  LDG.E R23, desc[UR8][R14.64+0x800] ;  /* 0x000800080e177981 */ /* 0x000768000c1e1900 */
[----:B------:R3:W5:Y:S04]  /*34c0*/  LDG.E R4, desc[UR8][R14.64+0xc00] ;  /* 0x000c00080e047981 */ /* 0x000768000c1e1900 */
[----:B------:R3:W5:Y:S01]  /*34d0*/  LDG.E R11, desc[UR8][R14.64+0x1000] ;  /* 0x001000080e0b7981 */ /* 0x000762000c1e1900 */
[----:B0-----:R-:W-:Y:S01]  /*34e0*/  IADD3 R12, P1, P2, R9, UR6, R0 ;  /* 0x00000006090c7c10 */ /* 0x001fe2000fa3e000 */
[----:B------:R-:W-:Y:S01]  /*34f0*/  BSSY.RECONVERGENT B1, `(.L_x_1534) ;  /* 0x0000012000017945 */ /* 0x000fe20003800200 */
[----:B------:R-:W-:-:S02]  /*3500*/  IMAD.MOV.U32 R13, RZ, RZ, R6 ;  /* 0x000000ffff0d7224 */ /* 0x000fc400078e0006 */
[----:B------:R-:W-:Y:S01]  /*3510*/  IMAD.MOV.U32 R17, RZ, RZ, R7 ;  /* 0x000000ffff117224 */ /* 0x000fe200078e0007 */
[----:B------:R-:W-:Y:S01]  /*3520*/  IADD3.X R5, PT, PT, R10, UR7, RZ, P1, P2 ;  /* 0x000000070a057c10 */ /* 0x000fe20008fe44ff */
[----:B------:R-:W-:Y:S01]  /*3530*/  IMAD.MOV.U32 R19, RZ, RZ, R8 ;  /* 0x000000ffff137224 */ /* 0x000fe200078e0008 */
[----:B--2---:R-:W-:-:S13]  /*3540*/  FSETP.GEU.AND P0, PT, R6, R21, PT ;  /* 0x000000150600720b */ /* 0x004fda0003f0e000 */
[----:B---3--:R-:W-:Y:S05]  /*3550*/  @!P0 BRA `(.L_x_1535) ;  /* 0x00000000002c8947 */ /* 0x008fea0003800000 */
        /* <DEDUP_REMOVED lines=11> */
.L_x_1535:
[----:B-1----:R-:W-:Y:S05]  /*3610*/  BSYNC.RECONVERGENT B1 ;  /* 0x0000000000017941 */ /* 0x002fea0003800200 */
.L_x_1534:
[----:B-----5:R-:W-:Y:S01]  /*3620*/  FSETP.GEU.AND P0, PT, R13, R18, PT ;  /* 0x000000120d00720b */ /* 0x020fe20003f0e000 */
[----:B------:R-:W-:Y:S01]  /*3630*/  BSSY.RECONVERGENT B1, `(.L_x_1536) ;  /* 0x0000010000017945 */ /* 0x000fe20003800200 */
[----:B------:R-:W-:Y:S02]  /*3640*/  IMAD.MOV.U32 R6, RZ, RZ, R13 ;  /* 0x000000ffff067224 */ /* 0x000fe400078e000d */
[----:B------:R-:W-:Y:S02]  /*3650*/  IMAD.MOV.U32 R14, RZ, RZ, R17 ;  /* 0x000000ffff0e7224 */ /* 0x000fe400078e0011 */
[----:B------:R-:W-:-:S07]  /*3660*/  IMAD.MOV.U32 R16, RZ, RZ, R19 ;  /* 0x000000ffff107224 */ /* 0x000fce00078e0013 */
[----:B------:R-:W-:Y:S05]  /*3670*/  @!P0 BRA `(.L_x_1537) ;  /* 0x00000000002c8947 */ /* 0x000fea0003800000 */
[----:B------:R-:W-:Y:S01]  /*3680*/  FSETP.GEU.AND P2, PT, R18, R13, PT ;  /* 0x0000000d1200720b */ /* 0x000fe20003f4e000 */
[----:B------:R-:W-:Y:S01]  /*3690*/  IMAD.MOV.U32 R6, RZ, RZ, R18 ;  /* 0x000000ffff067224 */ /* 0x000fe200078e0012 */
[----:B------:R-:W-:-:S05]  /*36a0*/  IADD3 R14, P1, PT, R12, 0x100, RZ ;  /* 0x000001000c0e7810 */ /* 0x000fca0007f3e0ff */
[----:B------:R-:W-:-:S06]  /*36b0*/  IMAD.X R16, RZ, RZ, R5, P1 ;  /* 0x000000ffff107224 */ /* 0x000fcc00008e0605 */
[CC--:B------:R-:W-:Y:S02]  /*36c0*/  @P2 ISETP.GE.U32.AND P0, PT, R17.reuse, R14.reuse, PT ;  /* 0x0000000e1100220c */ /* 0x0c0fe40003f06070 */
[----:B------:R-:W-:Y:S02]  /*36d0*/  @P2 ISETP.LT.U32.AND P1, PT, R17, R14, PT ;  /* 0x0000000e1100220c */ /* 0x000fe40003f21070 */
[CC--:B------:R-:W-:Y:S02]  /*36e0*/  @P2 ISETP.GE.AND.EX P0, PT, R19.reuse, R16.reuse, PT, P0 ;  /* 0x000000101300220c */ /* 0x0c0fe40003f06300 */
[----:B------:R-:W-:Y:S02]  /*36f0*/  @P2 ISETP.LT.AND.EX P1, PT, R19, R16, PT, P1 ;  /* 0x000000101300220c */ /* 0x000fe40003f21310 */
[----:B------:R-:W-:Y:S02]  /*3700*/  @P2 FSEL R6, R13, R18, !P0 ;  /* 0x000000120d062208 */ /* 0x000fe40004000000 */
[----:B------:R-:W-:-:S02]  /*3710*/  @P2 SEL R14, R17, R14, P1 ;  /* 0x0000000e110e2207 */ /* 0x000fc40000800000 */
[----:B------:R-:W-:-:S07]  /*3720*/  @P2 SEL R16, R19, R16, P1 ;  /* 0x0000001013102207 */ /* 0x000fce0000800000 */
.L_x_1537:
[----:B------:R-:W-:Y:S05]  /*3730*/  BSYNC.RECONVERGENT B1 ;  /* 0x0000000000017941 */ /* 0x000fea0003800200 */
.L_x_1536:
        /* <DEDUP_REMOVED lines=19> */
.L_x_1539:
[----:B------:R-:W-:Y:S05]  /*3870*/  BSYNC.RECONVERGENT B1 ;  /* 0x0000000000017941 */ /* 0x000fea0003800200 */
.L_x_1538:
        /* <DEDUP_REMOVED lines=19> */
.L_x_1541:
[----:B------:R-:W-:Y:S05]  /*39b0*/  BSYNC.RECONVERGENT B1 ;  /* 0x0000000000017941 */ /* 0x000fea0003800200 */
.L_x_1540:
[----:B------:R-:W-:Y:S01]  /*39c0*/  FSETP.GEU.AND P0, PT, R14, R11, PT ;  /* 0x0000000b0e00720b */ /* 0x000fe20003f0e000 */
        /* <DEDUP_REMOVED lines=16> */
.L_x_1543:
[----:B------:R-:W-:Y:S05]  /*3ad0*/  BSYNC.RECONVERGENT B1 ;  /* 0x0000000000017941 */ /* 0x000fea0003800200 */
.L_x_1542:
[----:B------:R-:W-:-:S04]  /*3ae0*/  IADD3 R4, P1, PT, R9, 0xa00, RZ ;  /* 0x00000a0009047810 */ /* 0x000fc80007f3e0ff */
[----:B------:R-:W-:Y:S01]  /*3af0*/  ISETP.GT.U32.AND P0, PT, R4, UR4, PT ;  /* 0x0000000404007c0c */ /* 0x000fe2000bf04070 */
[----:B------:R-:W-:Y:S01]  /*3b00*/  IMAD.X R4, RZ, RZ, R10, P1 ;  /* 0x000000ffff047224 */ /* 0x000fe200008e060a */
[----:B------:R-:W-:-:S04]  /*3b10*/  IADD3 R9, P1, PT, R9, 0x500, RZ ;  /* 0x0000050009097810 */ /* 0x000fc80007f3e0ff */
[----:B------:R-:W-:Y:S01]  /*3b20*/  ISETP.GT.AND.EX P0, PT, R4, UR5, PT, P0 ;  /* 0x0000000504007c0c */ /* 0x000fe2000bf04300 */
[----:B------:R-:W-:-:S12]  /*3b30*/  IMAD.X R10, RZ, RZ, R10, P1 ;  /* 0x000000ffff0a7224 */ /* 0x000fd800008e060a */
[----:B------:R-:W-:Y:S05]  /*3b40*/  @!P0 BRA `(.L_x_1544) ;  /* 0xfffffff800488947 */ /* 0x000fea000383ffff */
.L_x_1533:
        /* <DEDUP_REMOVED lines=8> */
[----:B------:R-:W-:Y:S01]  /*3bd0*/  BSSY.RECONVERGENT B2, `(.L_x_1547) ;  /* 0x000002e000027945 */ /* 0x000fe20003800200 */
[----:B------:R-:W-:Y:S02]  /*3be0*/  IMAD.MOV.U32 R12, RZ, RZ, R0 ;  /* 0x000000ffff0c7224 */ /* 0x000fe400078e0000 */
[----:B------:R-:W-:-:S04]  /*3bf0*/  IADD3 R15, PT, PT, -R9, UR4, R2 ;  /* 0x00000004090f7c10 */ /* 0x000fc8000fffe102 */
[----:B------:R-:W-:-:S04]  /*3c00*/  LOP3.LUT R2, R15, 0x300, RZ, 0xc0, !PT ;  /* 0x000003000f027812 */ /* 0x000fc800078ec0ff */
[----:B------:R-:W-:-:S13]  /*3c10*/  ISETP.NE.AND P0, PT, R2, 0x300, PT ;  /* 0x000003000200780c */ /* 0x000fda0003f05270 */
[----:B------:R-:W-:Y:S05]  /*3c20*/  @!P0 BRA `(.L_x_1548) ;  /* 0x0000000000a08947 */ /* 0x000fea0003800000 */
[----:B------:R-:W0:Y:S01]  /*3c30*/  LDCU.64 UR10, c[0x0][0x380] ;  /* 0x00007000ff0a77ac */ /* 0x000e220008000a00 */
[----:B------:R-:W-:Y:S01]  /*3c40*/  IADD3 R14, P0, PT, R0, R9, RZ ;  /* 0x00000009000e7210 */ /* 0x000fe20007f1e0ff */
[----:B------:R-:W-:Y:S01]  /*3c50*/  IMAD.MOV.U32 R12, RZ, RZ, R0 ;  /* 0x000000ffff0c7224 */ /* 0x000fe200078e0000 */
[----:B------:R-:W-:-:S03]  /*3c60*/  LEA.HI R2, R15, 0x1, RZ, 0x18 ;  /* 0x000000010f027811 */ /* 0x000fc600078fc0ff */
[----:B------:R-:W-:Y:S01]  /*3c70*/  IMAD.X R3, RZ, RZ, R10, P0 ;  /* 0x000000ffff037224 */ /* 0x000fe200000e060a */
[----:B------:R-:W-:Y:S02]  /*3c80*/  LOP3.LUT R2, R2, 0x3, RZ, 0xc0, !PT ;  /* 0x0000000302027812 */ /* 0x000fe400078ec0ff */
[----:B------:R-:W-:-:S03]  /*3c90*/  IADD3 R16, P0, PT, R14, UR6, RZ ;  /* 0x000000060e107c10 */ /* 0x000fc6000ff1e0ff */
[----:B------:R-:W-:Y:S01]  /*3ca0*/  IMAD.MOV R4, RZ, RZ, -R2 ;  /* 0x000000ffff047224 */ /* 0x000fe200078e0a02 */
[----:B------:R-:W-:Y:S02]  /*3cb0*/  IADD3.X R18, PT, PT, R3, UR7, RZ, P0, !PT ;  /* 0x0000000703127c10 */ /* 0x000fe400087fe4ff */
[----:B0-----:R-:W-:-:S04]  /*3cc0*/  LEA R13, P1, R14, UR10, 0x2 ;  /* 0x0000000a0e0d7c11 */ /* 0x001fc8000f8210ff */
[----:B------:R-:W-:-:S09]  /*3cd0*/  LEA.HI.X R14, R14, UR11, R3, 0x2, P1 ;  /* 0x0000000b0e0e7c11 */ /* 0x000fd200088f1403 */
.L_x_1551:
        /* <DEDUP_REMOVED lines=23> */
.L_x_1550:
[----:B------:R-:W-:Y:S05]  /*3e50*/  BSYNC.RECONVERGENT B3 ;  /* 0x0000000000037941 */ /* 0x000fea0003800200 */
.L_x_1549:
[----:B------:R-:W-:Y:S01]  /*3e60*/  IADD3 R16, P0, PT, R16, 0x100, RZ ;  /* 0x0000010010107810 */ /* 0x000fe20007f1e0ff */
[----:B------:R-:W-:Y:S02]  /*3e70*/  VIADD R12, R12, 0x100 ;  /* 0x000001000c0c7836 */ /* 0x000fe40000000000 */
[----:B------:R-:W-:Y:S02]  /*3e80*/  IMAD.X R14, RZ, RZ, R14, P3 ;  /* 0x000000ffff0e7224 */ /* 0x000fe400018e060e */
[----:B------:R-:W-:Y:S01]  /*3e90*/  IMAD.X R18, RZ, RZ, R18, P0 ;  /* 0x000000ffff127224 */ /* 0x000fe200000e0612 */
[----:B------:R-:W-:Y:S07]  /*3ea0*/  @P2 BRA `(.L_x_1551) ;  /* 0xfffffffc008c2947 */ /* 0x000fee000383ffff */
.L_x_1548:
[----:B------:R-:W-:Y:S05]  /*3eb0*/  BSYNC.RECONVERGENT B2 ;  /* 0x0000000000027941 */ /* 0x000fea0003800200 */
.L_x_1547:
[----:B------:R-:W-:-:S13]  /*3ec0*/  ISETP.GE.U32.AND P0, PT, R15, 0x300, PT ;  /* 0x000003000f00780c */ /* 0x000fda0003f06070 */
[----:B------:R-:W-:Y:S05]  /*3ed0*/  @!P0 BRA `(.L_x_1546) ;  /* 0x0000000400888947 */ /* 0x000fea0003800000 */
[----:B------:R-:W0:Y:S01]  /*3ee0*/  LDC.64 R4, c[0x0][0x380] ;  /* 0x0000e000ff047b82 */ /* 0x000e220000000a00 */
[----:B------:R-:W-:-:S07]  /*3ef0*/  VIADD R12, R12, 0x200 ;  /* 0x000002000c0c7836 */ /* 0x000fce0000000000 */
[----:B------:R-:W1:Y:S02]  /*3f00*/  LDC.64 R2, c[0x0][0x388] ;  /* 0x0000e200ff027b82 */ /* 0x000e640000000a00 */
.L_x_1560:
        /* <DEDUP_REMOVED lines=29> */
.L_x_1553:
[----:B------:R-:W-:Y:S05]  /*40e0*/  BSYNC.RECONVERGENT B2 ;  /* 0x0000000000027941 */ /* 0x000fea0003800200 */
.L_x_1552:
        /* <DEDUP_REMOVED lines=20> */
.L_x_1555:
[----:B------:R-:W-:Y:S05]  /*4230*/  BSYNC.RECONVERGENT B2 ;  /* 0x0000000000027941 */ /* 0x000fea0003800200 */
.L_x_1554:
        /* <DEDUP_REMOVED lines=20> */
.L_x_1557:
[----:B------:R-:W-:Y:S05]  /*4380*/  BSYNC.RECONVERGENT B2 ;  /* 0x0000000000027941 */ /* 0x000fea0003800200 */
.L_x_1556:
        /* <DEDUP_REMOVED lines=18> */
.L_x_1559:
[----:B------:R-:W-:Y:S05]  /*44b0*/  BSYNC.RECONVERGENT B2 ;  /* 0x0000000000027941 */ /* 0x000fea0003800200 */
.L_x_1558:
[C---:B------:R-:W-:Y:S02]  /*44c0*/  VIADD R14, R12.reuse, 0x200 ;  /* 0x000002000c0e7836 */ /* 0x040fe40000000000 */
[----:B------:R-:W-:-:S03]  /*44d0*/  VIADD R12, R12, 0x400 ;  /* 0x000004000c0c7836 */ /* 0x000fc60000000000 */
[----:B------:R-:W-:-:S13]  /*44e0*/  ISETP.GE.AND P0, PT, R14, R11, PT ;  /* 0x0000000b0e00720c */ /* 0x000fda0003f06270 */
[----:B------:R-:W-:Y:S05]  /*44f0*/  @!P0 BRA `(.L_x_1560) ;  /* 0xfffffff800848947 */ /* 0x000fea000383ffff */
.L_x_1546:
[----:B------:R-:W-:Y:S05]  /*4500*/  BSYNC.RECONVERGENT B1 ;  /* 0x0000000000017941 */ /* 0x000fea0003800200 */
.L_x_1545:
        /* <DEDUP_REMOVED lines=22> */
.L_x_1562:
[----:B------:R-:W-:Y:S05]  /*4670*/  BSYNC.RECONVERGENT B1 ;  /* 0x0000000000017941 */ /* 0x000fea0003800200 */
.L_x_1561:
        /* <DEDUP_REMOVED lines=21> */
.L_x_1564:
[----:B------:R-:W-:Y:S05]  /*47d0*/  BSYNC.RECONVERGENT B1 ;  /* 0x0000000000017941 */ /* 0x000fea0003800200 */
.L_x_1563:
        /* <DEDUP_REMOVED lines=21> */
.L_x_1566:
[----:B------:R-:W-:Y:S05]  /*4930*/  BSYNC.RECONVERGENT B1 ;  /* 0x0000000000017941 */ /* 0x000fea0003800200 */
.L_x_1565:
        /* <DEDUP_REMOVED lines=21> */
.L_x_1568:
[----:B------:R-:W-:Y:S05]  /*4a90*/  BSYNC.RECONVERGENT B1 ;  /* 0x0000000000017941 */ /* 0x000fea0003800200 */
.L_x_1567:
        /* <DEDUP_REMOVED lines=22> */
.L_x_1570:
[----:B------:R-:W-:Y:S05]  /*4c00*/  BSYNC.RECONVERGENT B1 ;  /* 0x0000000000017941 */ /* 0x000fea0003800200 */
.L_x_1569:
        /* <DEDUP_REMOVED lines=12> */
.L_x_1572:
[----:B------:R-:W-:Y:S05]  /*4cd0*/  BSYNC.RECONVERGENT B1 ;  /* 0x0000000000017941 */ /* 0x000fea0003800200 */
.L_x_1571:
        /* <DEDUP_REMOVED lines=31> */
.L_x_1574:
[----:B------:R-:W-:Y:S05]  /*4ed0*/  BSYNC.RECONVERGENT B1 ;  /* 0x0000000000017941 */ /* 0x000fea0003800200 */
.L_x_1573:
        /* <DEDUP_REMOVED lines=18> */
.L_x_1576:
[----:B------:R-:W-:Y:S05]  /*5000*/  BSYNC.RECONVERGENT B1 ;  /* 0x0000000000017941 */ /* 0x000fea0003800200 */
.L_x_1575:
        /* <DEDUP_REMOVED lines=18> */
.L_x_1578:
[----:B------:R-:W-:Y:S05]  /*5130*/  BSYNC.RECONVERGENT B1 ;  /* 0x0000000000017941 */ /* 0x000fea0003800200 */
.L_x_1577:
        /* <DEDUP_REMOVED lines=18> */
.L_x_1580:
[----:B------:R-:W-:Y:S05]  /*5260*/  BSYNC.RECONVERGENT B1 ;  /* 0x0000000000017941 */ /* 0x000fea0003800200 */
.L_x_1579:
        /* <DEDUP_REMOVED lines=18> */
.L_x_1582:
[----:B------:R-:W-:Y:S05]  /*5390*/  BSYNC.RECONVERGENT B1 ;  /* 0x0000000000017941 */ /* 0x000fea0003800200 */
.L_x_1581:
        /* <DEDUP_REMOVED lines=18> */
.L_x_1584:
[----:B------:R-:W-:Y:S05]  /*54c0*/  BSYNC.RECONVERGENT B1 ;  /* 0x0000000000017941 */ /* 0x000fea0003800200 */
.L_x_1583:
        /* <DEDUP_REMOVED lines=17> */
.L_x_1492:
[----:B------:R-:W-:Y:S05]  /*55e0*/  BSYNC.RECONVERGENT B0 ;  /* 0x0000000000007941 */ /* 0x000fea0003800200 */
.L_x_1459:
[----:B------:R-:W-:Y:S05]  /*55f0*/  @P1 EXIT ;  /* 0x000000000000194d */ /* 0x000fea0003800000 */
[----:B0-----:R-:W0:Y:S01]  /*5600*/  LDC.64 R6, c[0x0][0x390] ;  /* 0x0000e400ff067b82 */ /* 0x001e220000000a00 */
[----:B------:R-:W-:Y:S02]  /*5610*/  IMAD.MOV.U32 R5, RZ, RZ, R4 ;  /* 0x000000ffff057224 */ /* 0x000fe400078e0004 */
[----:B------:R-:W-:-:S05]  /*5620*/  IMAD.MOV.U32 R4, RZ, RZ, R3 ;  /* 0x000000ffff047224 */ /* 0x000fca00078e0003 */
[----:B0-----:R-:W-:Y:S04]  /*5630*/  STG.E.64 desc[UR8][R6.64+0x8], R4 ;  /* 0x0000080406007986 */ /* 0x001fe8000c101b08 */
[----:B------:R-:W-:Y:S01]  /*5640*/  STG.E desc[UR8][R6.64], R2 ;  /* 0x0000000206007986 */ /* 0x000fe2000c101908 */
[----:B------:R-:W-:Y:S05]  /*5650*/  EXIT ;  /* 0x000000000000794d */ /* 0x000fea0003800000 */
.L_x_1585:
        /* <DEDUP_REMOVED lines=10> */
.L_x_2002:


//--------------------- .text._ZN6thrust24THRUST_300001_SM_1000_NS8cuda_cub4core6detail13_kernel_agentINS1_8__reduce11ReduceAgentIPN4cuda3std3__45tupleIJflEEESC_SB_iNS1_9__extrema9arg_min_fIflNS9_4lessIfEEEEEEJSC_SC_iSH_EEEvDpT0_ --------------------------
	.section	.text._ZN6thrust24THRUST_300001_SM_1000_NS8cuda_cub4core6detail13_kernel_agentINS1_8__reduce11ReduceAgentIPN4cuda3std3__45tupleIJflEEESC_SB_iNS1_9__extrema9arg_min_fIflNS9_4lessIfEEEEEEJSC_SC_iSH_EEEvDpT0_,"ax",@progbits
	.align	128
        .global         _ZN6thrust24THRUST_300001_SM_1000_NS8cuda_cub4core6detail13_kernel_agentINS1_8__reduce11ReduceAgentIPN4cuda3std3__45tupleIJflEEESC_SB_iNS1_9__extrema9arg_min_fIflNS9_4lessIfEEEEEEJSC_SC_iSH_EEEvDpT0_
        .type           _ZN6thrust24THRUST_300001_SM_1000_NS8cuda_cub4core6detail13_kernel_agentINS1_8__reduce11ReduceAgentIPN4cuda3std3__45tupleIJflEEESC_SB_iNS1_9__extrema9arg_min_fIflNS9_4lessIfEEEEEEJSC_SC_iSH_EEEvDpT0_,@function
        .size           _ZN6thrust24THRUST_300001_SM_1000_NS8cuda_cub4core6detail13_kernel_agentINS1_8__reduce11ReduceAgentIPN4cuda3std3__45tupleIJflEEESC_SB_iNS1_9__extrema9arg_min_fIflNS9_4lessIfEEEEEEJSC_SC_iSH_EEEvDpT0_,(.L_x_2003 - _ZN6thrust24THRUST_300001_SM_1000_NS8cuda_cub4core6detail13_kernel_agentINS1_8__reduce11ReduceAgentIPN4cuda3std3__45tupleIJflEEESC_SB_iNS1_9__extrema9arg_min_fIflNS9_4lessIfEEEEEEJSC_SC_iSH_EEEvDpT0_)
        .other          _ZN6thrust24THRUST_300001_SM_1000_NS8cuda_cub4core6detail13_kernel_agentINS1_8__reduce11ReduceAgentIPN4cuda3std3__45tupleIJflEEESC_SB_iNS1_9__extrema9arg_min_fIflNS9_4lessIfEEEEEEJSC_SC_iSH_EEEvDpT0_,@"STO_CUDA_ENTRY STV_DEFAULT"
_ZN6thrust24THRUST_300001_SM_1000_NS8cuda_cub4core6detail13_kernel_agentINS1_8__reduce11ReduceAgentIPN4cuda3std3__45tupleIJflEEESC_SB_iNS1_9__extrema9arg_min_fIflNS9_4lessIfEEEEEEJSC_SC_iSH_EEEvDpT0_:
.text._ZN6thrust24THRUST_300001_SM_1000_NS8cuda_cub4core6detail13_kernel_agentINS1_8__reduce11ReduceAgentIPN4cuda3std3__45tupleIJflEEESC_SB_iNS1_9__extrema9arg_min_fIflNS9_4lessIfEEEEEEJSC_SC_iSH_EEEvDpT0_:
        /* <DEDUP_REMOVED lines=21> */
.L_x_1589:
[----:B0-----:R-:W-:Y:S05]  /*0150*/  BSYNC.RECONVERGENT B1 ;  /* 0x0000000000017941 */ /* 0x001fea0003800200 */
.L_x_1588:
        /* <DEDUP_REMOVED lines=15> */
.L_x_1596:
        /* <DEDUP_REMOVED lines=24> */
.L_x_1595:
[----:B------:R-:W-:Y:S05]  /*03d0*/  BSYNC.RECONVERGENT B3 ;  /* 0x0000000000037941 */ /* 0x000fea0003800200 */
.L_x_1594:
[----:B------:R-:W-:Y:S02]  /*03e0*/  IMAD.X R7, RZ, RZ, R7, P3 ;  /* 0x000000ffff077224 */ /* 0x000fe400018e0607 */
[----:B------:R-:W-:Y:S01]  /*03f0*/  VIADD R4, R4, 0x100 ;  /* 0x0000010004047836 */ /* 0x000fe20000000000 */
[----:B------:R-:W-:Y:S06]  /*0400*/  @P2 BRA `(.L_x_1596) ;  /* 0xfffffffc00902947 */ /* 0x000fec000383ffff */
.L_x_1593:
[----:B------:R-:W-:Y:S05]  /*0410*/  BSYNC.RECONVERGENT B2 ;  /* 0x0000000000027941 */ /* 0x000fea0003800200 */
.L_x_1592:
[----:B------:R-:W0:Y:S01]  /*0420*/  LDC.64 R6, c[0x0][0x380] ;  /* 0x0000e000ff067b82 */ /* 0x000e220000000a00 */
[----:B------:R-:W-:-:S13]  /*0430*/  ISETP.GE.U32.AND P0, PT, R14, 0x300, PT ;  /* 0x000003000e00780c */ /* 0x000fda0003f06070 */
[----:B------:R-:W-:Y:S05]  /*0440*/  @!P0 BRA `(.L_x_1591) ;  /* 0x0000000400508947 */ /* 0x000fea0003800000 */
.L_x_1605:
        /* <DEDUP_REMOVED lines=23> */
.L_x_1598:
[----:B------:R-:W-:Y:S05]  /*05c0*/  BSYNC.RECONVERGENT B2 ;  /* 0x0000000000027941 */ /* 0x000fea0003800200 */
.L_x_1597:
        /* <DEDUP_REMOVED lines=18> */
.L_x_1600:
[----:B------:R-:W-:Y:S05]  /*06f0*/  BSYNC.RECONVERGENT B2 ;  /* 0x0000000000027941 */ /* 0x000fea0003800200 */
.L_x_1599:
        /* <DEDUP_REMOVED lines=18> */
.L_x_1602:
[----:B------:R-:W-:Y:S05]  /*0820*/  BSYNC.RECONVERGENT B2 ;  /* 0x0000000000027941 */ /* 0x000fea0003800200 */
.L_x_1601:
        /* <DEDUP_REMOVED lines=18> */
.L_x_1604:
[----:B------:R-:W-:Y:S05]  /*0950*/  BSYNC.RECONVERGENT B2 ;  /* 0x0000000000027941 */ /* 0x000fea0003800200 */
.L_x_1603:
[----:B------:R-:W-:-:S05]  /*0960*/  VIADD R4, R4, 0x400 ;  /* 0x0000040004047836 */ /* 0x000fca0000000000 */
[----:B------:R-:W-:-:S13]  /*0970*/  ISETP.GE.AND P0, PT, R4, UR5, PT ;  /* 0x0000000504007c0c */ /* 0x000fda000bf06270 */
[----:B------:R-:W-:Y:S05]  /*0980*/  @!P0 BRA `(.L_x_1605) ;  /* 0xfffffff800b08947 */ /* 0x000fea000383ffff */
.L_x_1591:
[----:B------:R-:W-:Y:S05]  /*0990*/  BSYNC.RECONVERGENT B1 ;  /* 0x0000000000017941 */ /* 0x000fea0003800200 */
.L_x_1590:
        /* <DEDUP_REMOVED lines=25> */
.L_x_1608:
[----:B------:R-:W-:Y:S05]  /*0b30*/  BSYNC.RECONVERGENT B1 ;  /* 0x0000000000017941 */ /* 0x000fea0003800200 */
.L_x_1607:
        /* <DEDUP_REMOVED lines=21> */
.L_x_1610:
[----:B------:R-:W-:Y:S05]  /*0c90*/  BSYNC.RECONVERGENT B1 ;  /* 0x0000000000017941 */ /* 0x000fea0003800200 */
.L_x_1609:
        /* <DEDUP_REMOVED lines=21> */
.L_x_1612:
[----:B------:R-:W-:Y:S05]  /*0df0*/  BSYNC.RECONVERGENT B1 ;  /* 0x0000000000017941 */ /* 0x000fea0003800200 */
.L_x_1611:
        /* <DEDUP_REMOVED lines=21> */
.L_x_1614:
[----:B------:R-:W-:Y:S05]  /*0f50*/  BSYNC.RECONVERGENT B1 ;  /* 0x0000000000017941 */ /* 0x000fea0003800200 */
.L_x_1613:
        /* <DEDUP_REMOVED lines=22> */
.L_x_1616:
[----:B------:R-:W-:Y:S05]  /*10c0*/  BSYNC.RECONVERGENT B1 ;  /* 0x0000000000017941 */ /* 0x000fea0003800200 */
.L_x_1615:
        /* <DEDUP_REMOVED lines=12> */
.L_x_1618:
[----:B------:R-:W-:Y:S05]  /*1190*/  BSYNC.RECONVERGENT B1 ;  /* 0x0000000000017941 */ /* 0x000fea0003800200 */
.L_x_1617:
        /* <DEDUP_REMOVED lines=31> */
.L_x_1621:
[----:B------:R-:W-:Y:S05]  /*1390*/  BSYNC.RECONVERGENT B1 ;  /* 0x0000000000017941 */ /* 0x000fea0003800200 */
.L_x_1620:
        /* <DEDUP_REMOVED lines=18> */
.L_x_1623:
[----:B------:R-:W-:Y:S05]  /*14c0*/  BSYNC.RECONVERGENT B1 ;  /* 0x0000000000017941 */ /* 0x000fea0003800200 */
.L_x_1622:
        /* <DEDUP_REMOVED lines=18> */
.L_x_1625:
[----:B------:R-:W-:Y:S05]  /*15f0*/  BSYNC.RECONVERGENT B1 ;  /* 0x0000000000017941 */ /* 0x000fea0003800200 */
.L_x_1624:
        /* <DEDUP_REMOVED lines=18> */
.L_x_1627:
[----:B------:R-:W-:Y:S05]  /*1720*/  BSYNC.RECONVERGENT B1 ;  /* 0x0000000000017941 */ /* 0x000fea0003800200 */
.L_x_1626:
        /* <DEDUP_REMOVED lines=18> */
.L_x_1629:
[----:B------:R-:W-:Y:S05]  /*1850*/  BSYNC.RECONVERGENT B1 ;  /* 0x0000000000017941 */ /* 0x000fea0003800200 */
.L_x_1628:
        /* <DEDUP_REMOVED lines=18> */
.L_x_1631:
[----:B------:R-:W-:Y:S05]  /*1980*/  BSYNC.RECONVERGENT B1 ;  /* 0x0000000000017941 */ /* 0x000fea0003800200 */
.L_x_1630:
        /* <DEDUP_REMOVED lines=19> */
.L_x_1606:
        /* <DEDUP_REMOVED lines=28> */
.L_x_1633:
[----:B------:R-:W-:Y:S05]  /*1c80*/  BSYNC.RECONVERGENT B1 ;  /* 0x0000000000017941 */ /* 0x000fea0003800200 */
.L_x_1632:
        /* <DEDUP_REMOVED lines=22> */
.L_x_1635:
[----:B------:R-:W-:Y:S05]  /*1df0*/  BSYNC.RECONVERGENT B1 ;  /* 0x0000000000017941 */ /* 0x000fea0003800200 */
.L_x_1634:
        /* <DEDUP_REMOVED lines=22> */
.L_x_1637:
[----:B------:R-:W-:Y:S05]  /*1f60*/  BSYNC.RECONVERGENT B1 ;  /* 0x0000000000017941 */ /* 0x000fea0003800200 */
.L_x_1636:
        /* <DEDUP_REMOVED lines=22> */
.L_x_1639:
[----:B------:R-:W-:Y:S05]  /*20d0*/  BSYNC.RECONVERGENT B1 ;  /* 0x0000000000017941 */ /* 0x000fea0003800200 */
.L_x_1638:
        /* <DEDUP_REMOVED lines=23> */
.L_x_1641:
[----:B------:R-:W-:Y:S05]  /*2250*/  BSYNC.RECONVERGENT B1 ;  /* 0x0000000000017941 */ /* 0x000fea0003800200 */
.L_x_1640:
        /* <DEDUP_REMOVED lines=12> */
.L_x_1643:
[----:B------:R-:W-:Y:S05]  /*2320*/  BSYNC.RECONVERGENT B1 ;  /* 0x0000000000017941 */ /* 0x000fea0003800200 */
.L_x_1642:
        /* <DEDUP_REMOVED lines=30> */
.L_x_1645:
[----:B------:R-:W-:Y:S05]  /*2510*/  BSYNC.RECONVERGENT B1 ;  /* 0x0000000000017941 */ /* 0x000fea0003800200 */
.L_x_1644:
        /* <DEDUP_REMOVED lines=27> */
.L_x_1647:
[----:B------:R-:W-:Y:S05]  /*26d0*/  BSYNC.RECONVERGENT B1 ;  /* 0x0000000000017941 */ /* 0x000fea0003800200 */
.L_x_1646:
        /* <DEDUP_REMOVED lines=27> */
.L_x_1649:
[----:B------:R-:W-:Y:S05]  /*2890*/  BSYNC.RECONVERGENT B1 ;  /* 0x0000000000017941 */ /* 0x000fea0003800200 */
.L_x_1648:
        /* <DEDUP_REMOVED lines=27> */
.L_x_1651:
[----:B------:R-:W-:Y:S05]  /*2a50*/  BSYNC.RECONVERGENT B1 ;  /* 0x0000000000017941 */ /* 0x000fea0003800200 */
.L_x_1650:
        /* <DEDUP_REMOVED lines=27> */
.L_x_1653:
[----:B------:R-:W-:Y:S05]  /*2c10*/  BSYNC.RECONVERGENT B1 ;  /* 0x0000000000017941 */ /* 0x000fea0003800200 */
.L_x_1652:
        /* <DEDUP_REMOVED lines=27> */
.L_x_1655:
[----:B------:R-:W-:Y:S05]  /*2dd0*/  BSYNC.RECONVERGENT B1 ;  /* 0x0000000000017941 */ /* 0x000fea0003800200 */
.L_x_1654:
        /* <DEDUP_REMOVED lines=28> */
.L_x_1587:
        /* <DEDUP_REMOVED lines=22> */
[-C--:B------:R-:W-:Y:S02]  /*3100*/  @P2 ISETP.LT.U32.AND P1, PT, R14, R8.reuse, PT ;  /* 0x000000080e00220c */ /* 0x080fe40003f21070 */
[CC--:B------:R-:W-:Y:S02]  /*3110*/  @P2 ISETP.GE.AND.EX P0, PT, R15.reuse, R9.reuse, PT, P0 ;  /* 0x000000090f00220c */ /* 0x0c0fe40003f06300 */
[----:B------:R-:W-:Y:S02]  /*3120*/  @P2 ISETP.LT.AND.EX P1, PT, R15, R9, PT, P1 ;  /* 0x000000090f00220c */ /* 0x000fe40003f21310 */
[----:B------:R-:W-:Y:S02]  /*3130*/  @P2 FSEL R19, R18, R11, !P0 ;  /* 0x0000000b12132208 */ /* 0x000fe40004000000 */
[----:B------:R-:W-:-:S02]  /*3140*/  @P2 SEL R11, R14, R8, P1 ;  /* 0x000000080e0b2207 */ /* 0x000fc40000800000 */
[----:B------:R-:W-:-:S03]  /*3150*/  @P2 SEL R14, R15, R9, P1 ;  /* 0x000000090f0e2207 */ /* 0x000fc60000800000 */
[----:B------:R-:W-:Y:S02]  /*3160*/  @P2 IMAD.MOV.U32 R8, RZ, RZ, R11 ;  /* 0x000000ffff082224 */ /* 0x000fe400078e000b */
[----:B------:R-:W-:-:S07]  /*3170*/  @P2 IMAD.MOV.U32 R9, RZ, RZ, R14 ;  /* 0x000000ffff092224 */ /* 0x000fce00078e000e */
.L_x_1657:
[----:B------:R-:W-:Y:S05]  /*3180*/  BSYNC.RECONVERGENT B1 ;  /* 0x0000000000017941 */ /* 0x000fea0003800200 */
.L_x_1656:
        /* <DEDUP_REMOVED lines=17> */
.L_x_1659:
[----:B------:R-:W-:Y:S05]  /*32a0*/  BSYNC.RECONVERGENT B1 ;  /* 0x0000000000017941 */ /* 0x000fea0003800200 */
.L_x_1658:
        /* <DEDUP_REMOVED lines=17> */
.L_x_1661:
[----:B------:R-:W-:Y:S05]  /*33c0*/  BSYNC.RECONVERGENT B1 ;  /* 0x0000000000017941 */ /* 0x000fea0003800200 */
.L_x_1660:
        /* <DEDUP_REMOVED lines=17> */
.L_x_1663:
[----:B------:R-:W-:Y:S05]  /*34e0*/  BSYNC.RECONVERGENT B1 ;  /* 0x0000000000017941 */ /* 0x000fea0003800200 */
.L_x_1662:
[----:B------:R-:W-:Y:S01]  /*34f0*/  UISETP.GE.U32.AND UP0, UPT, UR4, 0xa00, UPT ;  /* 0x00000a000400788c */ /* 0x000fe2000bf06070 */
[----:B------:R-:W-:-:S08]  /*3500*/  IMAD.MOV.U32 R5, RZ, RZ, 0x500 ;  /* 0x00000500ff057424 */ /* 0x000fd000078e00ff */
[----:B------:R-:W-:Y:S05]  /*3510*/  BRA.U !UP0, `(.L_x_1664) ;  /* 0x0000000508b47547 */ /* 0x000fea000b800000 */
[----:B------:R-:W0:Y:S01]  /*3520*/  LDC.64 R6, c[0x0][0x380] ;  /* 0x0000e000ff067b82 */ /* 0x000e220000000a00 */
[----:B------:R-:W-:Y:S01]  /*3530*/  IMAD.MOV.U32 R5, RZ, RZ, 0x500 ;  /* 0x00000500ff057424 */ /* 0x000fe200078e00ff */
[----:B------:R-:W1:Y:S06]  /*3540*/  LDCU UR4, c[0x0][0x390] ;  /* 0x00007200ff0477ac */ /* 0x000e6c0008000800 */
.L_x_1675:
[----:B------:R-:W-:-:S04]  /*3550*/  IMAD.IADD R17, R0, 0x1, R5 ;  /* 0x0000000100117824 */ /* 0x000fc800078e0205 */
[----:B0-----:R-:W-:-:S05]  /*3560*/  IMAD.WIDE.U32 R16, R17, 0x10, R6 ;  /* 0x0000001011107825 */ /* 0x001fca00078e0006 */
        /* <DEDUP_REMOVED lines=27> */
.L_x_1666:
[----:B-1----:R-:W-:Y:S05]  /*3720*/  BSYNC.RECONVERGENT B1 ;  /* 0x0000000000017941 */ /* 0x002fea0003800200 */
.L_x_1665:
        /* <DEDUP_REMOVED lines=17> */
.L_x_1668:
[----:B------:R-:W-:Y:S05]  /*3840*/  BSYNC.RECONVERGENT B1 ;  /* 0x0000000000017941 */ /* 0x000fea0003800200 */
.L_x_1667:
        /* <DEDUP_REMOVED lines=17> */
.L_x_1670:
[----:B------:R-:W-:Y:S05]  /*3960*/  BSYNC.RECONVERGENT B1 ;  /* 0x0000000000017941 */ /* 0x000fea0003800200 */
.L_x_1669:
        /* <DEDUP_REMOVED lines=17> */
.L_x_1672:
[----:B------:R-:W-:Y:S05]  /*3a80*/  BSYNC.RECONVERGENT B1 ;  /* 0x0000000000017941 */ /* 0x000fea0003800200 */
.L_x_1671:
        /* <DEDUP_REMOVED lines=17> */
.L_x_1674:
[----:B------:R-:W-:Y:S05]  /*3ba0*/  BSYNC.RECONVERGENT B1 ;  /* 0x0000000000017941 */ /* 0x000fea0003800200 */
.L_x_1673:
[C---:B------:R-:W-:Y:S02]  /*3bb0*/  VIADD R8, R5.reuse, 0xa00 ;  /* 0x00000a0005087836 */ /* 0x040fe40000000000 */
[----:B------:R-:W-:-:S03]  /*3bc0*/  VIADD R5, R5, 0x500 ;  /* 0x0000050005057836 */ /* 0x000fc60000000000 */
[----:B------:R-:W-:-:S13]  /*3bd0*/  ISETP.GT.AND P0, PT, R8, UR4, PT ;  /* 0x0000000408007c0c */ /* 0x000fda000bf04270 */
[----:B------:R-:W-:Y:S05]  /*3be0*/  @!P0 BRA `(.L_x_1675) ;  /* 0xfffffff800588947 */ /* 0x000fea000383ffff */
.L_x_1664:
[----:B------:R-:W-:-:S13]  /*3bf0*/  ISETP.GE.AND P0, PT, R5, UR4, PT ;  /* 0x0000000405007c0c */ /* 0x000fda000bf06270 */
        /* <DEDUP_REMOVED lines=12> */
[----:B------:R-:W0:Y:S01]  /*3cc0*/  LDC.64 R6, c[0x0][0x380] ;  /* 0x0000e000ff067b82 */ /* 0x000e220000000a00 */
[----:B------:R-:W-:Y:S01]  /*3cd0*/  LEA.HI R8, R16, 0x1, RZ, 0x18 ;  /* 0x0000000110087811 */ /* 0x000fe200078fc0ff */
[----:B------:R-:W-:Y:S02]  /*3ce0*/  IMAD.IADD R13, R0, 0x1, R5 ;  /* 0x00000001000d7824 */ /* 0x000fe400078e0205 */
[----:B------:R-:W-:Y:S01]  /*3cf0*/  IMAD.MOV.U32 R10, RZ, RZ, R0 ;  /* 0x000000ffff0a7224 */ /* 0x000fe200078e0000 */
[----:B------:R-:W-:-:S05]  /*3d00*/  LOP3.LUT R8, R8, 0x3, RZ, 0xc0, !PT ;  /* 0x0000000308087812 */ /* 0x000fca00078ec0ff */
[----:B------:R-:W-:-:S07]  /*3d10*/  IMAD.MOV R12, RZ, RZ, -R8 ;  /* 0x000000ffff0c7224 */ /* 0x000fce00078e0a08 */
.L_x_1682:
[----:B0-----:R-:W-:-:S05]  /*3d20*/  IMAD.WIDE.U32 R8, R13, 0x10, R6 ;  /* 0x000000100d087825 */ /* 0x001fca00078e0006 */
[----:B------:R-:W2:Y:S01]  /*3d30*/  LDG.E.CONSTANT R19, desc[UR6][R8.64] ;  /* 0x0000000608137981 */ /* 0x000ea2000c1e9900 */
[----:B------:R-:W-:Y:S01]  /*3d40*/  VIADD R12, R12, 0x1 ;  /* 0x000000010c0c7836 */ /* 0x000fe20000000000 */
[----:B------:R-:W-:Y:S04]  /*3d50*/  BSSY.RECONVERGENT B3, `(.L_x_1680) ;  /* 0x0000013000037945 */ /* 0x000fe80003800200 */
        /* <DEDUP_REMOVED lines=18> */
.L_x_1681:
[----:B------:R-:W-:Y:S05]  /*3e80*/  BSYNC.RECONVERGENT B3 ;  /* 0x0000000000037941 */ /* 0x000fea0003800200 */
.L_x_1680:
[----:B------:R-:W-:Y:S02]  /*3e90*/  VIADD R10, R10, 0x100 ;  /* 0x000001000a0a7836 */ /* 0x000fe40000000000 */
[----:B------:R-:W-:Y:S01]  /*3ea0*/  VIADD R13, R13, 0x100 ;  /* 0x000001000d0d7836 */ /* 0x000fe20000000000 */
[----:B------:R-:W-:Y:S06]  /*3eb0*/  @P2 BRA `(.L_x_1682) ;  /* 0xfffffffc00982947 */ /* 0x000fec000383ffff */
.L_x_1679:
[----:B------:R-:W-:Y:S05]  /*3ec0*/  BSYNC.RECONVERGENT B2 ;  /* 0x0000000000027941 */ /* 0x000fea0003800200 */
.L_x_1678:
[----:B------:R-:W-:-:S13]  /*3ed0*/  ISETP.GE.U32.AND P0, PT, R16, 0x300, PT ;  /* 0x000003001000780c */ /* 0x000fda0003f06070 */
[----:B------:R-:W-:Y:S05]  /*3ee0*/  @!P0 BRA `(.L_x_1677) ;  /* 0x0000000400808947 */ /* 0x000fea0003800000 */
[----:B------:R-:W0:Y:S01]  /*3ef0*/  LDCU.64 UR8, c[0x0][0x380] ;  /* 0x00007000ff0877ac */ /* 0x000e220008000a00 */
[----:B------:R-:W1:Y:S01]  /*3f00*/  LDC.64 R6, c[0x0][0x380] ;  /* 0x0000e000ff067b82 */ /* 0x000e620000000a00 */
[C---:B------:R-:W-:Y:S01]  /*3f10*/  IADD3 R9, P0, PT, R10.reuse, R5, RZ ;  /* 0x000000050a097210 */ /* 0x040fe20007f1e0ff */
[----:B------:R-:W-:-:S04]  /*3f20*/  IMAD.IADD R13, R10, 0x1, R5 ;  /* 0x000000010a0d7824 */ /* 0x000fc800078e0205 */
[----:B------:R-:W-:Y:S01]  /*3f30*/  IMAD.X R12, RZ, RZ, RZ, P0 ;  /* 0x000000ffff0c7224 */ /* 0x000fe200000e06ff */
[----:B0-----:R-:W-:-:S04]  /*3f40*/  LEA R8, P1, R9, UR8, 0x4 ;  /* 0x0000000809087c11 */ /* 0x001fc8000f8220ff */
[----:B------:R-:W-:Y:S02]  /*3f50*/  IADD3 R8, P0, PT, R8, 0x3008, RZ ;  /* 0x0000300808087810 */ /* 0x000fe40007f1e0ff */
[----:B------:R-:W-:-:S05]  /*3f60*/  LEA.HI.X R9, R9, UR9, R12, 0x4, P1 ;  /* 0x0000000909097c11 */ /* 0x000fca00088f240c */
[----:B------:R-:W-:-:S07]  /*3f70*/  IMAD.X R9, RZ, RZ, R9, P0 ;  /* 0x000000ffff097224 */ /* 0x000fce00000e0609 */
.L_x_1691:
[----:B-1----:R-:W-:Y:S01]  /*3f80*/  IMAD.WIDE.U32 R14, R13, 0x10, R6 ;  /* 0x000000100d0e7825 */ /* 0x002fe200078e0006 */
[----:B------:R0:W5:Y:S04]  /*3f90*/  LDG.E.CONSTANT R25, desc[UR6][R8.64+-0x2008] ;  /* 0xffdff80608197981 */ /* 0x000168000c1e9900 */
[----:B------:R-:W2:Y:S04]  /*3fa0*/  LDG.E.CONSTANT R21, desc[UR6][R14.64] ;  /* 0x000000060e157981 */ /* 0x000ea8000c1e9900 */
        /* <DEDUP_REMOVED lines=20> */
.L_x_1684:
[----:B------:R-:W-:Y:S05]  /*40f0*/  BSYNC.RECONVERGENT B2 ;  /* 0x0000000000027941 */ /* 0x000fea0003800200 */
.L_x_1683:
        /* <DEDUP_REMOVED lines=18> */
.L_x_1686:
[----:B------:R-:W-:Y:S05]  /*4220*/  BSYNC.RECONVERGENT B2 ;  /* 0x0000000000027941 */ /* 0x000fea0003800200 */
.L_x_1685:
        /* <DEDUP_REMOVED lines=18> */
.L_x_1688:
[----:B------:R-:W-:Y:S05]  /*4350*/  BSYNC.RECONVERGENT B2 ;  /* 0x0000000000027941 */ /* 0x000fea0003800200 */
.L_x_1687:
        /* <DEDUP_REMOVED lines=18> */
.L_x_1690:
[----:B------:R-:W-:Y:S05]  /*4480*/  BSYNC.RECONVERGENT B2 ;  /* 0x0000000000027941 */ /* 0x000fea0003800200 */
.L_x_1689:
[----:B------:R-:W-:Y:S01]  /*4490*/  VIADD R10, R10, 0x400 ;  /* 0x000004000a0a7836 */ /* 0x000fe20000000000 */
[----:B------:R-:W-:Y:S01]  /*44a0*/  IADD3 R8, P1, PT, R8, 0x4000, RZ ;  /* 0x0000400008087810 */ /* 0x000fe20007f3e0ff */
[----:B------:R-:W-:-:S03]  /*44b0*/  VIADD R13, R13, 0x400 ;  /* 0x000004000d0d7836 */ /* 0x000fc60000000000 */
[----:B------:R-:W-:Y:S01]  /*44c0*/  ISETP.GE.AND P0, PT, R10, R11, PT ;  /* 0x0000000b0a00720c */ /* 0x000fe20003f06270 */
[----:B------:R-:W-:-:S12]  /*44d0*/  IMAD.X R9, RZ, RZ, R9, P1 ;  /* 0x000000ffff097224 */ /* 0x000fd800008e0609 */
[----:B------:R-:W-:Y:S05]  /*44e0*/  @!P0 BRA `(.L_x_1691) ;  /* 0xfffffff800a48947 */ /* 0x000fea000383ffff */
.L_x_1677:
[----:B------:R-:W-:Y:S05]  /*44f0*/  BSYNC.RECONVERGENT B1 ;  /* 0x0000000000017941 */ /* 0x000fea0003800200 */
.L_x_1676:
        /* <DEDUP_REMOVED lines=22> */
.L_x_1693:
[----:B------:R-:W-:Y:S05]  /*4660*/  BSYNC.RECONVERGENT B1 ;  /* 0x0000000000017941 */ /* 0x000fea0003800200 */
.L_x_1692:
        /* <DEDUP_REMOVED lines=21> */
.L_x_1695:
[----:B------:R-:W-:Y:S05]  /*47c0*/  BSYNC.RECONVERGENT B1 ;  /* 0x0000000000017941 */ /* 0x000fea0003800200 */
.L_x_1694:
        /* <DEDUP_REMOVED lines=21> */
.L_x_1697:
[----:B------:R-:W-:Y:S05]  /*4920*/  BSYNC.RECONVERGENT B1 ;  /* 0x0000000000017941 */ /* 0x000fea0003800200 */
.L_x_1696:
        /* <DEDUP_REMOVED lines=21> */
.L_x_1699:
[----:B------:R-:W-:Y:S05]  /*4a80*/  BSYNC.RECONVERGENT B1 ;  /* 0x0000000000017941 */ /* 0x000fea0003800200 */
.L_x_1698:
        /* <DEDUP_REMOVED lines=22> */
.L_x_1701:
[----:B------:R-:W-:Y:S05]  /*4bf0*/  BSYNC.RECONVERGENT B1 ;  /* 0x0000000000017941 */ /* 0x000fea0003800200 */
.L_x_1700:
        /* <DEDUP_REMOVED lines=12> */
.L_x_1703:
[----:B------:R-:W-:Y:S05]  /*4cc0*/  BSYNC.RECONVERGENT B1 ;  /* 0x0000000000017941 */ /* 0x000fea0003800200 */
.L_x_1702:
        /* <DEDUP_REMOVED lines=31> */
.L_x_1705:
[----:B------:R-:W-:Y:S05]  /*4ec0*/  BSYNC.RECONVERGENT B1 ;  /* 0x0000000000017941 */ /* 0x000fea0003800200 */
.L_x_1704:
        /* <DEDUP_REMOVED lines=18> */
.L_x_1707:
[----:B------:R-:W-:Y:S05]  /*4ff0*/  BSYNC.RECONVERGENT B1 ;  /* 0x0000000000017941 */ /* 0x000fea0003800200 */
.L_x_1706:
        /* <DEDUP_REMOVED lines=18> */
.L_x_1709:
[----:B------:R-:W-:Y:S05]  /*5120*/  BSYNC.RECONVERGENT B1 ;  /* 0x0000000000017941 */ /* 0x000fea0003800200 */
.L_x_1708:
        /* <DEDUP_REMOVED lines=18> */
.L_x_1711:
[----:B------:R-:W-:Y:S05]  /*5250*/  BSYNC.RECONVERGENT B1 ;  /* 0x0000000000017941 */ /* 0x000fea0003800200 */
.L_x_1710:
        /* <DEDUP_REMOVED lines=18> */
.L_x_1713:
[----:B------:R-:W-:Y:S05]  /*5380*/  BSYNC.RECONVERGENT B1 ;  /* 0x0000000000017941 */ /* 0x000fea0003800200 */
.L_x_1712:
        /* <DEDUP_REMOVED lines=18> */
.L_x_1715:
[----:B------:R-:W-:Y:S05]  /*54b0*/  BSYNC.RECONVERGENT B1 ;  /* 0x0000000000017941 */ /* 0x000fea0003800200 */
.L_x_1714:
        /* <DEDUP_REMOVED lines=17> */
.L_x_1619:
[----:B------:R-:W-:Y:S05]  /*55d0*/  BSYNC.RECONVERGENT B0 ;  /* 0x0000000000007941 */ /* 0x000fea0003800200 */
.L_x_1586:
[----:B------:R-:W-:Y:S05]  /*55e0*/  @P1 EXIT ;  /* 0x000000000000194d */ /* 0x000fea0003800000 */
[----:B0-----:R-:W0:Y:S01]  /*55f0*/  LDC.64 R6, c[0x0][0x388] ;  /* 0x0000e200ff067b82 */ /* 0x001e220000000a00 */
[----:B------:R-:W-:Y:S02]  /*5600*/  IMAD.MOV.U32 R5, RZ, RZ, R4 ;  /* 0x000000ffff057224 */ /* 0x000fe400078e0004 */
[----:B------:R-:W-:-:S05]  /*5610*/  IMAD.MOV.U32 R4, RZ, RZ, R3 ;  /* 0x000000ffff047224 */ /* 0x000fca00078e0003 */
[----:B0-----:R-:W-:Y:S04]  /*5620*/  STG.E.64 desc[UR6][R6.64+0x8], R4 ;  /* 0x0000080406007986 */ /* 0x001fe8000c101b06 */
[----:B------:R-:W-:Y:S01]  /*5630*/  STG.E desc[UR6][R6.64], R2 ;  /* 0x0000000206007986 */ /* 0x000fe2000c101906 */
[----:B------:R-:W-:Y:S05]  /*5640*/  EXIT ;  /* 0x000000000000794d */ /* 0x000fea0003800000 */
.L_x_1716:
        /* <DEDUP_REMOVED lines=11> */
.L_x_2003:


//--------------------- .text._ZN6thrust24THRUST_300001_SM_1000_NS8cuda_cub4core6detail13_kernel_agentINS1_8__reduce10DrainAgentIiEEJN3cub18CUB_300001_SM_10009GridQueueIjEEiEEEvDpT0_ --------------------------
	.section	.text._ZN6thrust24THRUST_300001_SM_1000_NS8cuda_cub4core6detail13_kernel_agentINS1_8__reduce10DrainAgentIiEEJN3cub18CUB_300001_SM_10009GridQueueIjEEiEEEvDpT0_,"ax",@progbits
	.align	128
        .global         _ZN6thrust24THRUST_300001_SM_1000_NS8cuda_cub4core6detail13_kernel_agentINS1_8__reduce10DrainAgentIiEEJN3cub18CUB_300001_SM_10009GridQueueIjEEiEEEvDpT0_
        .type           _ZN6thrust24THRUST_300001_SM_1000_NS8cuda_cub4core6detail13_kernel_agentINS1_8__reduce10DrainAgentIiEEJN3cub18CUB_300001_SM_10009GridQueueIjEEiEEEvDpT0_,@function
        .size           _ZN6thrust24THRUST_300001_SM_1000_NS8cuda_cub4core6detail13_kernel_agentINS1_8__reduce10DrainAgentIiEEJN3cub18CUB_300001_SM_10009GridQueueIjEEiEEEvDpT0_,(.L_x_2004 - _ZN6thrust24THRUST_300001_SM_1000_NS8cuda_cub4core6detail13_kernel_agentINS1_8__reduce10DrainAgentIiEEJN3cub18CUB_300001_SM_10009GridQueueIjEEiEEEvDpT0_)
        .other          _ZN6thrust24THRUST_300001_SM_1000_NS8cuda_cub4core6detail13_kernel_agentINS1_8__reduce10DrainAgentIiEEJN3cub18CUB_300001_SM_10009GridQueueIjEEiEEEvDpT0_,@"STO_CUDA_ENTRY STV_DEFAULT"
_ZN6thrust24THRUST_300001_SM_1000_NS8cuda_cub4core6detail13_kernel_agentINS1_8__reduce10DrainAgentIiEEJN3cub18CUB_300001_SM_10009GridQueueIjEEiEEEvDpT0_:
.text._ZN6thrust24THRUST_300001_SM_1000_NS8cuda_cub4core6detail13_kernel_agentINS1_8__reduce10DrainAgentIiEEJN3cub18CUB_300001_SM_10009GridQueueIjEEiEEEvDpT0_:
[----:B------:R-:W-:Y:S08]  /*0000*/  LDC R1, c[0x0][0x37c] ;  /* 0x0000df00ff017b82 */ /* 0x000ff00000000800 */
[----:B------:R-:W0:Y:S01]  /*0010*/  LDC.64 R2, c[0x0][0x380] ;  /* 0x0000e000ff027b82 */ /* 0x000e220000000a00 */
[----:B------:R-:W0:Y:S07]  /*0020*/  LDCU.64 UR4, c[0x0][0x358] ;  /* 0x00006b00ff0477ac */ /* 0x000e2e0008000a00 */
[----:B------:R-:W1:Y:S01]  /*0030*/  LDC R5, c[0x0][0x388] ;  /* 0x0000e200ff057b82 */ /* 0x000e620000000800 */
[----:B0-----:R-:W-:Y:S04]  /*0040*/  STG.E desc[UR4][R2.64+0x4], RZ ;  /* 0x000004ff02007986 */ /* 0x001fe8000c101904 */
[----:B-1----:R-:W-:Y:S01]  /*0050*/  STG.E desc[UR4][R2.64], R5 ;  /* 0x0000000502007986 */ /* 0x002fe2000c101904 */
[----:B------:R-:W-:Y:S05]  /*0060*/  EXIT ;  /* 0x000000000000794d */ /* 0x000fea0003800000 */
.L_x_1717:
        /* <DEDUP_REMOVED lines=9> */
.L_x_2004:


//--------------------- .text._ZN6thrust24THRUST_300001_SM_1000_NS8cuda_cub4core6detail13_kernel_agentINS1_8__reduce11ReduceAgentINS0_12zip_iteratorIN4cuda3std3__45tupleIJNS0_6detail15normal_iteratorINS0_10device_ptrIfEEEENS0_17counting_iteratorIlNS0_11use_defaultESI_SI_EEEEEEEPNSB_IJflEEESM_iNS1_9__extrema9arg_min_fIflNSA_4lessIfEEEEEEJSL_SN_iN3cub18CUB_300001_SM_100013GridEvenShareIiEENSV_9GridQueueIjEESS_EEEvDpT0_ --------------------------
	.section	.text._ZN6thrust24THRUST_300001_SM_1000_NS8cuda_cub4core6detail13_kernel_agentINS1_8__reduce11ReduceAgentINS0_12zip_iteratorIN4cuda3std3__45tupleIJNS0_6detail15normal_iteratorINS0_10device_ptrIfEEEENS0_17counting_iteratorIlNS0_11use_defaultESI_SI_EEEEEEEPNSB_IJflEEESM_iNS1_9__extrema9arg_min_fIflNSA_4lessIfEEEEEEJSL_SN_iN3cub18CUB_300001_SM_100013GridEvenShareIiEENSV_9GridQueueIjEESS_EEEvDpT0_,"ax",@progbits
	.align	128
        .global         _ZN6thrust24THRUST_300001_SM_1000_NS8cuda_cub4core6detail13_kernel_agentINS1_8__reduce11ReduceAgentINS0_12zip_iteratorIN4cuda3std3__45tupleIJNS0_6detail15normal_iteratorINS0_10device_ptrIfEEEENS0_17counting_iteratorIlNS0_11use_defaultESI_SI_EEEEEEEPNSB_IJflEEESM_iNS1_9__extrema9arg_min_fIflNSA_4lessIfEEEEEEJSL_SN_iN3cub18CUB_300001_SM_100013GridEvenShareIiEENSV_9GridQueueIjEESS_EEEvDpT0_
        .type           _ZN6thrust24THRUST_300001_SM_1000_NS8cuda_cub4core6detail13_kernel_agentINS1_8__reduce11ReduceAgentINS0_12zip_iteratorIN4cuda3std3__45tupleIJNS0_6detail15normal_iteratorINS0_10device_ptrIfEEEENS0_17counting_iteratorIlNS0_11use_defaultESI_SI_EEEEEEEPNSB_IJflEEESM_iNS1_9__extrema9arg_min_fIflNSA_4lessIfEEEEEEJSL_SN_iN3cub18CUB_300001_SM_100013GridEvenShareIiEENSV_9GridQueueIjEESS_EEEvDpT0_,@function
        .size           _ZN6thrust24THRUST_300001_SM_1000_NS8cuda_cub4core6detail13_kernel_agentINS1_8__reduce11ReduceAgentINS0_12zip_iteratorIN4cuda3std3__45tupleIJNS0_6detail15normal_iteratorINS0_10device_ptrIfEEEENS0_17counting_iteratorIlNS0_11use_defaultESI_SI_EEEEEEEPNSB_IJflEEESM_iNS1_9__extrema9arg_min_fIflNSA_4lessIfEEEEEEJSL_SN_iN3cub18CUB_300001_SM_100013GridEvenShareIiEENSV_9GridQueueIjEESS_EEEvDpT0_,(.L_x_2005 - _ZN6thrust24THRUST_300001_SM_1000_NS8cuda_cub4core6detail13_kernel_agentINS1_8__reduce11ReduceAgentINS0_12zip_iteratorIN4cuda3std3__45tupleIJNS0_6detail15normal_iteratorINS0_10device_ptrIfEEEENS0_17counting_iteratorIlNS0_11use_defaultESI_SI_EEEEEEEPNSB_IJflEEESM_iNS1_9__extrema9arg_min_fIflNSA_4lessIfEEEEEEJSL_SN_iN3cub18CUB_300001_SM_100013GridEvenShareIiEENSV_9GridQueueIjEESS_EEEvDpT0_)
        .other          _ZN6thrust24THRUST_300001_SM_1000_NS8cuda_cub4core6detail13_kernel_agentINS1_8__reduce11ReduceAgentINS0_12zip_iteratorIN4cuda3std3__45tupleIJNS0_6detail15normal_iteratorINS0_10device_ptrIfEEEENS0_17counting_iteratorIlNS0_11use_defaultESI_SI_EEEEEEEPNSB_IJflEEESM_iNS1_9__extrema9arg_min_fIflNSA_4lessIfEEEEEEJSL_SN_iN3cub18CUB_300001_SM_100013GridEvenShareIiEENSV_9GridQueueIjEESS_EEEvDpT0_,@"STO_CUDA_ENTRY STV_DEFAULT"
_ZN6thrust24THRUST_300001_SM_1000_NS8cuda_cub4core6detail13_kernel_agentINS1_8__reduce11ReduceAgentINS0_12zip_iteratorIN4cuda3std3__45tupleIJNS0_6detail15normal_iteratorINS0_10device_ptrIfEEEENS0_17counting_iteratorIlNS0_11use_defaultESI_SI_EEEEEEEPNSB_IJflEEESM_iNS1_9__extrema9arg_min_fIflNSA_4lessIfEEEEEEJSL_SN_iN3cub18CUB_300001_SM_100013GridEvenShareIiEENSV_9GridQueueIjEESS_EEEvDpT0_:
.text._ZN6thrust24THRUST_300001_SM_1000_NS8cuda_cub4core6detail13_kernel_agentINS1_8__reduce11ReduceAgentINS0_12zip_iteratorIN4cuda3std3__45tupleIJNS0_6detail15normal_iteratorINS0_10device_ptrIfEEEENS0_17counting_iteratorIlNS0_11use_defaultESI_SI_EEEEEEEPNSB_IJflEEESM_iNS1_9__extrema9arg_min_fIflNSA_4lessIfEEEEEEJSL_SN_iN3cub18CUB_300001_SM_100013GridEvenShareIiEENSV_9GridQueueIjEESS_EEEvDpT0_:
[----:B------:R-:W-:Y:S01]  /*0000*/  LDC R1, c[0x0][0x37c] ;  /* 0x0000df00ff017b82 */ /* 0x000fe20000000800 */
[----:B------:R-:W0:Y:S01]  /*0010*/  S2R R0, SR_CTAID.X ;  /* 0x0000000000007919 */ /* 0x000e220000002500 */
[----:B------:R-:W1:Y:S01]  /*0020*/  LDCU UR4, c[0x0][0x398] ;  /* 0x00007300ff0477ac */ /* 0x000e620008000800 */
[----:B------:R-:W-:Y:S01]  /*0030*/  BSSY.RECONVERGENT B0, `(.L_x_1718) ;  /* 0x0000586000007945 */ /* 0x000fe20003800200 */
[----:B------:R-:W2:Y:S01]  /*0040*/  LDCU UR6, c[0x0][0x370] ;  /* 0x00006e00ff0677ac */ /* 0x000ea20008000800 */
[----:B------:R-:W3:Y:S01]  /*0050*/  LDCU.64 UR10, c[0x0][0x358] ;  /* 0x00006b00ff0a77ac */ /* 0x000ee20008000a00 */
[----:B-1----:R-:W-:Y:S01]  /*0060*/  IMAD.U32 R10, RZ, RZ, UR4 ;  /* 0x00000004ff0a7e24 */ /* 0x002fe2000f8e00ff */
[----:B--2---:R-:W-:Y:S01]  /*0070*/  UIMAD UR6, UR6, 0x500, URZ ;  /* 0x00000500060678a4 */ /* 0x004fe2000f8e02ff */
[----:B0-----:R-:W-:-:S04]  /*0080*/  IMAD R11, R0, 0x500, RZ ;  /* 0x00000500000b7824 */ /* 0x001fc800078e02ff */
[----:B------:R-:W-:-:S05]  /*0090*/  VIADD R3, R11, 0x500 ;  /* 0x000005000b037836 */ /* 0x000fca0000000000 */
[----:B------:R-:W-:-:S13]  /*00a0*/  ISETP.GT.AND P0, PT, R3, R10, PT ;  /* 0x0000000a0300720c */ /* 0x000fda0003f04270 */
[----:B---3--:R-:W-:Y:S05]  /*00b0*/  @!P0 BRA `(.L_x_1719) ;  /* 0x0000003000088947 */ /* 0x008fea0003800000 */
[----:B------:R-:W0:Y:S01]  /*00c0*/  S2R R2, SR_TID.X ;  /* 0x0000000000027919 */ /* 0x000e220000002100 */
[----:B------:R-:W-:Y:S01]  /*00d0*/  IMAD.IADD R3, R10, 0x1, -R11 ;  /* 0x000000010a037824 */ /* 0x000fe200078e0a0b */
[----:B------:R-:W1:Y:S01]  /*00e0*/  LDCU.64 UR6, c[0x0][0x388] ;  /* 0x00007100ff0677ac */ /* 0x000e620008000a00 */
[----:B------:R-:W-:Y:S01]  /*00f0*/  BSSY.RECONVERGENT B1, `(.L_x_1720) ;  /* 0x000000f000017945 */ /* 0x000fe20003800200 */
[----:B------:R-:W-:Y:S01]  /*0100*/  CS2R R6, SRZ ;  /* 0x0000000000067805 */ /* 0x000fe2000001ff00 */
[----:B------:R-:W-:Y:S01]  /*0110*/  IMAD.MOV.U32 R9, RZ, RZ, RZ ;  /* 0x000000ffff097224 */ /* 0x000fe200078e00ff */
[----:B------:R-:W2:Y:S01]  /*0120*/  LDCU.64 UR8, c[0x0][0x388] ;  /* 0x00007100ff0877ac */ /* 0x000ea20008000a00 */
[----:B0-----:R-:W-:Y:S01]  /*0130*/  ISETP.GE.AND P0, PT, R2, R3, PT ;  /* 0x000000030200720c */ /* 0x001fe20003f06270 */
[----:B------:R-:W-:-:S12]  /*0140*/  IMAD.MOV.U32 R8, RZ, RZ, R2 ;  /* 0x000000ffff087224 */ /* 0x000fd800078e0002 */
[----:B-12---:R-:W-:Y:S05]  /*0150*/  @P0 BRA `(.L_x_1721) ;  /* 0x0000000000200947 */ /* 0x006fea0003800000 */
[----:B------:R-:W0:Y:S01]  /*0160*/  LDC.64 R4, c[0x0][0x380] ;  /* 0x0000e000ff047b82 */ /* 0x000e220000000a00 */
[----:B------:R-:W-:Y:S01]  /*0170*/  IMAD.IADD R9, R11, 0x1, R2 ;  /* 0x000000010b097824 */ /* 0x000fe200078e0202 */
[----:B------:R-:W1:Y:S03]  /*0180*/  LDCU.64 UR4, c[0x0][0x388] ;  /* 0x00007100ff0477ac */ /* 0x000e660008000a00 */
[----:B0-----:R-:W-:-:S05]  /*0190*/  IMAD.WIDE R4, R9, 0x4, R4 ;  /* 0x0000000409047825 */ /* 0x001fca00078e0204 */
[----:B------:R0:W5:Y:S01]  /*01a0*/  LDG.E R7, desc[UR10][R4.64] ;  /* 0x0000000a04077981 */ /* 0x000162000c1e1900 */
[----:B-1----:R-:W-:Y:S01]  /*01b0*/  IADD3 R6, P0, PT, R9, UR4, RZ ;  /* 0x0000000409067c10 */ /* 0x002fe2000ff1e0ff */
[----:B------:R-:W-:-:S03]  /*01c0*/  VIADD R8, R2, 0x100 ;  /* 0x0000010002087836 */ /* 0x000fc60000000000 */
[----:B------:R-:W-:-:S09]  /*01d0*/  LEA.HI.X.SX32 R9, R9, UR5, 0x1, P0 ;  /* 0x0000000509097c11 */ /* 0x000fd200080f0eff */
.L_x_1721:
[----:B------:R-:W-:Y:S05]  /*01e0*/  BSYNC.RECONVERGENT B1 ;  /* 0x0000000000017941 */ /* 0x000fea0003800200 */
.L_x_1720:
        /* <DEDUP_REMOVED lines=9> */
[----:B------:R-:W0:Y:S01]  /*0280*/  LDC.64 R4, c[0x0][0x380] ;  /* 0x0000e000ff047b82 */ /* 0x000e220000000a00 */
[----:B------:R-:W-:Y:S01]  /*0290*/  LEA.HI R10, R16, 0x1, RZ, 0x18 ;  /* 0x00000001100a7811 */ /* 0x000fe200078fc0ff */
[----:B------:R-:W-:-:S03]  /*02a0*/  IMAD.IADD R15, R11, 0x1, R8 ;  /* 0x000000010b0f7824 */ /* 0x000fc600078e0208 */
[----:B------:R-:W-:-:S05]  /*02b0*/  LOP3.LUT R10, R10, 0x3, RZ, 0xc0, !PT ;  /* 0x000000030a0a7812 */ /* 0x000fca00078ec0ff */
[----:B------:R-:W-:-:S07]  /*02c0*/  IMAD.MOV R10, RZ, RZ, -R10 ;  /* 0x000000ffff0a7224 */ /* 0x000fce00078e0a0a */
.L_x_1728:
[----:B0-----:R-:W-:-:S05]  /*02d0*/  IMAD.WIDE R12, R15, 0x4, R4 ;  /* 0x000000040f0c7825 */ /* 0x001fca00078e0204 */
[----:B------:R-:W2:Y:S01]  /*02e0*/  LDG.E R20, desc[UR10][R12.64] ;  /* 0x0000000a0c147981 */ /* 0x000ea2000c1e1900 */
[----:B------:R-:W-:Y:S01]  /*02f0*/  VIADD R10, R10, 0x1 ;  /* 0x000000010a0a7836 */ /* 0x000fe20000000000 */
[C---:B------:R-:W-:Y:S01]  /*0300*/  IADD3 R18, P1, PT, R15.reuse, UR6, RZ ;  /* 0x000000060f127c10 */ /* 0x040fe2000ff3e0ff */
[----:B------:R-:W-:Y:S03]  /*0310*/  BSSY.RECONVERGENT B3, `(.L_x_1726) ;  /* 0x0000013000037945 */ /* 0x000fe60003800200 */
[----:B------:R-:W-:Y:S02]  /*0320*/  ISETP.NE.AND P2, PT, R10, RZ, PT ;  /* 0x000000ff0a00720c */ /* 0x000fe40003f45270 */
[----:B------:R-:W-:Y:S02]  /*0330*/  LEA.HI.X.SX32 R17, R15, UR7, 0x1, P1 ;  /* 0x000000070f117c11 */ /* 0x000fe400088f0eff */
        /* <DEDUP_REMOVED lines=10> */
[C---:B------:R-:W-:Y:S02]  /*03e0*/  @P3 ISETP.LT.U32.AND P1, PT, R13.reuse, R18, PT ;  /* 0x000000120d00320c */ /* 0x040fe40003f21070 */
[CC--:B------:R-:W-:Y:S02]  /*03f0*/  @P3 ISETP.GE.AND.EX P0, PT, R14.reuse, R17.reuse, PT, P0 ;  /* 0x000000110e00320c */ /* 0x0c0fe40003f06300 */
[----:B------:R-:W-:Y:S02]  /*0400*/  @P3 ISETP.LT.AND.EX P1, PT, R14, R17, PT, P1 ;  /* 0x000000110e00320c */ /* 0x000fe40003f21310 */
[----:B------:R-:W-:Y:S02]  /*0410*/  @P3 FSEL R7, R12, R20, !P0 ;  /* 0x000000140c073208 */ /* 0x000fe40004000000 */
[----:B------:R-:W-:-:S02]  /*0420*/  @P3 SEL R6, R13, R18, P1 ;  /* 0x000000120d063207 */ /* 0x000fc40000800000 */
[----:B------:R-:W-:-:S07]  /*0430*/  @P3 SEL R9, R14, R17, P1 ;  /* 0x000000110e093207 */ /* 0x000fce0000800000 */
.L_x_1727:
[----:B------:R-:W-:Y:S05]  /*0440*/  BSYNC.RECONVERGENT B3 ;  /* 0x0000000000037941 */ /* 0x000fea0003800200 */
.L_x_1726:
[----:B------:R-:W-:Y:S02]  /*0450*/  VIADD R8, R8, 0x100 ;  /* 0x0000010008087836 */ /* 0x000fe40000000000 */
[----:B------:R-:W-:Y:S01]  /*0460*/  VIADD R15, R15, 0x100 ;  /* 0x000001000f0f7836 */ /* 0x000fe20000000000 */
[----:B------:R-:W-:Y:S06]  /*0470*/  @P2 BRA `(.L_x_1728) ;  /* 0xfffffffc00942947 */ /* 0x000fec000383ffff */
.L_x_1725:
[----:B------:R-:W-:Y:S05]  /*0480*/  BSYNC.RECONVERGENT B2 ;  /* 0x0000000000027941 */ /* 0x000fea0003800200 */
.L_x_1724:
[----:B------:R-:W-:-:S13]  /*0490*/  ISETP.GE.U32.AND P0, PT, R16, 0x300, PT ;  /* 0x000003001000780c */ /* 0x000fda0003f06070 */
[----:B------:R-:W-:Y:S05]  /*04a0*/  @!P0 BRA `(.L_x_1723) ;  /* 0x00000004008c8947 */ /* 0x000fea0003800000 */
[----:B------:R-:W0:Y:S01]  /*04b0*/  LDC.64 R4, c[0x0][0x380] ;  /* 0x0000e000ff047b82 */ /* 0x000e220000000a00 */
[----:B------:R-:W-:-:S04]  /*04c0*/  IMAD.IADD R11, R11, 0x1, R8 ;  /* 0x000000010b0b7824 */ /* 0x000fc800078e0208 */
[C---:B------:R-:W-:Y:S02]  /*04d0*/  VIADD R19, R11.reuse, 0x100 ;  /* 0x000001000b137836 */ /* 0x040fe40000000000 */
[C---:B------:R-:W-:Y:S02]  /*04e0*/  VIADD R18, R11.reuse, 0x200 ;  /* 0x000002000b127836 */ /* 0x040fe40000000000 */
[----:B------:R-:W-:Y:S01]  /*04f0*/  VIADD R20, R11, 0x300 ;  /* 0x000003000b147836 */ /* 0x000fe20000000000 */
[----:B0-----:R-:W-:-:S05]  /*0500*/  IADD3 R4, P0, PT, R4, 0x800, RZ ;  /* 0x0000080004047810 */ /* 0x001fca0007f1e0ff */
[----:B------:R-:W-:-:S08]  /*0510*/  IMAD.X R5, RZ, RZ, R5, P0 ;  /* 0x000000ffff057224 */ /* 0x000fd000000e0605 */
.L_x_1737:
[----:B------:R-:W-:-:S05]  /*0520*/  IMAD.WIDE R14, R11, 0x4, R4 ;  /* 0x000000040b0e7825 */ /* 0x000fca00078e0204 */
[----:B------:R-:W2:Y:S04]  /*0530*/  LDG.E R24, desc[UR10][R14.64+-0x800] ;  /* 0xfff8000a0e187981 */ /* 0x000ea8000c1e1900 */
[----:B-----5:R0:W5:Y:S04]  /*0540*/  LDG.E R26, desc[UR10][R14.64+-0x400] ;  /* 0xfffc000a0e1a7981 */ /* 0x020168000c1e1900 */
[----:B------:R0:W5:Y:S04]  /*0550*/  LDG.E R10, desc[UR10][R14.64] ;  /* 0x0000000a0e0a7981 */ /* 0x000168000c1e1900 */
[----:B------:R0:W5:Y:S01]  /*0560*/  LDG.E R12, desc[UR10][R14.64+0x400] ;  /* 0x0004000a0e0c7981 */ /* 0x000162000c1e1900 */
[----:B------:R-:W-:Y:S01]  /*0570*/  IADD3 R21, P1, PT, R11, UR8, RZ ;  /* 0x000000080b157c10 */ /* 0x000fe2000ff3e0ff */
[----:B------:R-:W-:Y:S01]  /*0580*/  BSSY.RECONVERGENT B2, `(.L_x_1729) ;  /* 0x0000012000027945 */ /* 0x000fe20003800200 */
[----:B------:R-:W-:-:S02]  /*0590*/  IMAD.MOV.U32 R16, RZ, RZ, R6 ;  /* 0x000000ffff107224 */ /* 0x000fc400078e0006 */
[----:B------:R-:W-:Y:S01]  /*05a0*/  IMAD.MOV.U32 R17, RZ, RZ, R9 ;  /* 0x000000ffff117224 */ /* 0x000fe200078e0009 */
[----:B------:R-:W-:Y:S01]  /*05b0*/  LEA.HI.X.SX32 R22, R11, UR9, 0x1, P1 ;  /* 0x000000090b167c11 */ /* 0x000fe200088f0eff */
[----:B------:R-:W-:Y:S01]  /*05c0*/  IMAD.MOV.U32 R13, RZ, RZ, R7 ;  /* 0x000000ffff0d7224 */ /* 0x000fe200078e0007 */
        /* <DEDUP_REMOVED lines=13> */
.L_x_1730:
[----:B------:R-:W-:Y:S05]  /*06a0*/  BSYNC.RECONVERGENT B2 ;  /* 0x0000000000027941 */ /* 0x000fea0003800200 */
.L_x_1729:
[----:B-----5:R-:W-:Y:S01]  /*06b0*/  FSETP.GEU.AND P0, PT, R13, R26, PT ;  /* 0x0000001a0d00720b */ /* 0x020fe20003f0e000 */
[----:B------:R-:W-:Y:S01]  /*06c0*/  BSSY.RECONVERGENT B2, `(.L_x_1731) ;  /* 0x0000012000027945 */ /* 0x000fe20003800200 */
[C---:B------:R-:W-:Y:S01]  /*06d0*/  IADD3 R15, P1, PT, R19.reuse, UR8, RZ ;  /* 0x00000008130f7c10 */ /* 0x040fe2000ff3e0ff */
[----:B------:R-:W-:Y:S02]  /*06e0*/  IMAD.MOV.U32 R6, RZ, RZ, R16 ;  /* 0x000000ffff067224 */ /* 0x000fe400078e0010 */
[----:B------:R-:W-:Y:S01]  /*06f0*/  IMAD.MOV.U32 R9, RZ, RZ, R17 ;  /* 0x000000ffff097224 */ /* 0x000fe200078e0011 */
[----:B------:R-:W-:Y:S01]  /*0700*/  LEA.HI.X.SX32 R14, R19, UR9, 0x1, P1 ;  /* 0x00000009130e7c11 */ /* 0x000fe200088f0eff */
        /* <DEDUP_REMOVED lines=13> */
.L_x_1732:
[----:B------:R-:W-:Y:S05]  /*07e0*/  BSYNC.RECONVERGENT B2 ;  /* 0x0000000000027941 */ /* 0x000fea0003800200 */
.L_x_1731:
[----:B------:R-:W-:Y:S01]  /*07f0*/  FSETP.GEU.AND P0, PT, R7, R10, PT ;  /* 0x0000000a0700720b */ /* 0x000fe20003f0e000 */
[----:B------:R-:W-:Y:S01]  /*0800*/  BSSY.RECONVERGENT B2, `(.L_x_1733) ;  /* 0x0000013000027945 */ /* 0x000fe20003800200 */
[----:B------:R-:W-:Y:S01]  /*0810*/  IADD3 R17, P1, PT, R18, UR8, RZ ;  /* 0x0000000812117c10 */ /* 0x000fe2000ff3e0ff */
[----:B------:R-:W-:Y:S01]  /*0820*/  IMAD.MOV.U32 R14, RZ, RZ, R6 ;  /* 0x000000ffff0e7224 */ /* 0x000fe200078e0006 */
[----:B------:R-:W-:Y:S01]  /*0830*/  IADD3 R21, P2, PT, R20, UR8, RZ ;  /* 0x0000000814157c10 */ /* 0x000fe2000ff5e0ff */
        /* <DEDUP_REMOVED lines=15> */
.L_x_1734:
[----:B------:R-:W-:Y:S05]  /*0930*/  BSYNC.RECONVERGENT B2 ;  /* 0x0000000000027941 */ /* 0x000fea0003800200 */
.L_x_1733:
[----:B------:R-:W-:Y:S01]  /*0940*/  FSETP.GEU.AND P0, PT, R13, R12, PT ;  /* 0x0000000c0d00720b */ /* 0x000fe20003f0e000 */
[----:B------:R-:W-:Y:S01]  /*0950*/  BSSY.RECONVERGENT B2, `(.L_x_1735) ;  /* 0x0000011000027945 */ /* 0x000fe20003800200 */
[----:B------:R-:W-:Y:S01]  /*0960*/  LEA.HI.X.SX32 R10, R20, UR9, 0x1, P2 ;  /* 0x00000009140a7c11 */ /* 0x000fe200090f0eff */
        /* <DEDUP_REMOVED lines=15> */
.L_x_1736:
[----:B------:R-:W-:Y:S05]  /*0a60*/  BSYNC.RECONVERGENT B2 ;  /* 0x0000000000027941 */ /* 0x000fea0003800200 */
.L_x_1735:
[----:B------:R-:W-:Y:S02]  /*0a70*/  VIADD R8, R8, 0x400 ;  /* 0x0000040008087836 */ /* 0x000fe40000000000 */
[----:B------:R-:W-:Y:S02]  /*0a80*/  VIADD R19, R19, 0x400 ;  /* 0x0000040013137836 */ /* 0x000fe40000000000 */
[----:B------:R-:W-:Y:S01]  /*0a90*/  VIADD R18, R18, 0x400 ;  /* 0x0000040012127836 */ /* 0x000fe20000000000 */
[----:B------:R-:W-:Y:S01]  /*0aa0*/  ISETP.GE.AND P0, PT, R8, R3, PT ;  /* 0x000000030800720c */ /* 0x000fe20003f06270 */
[----:B------:R-:W-:Y:S02]  /*0ab0*/  VIADD R20, R20, 0x400 ;  /* 0x0000040014147836 */ /* 0x000fe40000000000 */
[----:B------:R-:W-:-:S10]  /*0ac0*/  VIADD R11, R11, 0x400 ;  /* 0x000004000b0b7836 */ /* 0x000fd40000000000 */
[----:B------:R-:W-:Y:S05]  /*0ad0*/  @!P0 BRA `(.L_x_1737) ;  /* 0xfffffff800908947 */ /* 0x000fea000383ffff */
.L_x_1723:
[----:B------:R-:W-:Y:S05]  /*0ae0*/  BSYNC.RECONVERGENT B1 ;  /* 0x0000000000017941 */ /* 0x000fea0003800200 */
.L_x_1722:
[----:B------:R-:W-:-:S13]  /*0af0*/  ISETP.GE.AND P0, PT, R3, 0x100, PT ;  /* 0x000001000300780c */ /* 0x000fda0003f06270 */
[----:B------:R-:W-:Y:S05]  /*0b00*/  @!P0 BRA `(.L_x_1738) ;  /* 0x00000010003c8947 */ /* 0x000fea0003800000 */
[----:B------:R-:W1:Y:S01]  /*0b10*/  S2R R13, SR_LANEID ;  /* 0x00000000000d7919 */ /* 0x000e620000000000 */
[----:B------:R-:W-:Y:S01]  /*0b20*/  BSSY.RECONVERGENT B1, `(.L_x_1739) ;  /* 0x0000015000017945 */ /* 0x000fe20003800200 */
[----:B0-----:R-:W-:Y:S01]  /*0b30*/  IMAD.MOV.U32 R5, RZ, RZ, R6 ;  /* 0x000000ffff057224 */ /* 0x001fe200078e0006 */
[----:B-----5:R-:W0:Y:S01]  /*0b40*/  SHFL.DOWN PT, R4, R7, 0x1, 0x1f ;  /* 0x08201f0007047f89 */ /* 0x020e2200000e0000 */
        /* <DEDUP_REMOVED lines=18> */
.L_x_1740:
[----:B------:R-:W-:Y:S05]  /*0c70*/  BSYNC.RECONVERGENT B1 ;  /* 0x0000000000017941 */ /* 0x000fea0003800200 */
.L_x_1739:
        /* <DEDUP_REMOVED lines=21> */
.L_x_1742:
[----:B------:R-:W-:Y:S05]  /*0dd0*/  BSYNC.RECONVERGENT B1 ;  /* 0x0000000000017941 */ /* 0x000fea0003800200 */
.L_x_1741:
        /* <DEDUP_REMOVED lines=21> */
.L_x_1744:
[----:B------:R-:W-:Y:S05]  /*0f30*/  BSYNC.RECONVERGENT B1 ;  /* 0x0000000000017941 */ /* 0x000fea0003800200 */
.L_x_1743:
        /* <DEDUP_REMOVED lines=21> */
.L_x_1746:
[----:B------:R-:W-:Y:S05]  /*1090*/  BSYNC.RECONVERGENT B1 ;  /* 0x0000000000017941 */ /* 0x000fea0003800200 */
.L_x_1745:
        /* <DEDUP_REMOVED lines=22> */
.L_x_1748:
[----:B------:R-:W-:Y:S05]  /*1200*/  BSYNC.RECONVERGENT B1 ;  /* 0x0000000000017941 */ /* 0x000fea0003800200 */
.L_x_1747:
        /* <DEDUP_REMOVED lines=12> */
.L_x_1750:
[----:B------:R-:W-:Y:S05]  /*12d0*/  BSYNC.RECONVERGENT B1 ;  /* 0x0000000000017941 */ /* 0x000fea0003800200 */
.L_x_1749:
        /* <DEDUP_REMOVED lines=31> */
.L_x_1753:
[----:B------:R-:W-:Y:S05]  /*14d0*/  BSYNC.RECONVERGENT B1 ;  /* 0x0000000000017941 */ /* 0x000fea0003800200 */
.L_x_1752:
        /* <DEDUP_REMOVED lines=18> */
.L_x_1755:
[----:B------:R-:W-:Y:S05]  /*1600*/  BSYNC.RECONVERGENT B1 ;  /* 0x0000000000017941 */ /* 0x000fea0003800200 */
.L_x_1754:
        /* <DEDUP_REMOVED lines=18> */
.L_x_1757:
[----:B------:R-:W-:Y:S05]  /*1730*/  BSYNC.RECONVERGENT B1 ;  /* 0x0000000000017941 */ /* 0x000fea0003800200 */
.L_x_1756:
        /* <DEDUP_REMOVED lines=18> */
.L_x_1759:
[----:B------:R-:W-:Y:S05]  /*1860*/  BSYNC.RECONVERGENT B1 ;  /* 0x0000000000017941 */ /* 0x000fea0003800200 */
.L_x_1758:
        /* <DEDUP_REMOVED lines=18> */
.L_x_1761:
[----:B------:R-:W-:Y:S05]  /*1990*/  BSYNC.RECONVERGENT B1 ;  /* 0x0000000000017941 */ /* 0x000fea0003800200 */
.L_x_1760:
        /* <DEDUP_REMOVED lines=18> */
.L_x_1763:
[----:B------:R-:W-:Y:S05]  /*1ac0*/  BSYNC.RECONVERGENT B1 ;  /* 0x0000000000017941 */ /* 0x000fea0003800200 */
.L_x_1762:
        /* <DEDUP_REMOVED lines=19> */
.L_x_1738:
[----:B0-----:R-:W-:Y:S01]  /*1c00*/  LOP3.LUT R4, R2, 0x3e0, RZ, 0xc0, !PT ;  /* 0x000003e002047812 */ /* 0x001fe200078ec0ff */
[----:B------:R-:W-:Y:S01]  /*1c10*/  BSSY.RECONVERGENT B1, `(.L_x_1764) ;  /* 0x000001b000017945 */ /* 0x000fe20003800200 */
[----:B-----5:R-:W-:Y:S02]  /*1c20*/  IMAD.MOV.U32 R5, RZ, RZ, R7 ;  /* 0x000000ffff057224 */ /* 0x020fe400078e0007 */
[----:B------:R-:W-:Y:S02]  /*1c30*/  IMAD.MOV.U32 R13, RZ, RZ, R6 ;  /* 0x000000ffff0d7224 */ /* 0x000fe400078e0006 */
[----:B------:R-:W-:Y:S01]  /*1c40*/  VIADD R8, R4, 0x20 ;  /* 0x0000002004087836 */ /* 0x000fe20000000000 */
[----:B------:R-:W-:Y:S01]  /*1c50*/  LOP3.LUT R4, RZ, R4, RZ, 0x33, !PT ;  /* 0x00000004ff047212 */ /* 0x000fe200078e33ff */
[----:B------:R-:W-:-:S03]  /*1c60*/  IMAD.MOV.U32 R15, RZ, RZ, R9 ;  /* 0x000000ffff0f7224 */ /* 0x000fc600078e0009 */
[----:B------:R-:W-:Y:S01]  /*1c70*/  ISETP.GT.AND P0, PT, R8, R3, PT ;  /* 0x000000030800720c */ /* 0x000fe20003f04270 */
[----:B------:R-:W-:-:S05]  /*1c80*/  IMAD.IADD R4, R3, 0x1, R4 ;  /* 0x0000000103047824 */ /* 0x000fca00078e0204 */
        /* <DEDUP_REMOVED lines=19> */
.L_x_1765:
[----:B------:R-:W-:Y:S05]  /*1dc0*/  BSYNC.RECONVERGENT B1 ;  /* 0x0000000000017941 */ /* 0x000fea0003800200 */
.L_x_1764:
        /* <DEDUP_REMOVED lines=22> */
.L_x_1767:
[----:B------:R-:W-:Y:S05]  /*1f30*/  BSYNC.RECONVERGENT B1 ;  /* 0x0000000000017941 */ /* 0x000fea0003800200 */
.L_x_1766:
        /* <DEDUP_REMOVED lines=22> */
.L_x_1769:
[----:B------:R-:W-:Y:S05]  /*20a0*/  BSYNC.RECONVERGENT B1 ;  /* 0x0000000000017941 */ /* 0x000fea0003800200 */
.L_x_1768:
        /* <DEDUP_REMOVED lines=22> */
.L_x_1771:
[----:B------:R-:W-:Y:S05]  /*2210*/  BSYNC.RECONVERGENT B1 ;  /* 0x0000000000017941 */ /* 0x000fea0003800200 */
.L_x_1770:
        /* <DEDUP_REMOVED lines=23> */
.L_x_1773:
[----:B------:R-:W-:Y:S05]  /*2390*/  BSYNC.RECONVERGENT B1 ;  /* 0x0000000000017941 */ /* 0x000fea0003800200 */
.L_x_1772:
        /* <DEDUP_REMOVED lines=12> */
.L_x_1775:
[----:B------:R-:W-:Y:S05]  /*2460*/  BSYNC.RECONVERGENT B1 ;  /* 0x0000000000017941 */ /* 0x000fea0003800200 */
.L_x_1774:
[----:B------:R-:W-:Y:S01]  /*2470*/  BAR.SYNC.DEFER_BLOCKING 0x0 ;  /* 0x0000000000007b1d */ /* 0x000fe20000010000 */
[----:B------:R-:W-:-:S13]  /*2480*/  ISETP.NE.AND P2, PT, R2, RZ, PT ;  /* 0x000000ff0200720c */ /* 0x000fda0003f45270 */
[----:B------:R-:W-:Y:S05]  /*2490*/  @P2 BRA `(.L_x_1751) ;  /* 0x0000003000fc2947 */ /* 0x000fea0003800000 */
[C---:B------:R-:W-:Y:S01]  /*24a0*/  ISETP.GE.AND P0, PT, R3.reuse, 0x21, PT ;  /* 0x000000210300780c */ /* 0x040fe20003f06270 */
[----:B------:R-:W-:Y:S01]  /*24b0*/  IMAD.MOV.U32 R2, RZ, RZ, R6 ;  /* 0x000000ffff027224 */ /* 0x000fe200078e0006 */
[C---:B------:R-:W-:Y:S01]  /*24c0*/  ISETP.GE.AND P5, PT, R3.reuse, 0x41, PT ;  /* 0x000000410300780c */ /* 0x040fe20003fa6270 */
[----:B0-----:R-:W-:Y:S01]  /*24d0*/  IMAD.MOV.U32 R9, RZ, RZ, R5 ;  /* 0x000000ffff097224 */ /* 0x001fe200078e0005 */
        /* <DEDUP_REMOVED lines=26> */
.L_x_1777:
[----:B------:R-:W-:Y:S05]  /*2680*/  BSYNC.RECONVERGENT B1 ;  /* 0x0000000000017941 */ /* 0x000fea0003800200 */
.L_x_1776:
        /* <DEDUP_REMOVED lines=26> */
.L_x_1779:
[----:B------:R-:W-:Y:S05]  /*2830*/  BSYNC.RECONVERGENT B1 ;  /* 0x0000000000017941 */ /* 0x000fea0003800200 */
.L_x_1778:
        /* <DEDUP_REMOVED lines=29> */
.L_x_1781:
[----:B------:R-:W-:Y:S05]  /*2a10*/  BSYNC.RECONVERGENT B1 ;  /* 0x0000000000017941 */ /* 0x000fea0003800200 */
.L_x_1780:
        /* <DEDUP_REMOVED lines=26> */
.L_x_1783:
[----:B------:R-:W-:Y:S05]  /*2bc0*/  BSYNC.RECONVERGENT B1 ;  /* 0x0000000000017941 */ /* 0x000fea0003800200 */
.L_x_1782:
        /* <DEDUP_REMOVED lines=26> */
.L_x_1785:
[----:B------:R-:W-:Y:S05]  /*2d70*/  BSYNC.RECONVERGENT B1 ;  /* 0x0000000000017941 */ /* 0x000fea0003800200 */
.L_x_1784:
        /* <DEDUP_REMOVED lines=26> */
.L_x_1787:
[----:B------:R-:W-:Y:S05]  /*2f20*/  BSYNC.RECONVERGENT B1 ;  /* 0x0000000000017941 */ /* 0x000fea0003800200 */
.L_x_1786:
[----:B------:R-:W-:Y:S02]  /*2f30*/  IMAD.MOV.U32 R6, RZ, RZ, R3 ;  /* 0x000000ffff067224 */ /* 0x000fe400078e0003 */
[----:B------:R-:W-:Y:S02]  /*2f40*/  IMAD.MOV.U32 R5, RZ, RZ, R7 ;  /* 0x000000ffff057224 */ /* 0x000fe400078e0007 */
[----:B------:R-:W-:Y:S01]  /*2f50*/  IMAD.MOV.U32 R4, RZ, RZ, R8 ;  /* 0x000000ffff047224 */ /* 0x000fe200078e0008 */
[----:B------:R-:W-:Y:S06]  /*2f60*/  @!P6 BRA `(.L_x_1751) ;  /* 0x000000280048e947 */ /* 0x000fec0003800000 */
        /* <DEDUP_REMOVED lines=23> */
.L_x_1719:
[----:B------:R-:W0:Y:S01]  /*30e0*/  S2R R2, SR_TID.X ;  /* 0x0000000000027919 */ /* 0x000e220000002100 */
[----:B------:R-:W1:Y:S01]  /*30f0*/  LDCU.128 UR12, c[0x0][0x380] ;  /* 0x00007000ff0c77ac */ /* 0x000e620008000c00 */
[----:B------:R-:W-:Y:S02]  /*3100*/  SHF.R.S32.HI R12, RZ, 0x1f, R11 ;  /* 0x0000001fff0c7819 */ /* 0x000fe4000001140b */
[----:B0-----:R-:W-:-:S04]  /*3110*/  IADD3 R3, P0, PT, R11, R2, RZ ;  /* 0x000000020b037210 */ /* 0x001fc80007f1e0ff */
[----:B-1----:R-:W-:Y:S01]  /*3120*/  LEA R4, P1, R3, UR12, 0x2 ;  /* 0x0000000c03047c11 */ /* 0x002fe2000f8210ff */
[----:B------:R-:W-:-:S05]  /*3130*/  IMAD.X R6, RZ, RZ, R12, P0 ;  /* 0x000000ffff067224 */ /* 0x000fca00000e060c */
[----:B------:R-:W-:-:S05]  /*3140*/  LEA.HI.X R5, R3, UR13, R6, 0x2, P1 ;  /* 0x0000000d03057c11 */ /* 0x000fca00088f1406 */
[----:B------:R-:W2:Y:S04]  /*3150*/  LDG.E R3, desc[UR10][R4.64] ;  /* 0x0000000a04037981 */ /* 0x000ea8000c1e1900 */
[----:B------:R-:W2:Y:S04]  /*3160*/  LDG.E R6, desc[UR10][R4.64+0x400] ;  /* 0x0004000a04067981 */ /* 0x000ea8000c1e1900 */
[----:B------:R-:W3:Y:S04]  /*3170*/  LDG.E R7, desc[UR10][R4.64+0x800] ;  /* 0x0008000a04077981 */ /* 0x000ee8000c1e1900 */
[----:B------:R-:W4:Y:S01]  /*3180*/  LDG.E R8, desc[UR10][R4.64+0xc00] ;  /* 0x000c000a04087981 */ /* 0x000f22000c1e1900 */
[C---:B------:R-:W-:Y:S01]  /*3190*/  VIADD R13, R2.reuse, 0x100 ;  /* 0x00000100020d7836 */ /* 0x040fe20000000000 */
[----:B------:R-:W-:Y:S01]  /*31a0*/  IADD3 R11, P3, PT, R11, UR14, RZ ;  /* 0x0000000e0b0b7c10 */ /* 0x000fe2000ff7e0ff */
[----:B------:R-:W-:Y:S01]  /*31b0*/  UMOV UR4, URZ ;  /* 0x000000ff00047c82 */ /* 0x000fe20008000000 */
[----:B------:R-:W-:Y:S01]  /*31c0*/  BSSY.RECONVERGENT B1, `(.L_x_1788) ;  /* 0x0000013000017945 */ /* 0x000fe20003800200 */
[----:B------:R0:W5:Y:S02]  /*31d0*/  LDG.E R9, desc[UR10][R4.64+0x1000] ;  /* 0x0010000a04097981 */ /* 0x000164000c1e1900 */
[----:B0-----:R-:W-:-:S02]  /*31e0*/  LOP3.LUT R4, R2, 0x400, RZ, 0xfc, !PT ;  /* 0x0000040002047812 */ /* 0x001fc400078efcff */
[----:B--2---:R-:W-:-:S04]  /*31f0*/  FSETP.GEU.AND P0, PT, R6, R3, PT ;  /* 0x000000030600720b */ /* 0x004fc80003f0e000 */
[----:B------:R-:W-:Y:S01]  /*3200*/  FSEL R6, R6, R3, !P0 ;  /* 0x0000000306067208 */ /* 0x000fe20004000000 */
[----:B------:R-:W-:-:S03]  /*3210*/  VIADD R3, R2, 0x200 ;  /* 0x0000020002037836 */ /* 0x000fc60000000000 */
[----:B---3--:R-:W-:-:S04]  /*3220*/  FSETP.GEU.AND P1, PT, R7, R6, PT ;  /* 0x000000060700720b */ /* 0x008fc80003f2e000 */
[----:B------:R-:W-:Y:S02]  /*3230*/  FSEL R7, R7, R6, !P1 ;  /* 0x0000000607077208 */ /* 0x000fe40004800000 */
[----:B------:R-:W-:Y:S02]  /*3240*/  IADD3.X R6, PT, PT, R12, UR15, RZ, P3, !PT ;  /* 0x0000000f0c067c10 */ /* 0x000fe40009ffe4ff */
[----:B----4-:R-:W-:Y:S01]  /*3250*/  FSETP.GEU.AND P2, PT, R7, R8, PT ;  /* 0x000000080700720b */ /* 0x010fe20003f4e000 */
[----:B------:R-:W-:-:S04]  /*3260*/  IMAD.MOV.U32 R12, RZ, RZ, R7 ;  /* 0x000000ffff0c7224 */ /* 0x000fc800078e0007 */
[----:B------:R-:W-:-:S05]  /*3270*/  @P1 SEL R3, R13, R2, !P0 ;  /* 0x000000020d031207 */ /* 0x000fca0004000000 */
[----:B------:R-:W-:-:S03]  /*3280*/  IMAD.MOV.U32 R5, RZ, RZ, R3 ;  /* 0x000000ffff057224 */ /* 0x000fc600078e0003 */
[----:B------:R-:W-:Y:S05]  /*3290*/  @!P2 BRA `(.L_x_1789) ;  /* 0x000000000014a947 */ /* 0x000fea0003800000 */
[----:B------:R-:W-:Y:S01]  /*32a0*/  FSETP.GEU.AND P0, PT, R8, R7, PT ;  /* 0x000000070800720b */ /* 0x000fe20003f0e000 */
[----:B------:R-:W-:Y:S02]  /*32b0*/  IMAD.MOV.U32 R12, RZ, RZ, R8 ;  /* 0x000000ffff0c7224 */ /* 0x000fe400078e0008 */
[----:B------:R-:W-:-:S10]  /*32c0*/  VIADD R5, R2, 0x300 ;  /* 0x0000030002057836 */ /* 0x000fd40000000000 */
[----:B------:R-:W-:Y:S02]  /*32d0*/  @P0 IMAD.MOV.U32 R12, RZ, RZ, R7 ;  /* 0x000000ffff0c0224 */ /* 0x000fe400078e0007 */
[----:B------:R-:W-:-:S07]  /*32e0*/  @P0 IMAD.MOV.U32 R5, RZ, RZ, R3 ;  /* 0x000000ffff050224 */ /* 0x000fce00078e0003 */
.L_x_1789:
[----:B------:R-:W-:Y:S05]  /*32f0*/  BSYNC.RECONVERGENT B1 ;  /* 0x0000000000017941 */ /* 0x000fea0003800200 */
.L_x_1788:
[----:B-----5:R-:W-:Y:S01]  /*3300*/  FSETP.GEU.AND P0, PT, R12, R9, PT ;  /* 0x000000090c00720b */ /* 0x020fe20003f0e000 */
[----:B------:R-:W-:Y:S01]  /*3310*/  BSSY.RECONVERGENT B1, `(.L_x_1790) ;  /* 0x0000014000017945 */ /* 0x000fe20003800200 */
[-C--:B------:R-:W-:Y:S01]  /*3320*/  IADD3 R13, P3, PT, R5, R11.reuse, RZ ;  /* 0x0000000b050d7210 */ /* 0x080fe20007f7e0ff */
[----:B------:R-:W-:Y:S01]  /*3330*/  IMAD.MOV.U32 R3, RZ, RZ, R12 ;  /* 0x000000ffff037224 */ /* 0x000fe200078e000c */
[----:B------:R-:W-:Y:S02]  /*3340*/  IADD3 R8, P1, PT, R4, R11, RZ ;  /* 0x0000000b04087210 */ /* 0x000fe40007f3e0ff */
[----:B------:R-:W-:Y:S02]  /*3350*/  IADD3.X R14, PT, PT, R6, UR4, RZ, P3, !PT ;  /* 0x00000004060e7c10 */ /* 0x000fe40009ffe4ff */
[----:B------:R-:W-:Y:S01]  /*3360*/  ISETP.LE.AND P2, PT, R10, UR6, PT ;  /* 0x000000060a007c0c */ /* 0x000fe2000bf43270 */
[----:B------:R-:W-:Y:S02]  /*3370*/  IMAD.X R11, RZ, RZ, R6, P1 ;  /* 0x000000ffff0b7224 */ /* 0x000fe400008e0606 */
[----:B------:R-:W-:-:S02]  /*3380*/  IMAD.MOV.U32 R6, RZ, RZ, R13 ;  /* 0x000000ffff067224 */ /* 0x000fc400078e000d */
[----:B------:R-:W-:Y:S01]  /*3390*/  IMAD.MOV.U32 R7, RZ, RZ, R14 ;  /* 0x000000ffff077224 */ /* 0x000fe200078e000e */
[----:B------:R-:W-:Y:S07]  /*33a0*/  @!P0 BRA `(.L_x_1791) ;  /* 0x0000000000288947 */ /* 0x000fee0003800000 */
        /* <DEDUP_REMOVED lines=10> */
.L_x_1791:
[----:B------:R-:W-:Y:S05]  /*3450*/  BSYNC.RECONVERGENT B1 ;  /* 0x0000000000017941 */ /* 0x000fea0003800200 */
.L_x_1790:
        /* <DEDUP_REMOVED lines=12> */
[----:B------:R-:W-:-:S05]  /*3520*/  IMAD.MOV.U32 R9, RZ, RZ, 0x500 ;  /* 0x00000500ff097424 */ /* 0x000fca00078e00ff */
[----:B------:R-:W2:Y:S01]  /*3530*/  ATOMG.E.ADD.STRONG.GPU PT, R8, desc[UR10][R4.64], R9 ;  /* 0x80000009040879a8 */ /* 0x000ea200081ef10a */
[----:B------:R-:W0:Y:S01]  /*3540*/  S2UR UR5, SR_CgaCtaId ;  /* 0x00000000000579c3 */ /* 0x000e220000008800 */
[----:B------:R-:W-:Y:S02]  /*3550*/  UMOV UR4, 0x400 ;  /* 0x0000040000047882 */ /* 0x000fe40000000000 */
[----:B0-----:R-:W-:Y:S01]  /*3560*/  ULEA UR4, UR5, UR4, 0x18 ;  /* 0x0000000405047291 */ /* 0x001fe2000f8ec0ff */
[----:B--2---:R-:W-:-:S08]  /*3570*/  VIADD R8, R8, UR6 ;  /* 0x0000000608087c36 */ /* 0x004fd00008000000 */
[----:B------:R0:W-:Y:S03]  /*3580*/  STS [UR4+0x98], R8 ;  /* 0x00009808ff007988 */ /* 0x0001e60008000804 */
.L_x_1794:
[----:B------:R-:W-:Y:S05]  /*3590*/  BSYNC.RECONVERGENT B1 ;  /* 0x0000000000017941 */ /* 0x000fea0003800200 */
.L_x_1793:
[----:B------:R-:W1:Y:S08]  /*35a0*/  S2UR UR5, SR_CgaCtaId ;  /* 0x00000000000579c3 */ /* 0x000e700000008800 */
[----:B------:R-:W-:Y:S06]  /*35b0*/  BAR.SYNC.DEFER_BLOCKING 0x0 ;  /* 0x0000000000007b1d */ /* 0x000fec0000010000 */
[----:B------:R-:W-:Y:S01]  /*35c0*/  UMOV UR4, 0x400 ;  /* 0x0000040000047882 */ /* 0x000fe20000000000 */
[----:B------:R-:W2:Y:S01]  /*35d0*/  LDCU UR7, c[0x0][0x398] ;  /* 0x00007300ff0777ac */ /* 0x000ea20008000800 */
[----:B------:R-:W3:Y:S01]  /*35e0*/  LDCU.128 UR12, c[0x0][0x380] ;  /* 0x00007000ff0c77ac */ /* 0x000ee20008000c00 */
[----:B-1----:R-:W-:-:S06]  /*35f0*/  ULEA UR4, UR5, UR4, 0x18 ;  /* 0x0000000405047291 */ /* 0x002fcc000f8ec0ff */
[----:B0-----:R-:W-:-:S05]  /*3600*/  IMAD.U32 R8, RZ, RZ, UR4 ;  /* 0x00000004ff087e24 */ /* 0x001fca000f8e00ff */
[----:B------:R-:W0:Y:S02]  /*3610*/  LDS R11, [R8+0x98] ;  /* 0x00009800080b7984 */ /* 0x000e240000000800 */
[----:B0-----:R-:W-:-:S05]  /*3620*/  VIADD R9, R11, 0x500 ;  /* 0x000005000b097836 */ /* 0x001fca0000000000 */
[----:B------:R-:W-:-:S13]  /*3630*/  ISETP.GT.AND P0, PT, R9, R10, PT ;  /* 0x0000000a0900720c */ /* 0x000fda0003f04270 */
[----:B--23--:R-:W-:Y:S05]  /*3640*/  @P0 BRA `(.L_x_1795) ;  /* 0x0000000800080947 */ /* 0x00cfea0003800000 */
[----:B------:R-:W-:Y:S01]  /*3650*/  BSSY.RECONVERGENT B1, `(.L_x_1795) ;  /* 0x0000081000017945 */ /* 0x000fe20003800200 */
.L_x_1808:
[----:B------:R-:W-:-:S04]  /*3660*/  IADD3 R13, P0, PT, R2, R11, RZ ;  /* 0x0000000b020d7210 */ /* 0x000fc80007f1e0ff */
[----:B------:R-:W-:Y:S02]  /*3670*/  LEA.HI.X.SX32 R12, R11, RZ, 0x1, P0 ;  /* 0x000000ff0b0c7211 */ /* 0x000fe400000f0eff */
[----:B------:R-:W-:-:S04]  /*3680*/  LEA R14, P0, R13, UR12, 0x2 ;  /* 0x0000000c0d0e7c11 */ /* 0x000fc8000f8010ff */
[----:B------:R-:W-:-:S05]  /*3690*/  LEA.HI.X R15, R13, UR13, R12, 0x2, P0 ;  /* 0x0000000d0d0f7c11 */ /* 0x000fca00080f140c */
[----:B------:R-:W2:Y:S04]  /*36a0*/  LDG.E R20, desc[UR10][R14.64] ;  /* 0x0000000a0e147981 */ /* 0x000ea8000c1e1900 */
[----:B------:R0:W5:Y:S04]  /*36b0*/  LDG.E R21, desc[UR10][R14.64+0x400] ;  /* 0x0004000a0e157981 */ /* 0x000168000c1e1900 */
[----:B------:R0:W5:Y:S04]  /*36c0*/  LDG.E R11, desc[UR10][R14.64+0x800] ;  /* 0x0008000a0e0b7981 */ /* 0x000168000c1e1900 */
[----:B------:R0:W5:Y:S04]  /*36d0*/  LDG.E R9, desc[UR10][R14.64+0xc00] ;  /* 0x000c000a0e097981 */ /* 0x000168000c1e1900 */
[----:B------:R0:W5:Y:S01]  /*36e0*/  LDG.E R10, desc[UR10][R14.64+0x1000] ;  /* 0x0010000a0e0a7981 */ /* 0x000162000c1e1900 */
[----:B------:R-:W-:Y:S01]  /*36f0*/  IADD3 R13, P1, PT, R13, UR14, RZ ;  /* 0x0000000e0d0d7c10 */ /* 0x000fe2000ff3e0ff */
[----:B------:R-:W-:Y:S01]  /*3700*/  BSSY.RECONVERGENT B2, `(.L_x_1796) ;  /* 0x0000012000027945 */ /* 0x000fe20003800200 */
[----:B------:R-:W-:-:S02]  /*3710*/  IMAD.MOV.U32 R16, RZ, RZ, R3 ;  /* 0x000000ffff107224 */ /* 0x000fc400078e0003 */
[----:B------:R-:W-:Y:S01]  /*3720*/  IMAD.MOV.U32 R18, RZ, RZ, R6 ;  /* 0x000000ffff127224 */ /* 0x000fe200078e0006 */
[----:B------:R-:W-:Y:S01]  /*3730*/  IADD3.X R12, PT, PT, R12, UR15, RZ, P1, !PT ;  /* 0x0000000f0c0c7c10 */ /* 0x000fe20008ffe4ff */
        /* <DEDUP_REMOVED lines=14> */
.L_x_1797:
[----:B------:R-:W-:Y:S05]  /*3820*/  BSYNC.RECONVERGENT B2 ;  /* 0x0000000000027941 */ /* 0x000fea0003800200 */
.L_x_1796:
        /* <DEDUP_REMOVED lines=19> */
.L_x_1799:
[----:B------:R-:W-:Y:S05]  /*3960*/  BSYNC.RECONVERGENT B2 ;  /* 0x0000000000027941 */ /* 0x000fea0003800200 */
.L_x_1798:
        /* <DEDUP_REMOVED lines=19> */
.L_x_1801:
[----:B------:R-:W-:Y:S05]  /*3aa0*/  BSYNC.RECONVERGENT B2 ;  /* 0x0000000000027941 */ /* 0x000fea0003800200 */
.L_x_1800:
        /* <DEDUP_REMOVED lines=19> */
.L_x_1803:
[----:B------:R-:W-:Y:S05]  /*3be0*/  BSYNC.RECONVERGENT B2 ;  /* 0x0000000000027941 */ /* 0x000fea0003800200 */
.L_x_1802:
        /* <DEDUP_REMOVED lines=19> */
.L_x_1805:
[----:B------:R-:W-:Y:S05]  /*3d20*/  BSYNC.RECONVERGENT B2 ;  /* 0x0000000000027941 */ /* 0x000fea0003800200 */
.L_x_1804:
[----:B------:R-:W-:Y:S01]  /*3d30*/  BAR.SYNC.DEFER_BLOCKING 0x0 ;  /* 0x0000000000007b1d */ /* 0x000fe20000010000 */
[----:B------:R-:W-:-:S05]  /*3d40*/  ISETP.NE.AND P0, PT, R2, RZ, PT ;  /* 0x000000ff0200720c */ /* 0x000fca0003f05270 */
[----:B------:R-:W-:Y:S08]  /*3d50*/  BSSY.RECONVERGENT B2, `(.L_x_1806) ;  /* 0x000000a000027945 */ /* 0x000ff00003800200 */
[----:B------:R-:W-:Y:S05]  /*3d60*/  @P0 BRA `(.L_x_1807) ;  /* 0x0000000000200947 */ /* 0x000fea0003800000 */
[----:B------:R-:W-:-:S05]  /*3d70*/  IMAD.MOV.U32 R11, RZ, RZ, 0x500 ;  /* 0x00000500ff0b7424 */ /* 0x000fca00078e00ff */
[----:B------:R-:W2:Y:S01]  /*3d80*/  ATOMG.E.ADD.STRONG.GPU PT, R8, desc[UR10][R4.64], R11 ;  /* 0x8000000b040879a8 */ /* 0x000ea200081ef10a */
[----:B------:R-:W0:Y:S01]  /*3d90*/  S2UR UR5, SR_CgaCtaId ;  /* 0x00000000000579c3 */ /* 0x000e220000008800 */
[----:B------:R-:W-:Y:S02]  /*3da0*/  UMOV UR4, 0x400 ;  /* 0x0000040000047882 */ /* 0x000fe40000000000 */
[----:B0-----:R-:W-:Y:S01]  /*3db0*/  ULEA UR4, UR5, UR4, 0x18 ;  /* 0x0000000405047291 */ /* 0x001fe2000f8ec0ff */
[----:B--2---:R-:W-:-:S05]  /*3dc0*/  VIADD R9, R8, UR6 ;  /* 0x0000000608097c36 */ /* 0x004fca0008000000 */
[----:B------:R-:W-:-:S05]  /*3dd0*/  IMAD.U32 R8, RZ, RZ, UR4 ;  /* 0x00000004ff087e24 */ /* 0x000fca000f8e00ff */
[----:B------:R0:W-:Y:S02]  /*3de0*/  STS [R8+0x98], R9 ;  /* 0x0000980908007388 */ /* 0x0001e40000000800 */
.L_x_1807:
[----:B------:R-:W-:Y:S05]  /*3df0*/  BSYNC.RECONVERGENT B2 ;  /* 0x0000000000027941 */ /* 0x000fea0003800200 */
.L_x_1806:
[----:B------:R-:W-:Y:S01]  /*3e00*/  BAR.SYNC.DEFER_BLOCKING 0x0 ;  /* 0x0000000000007b1d */ /* 0x000fe20000010000 */
[----:B------:R-:W-:-:S05]  /*3e10*/  IMAD.U32 R10, RZ, RZ, UR7 ;  /* 0x00000007ff0a7e24 */ /* 0x000fca000f8e00ff */
[----:B------:R-:W0:Y:S02]  /*3e20*/  LDS R11, [R8+0x98] ;  /* 0x00009800080b7984 */ /* 0x000e240000000800 */
[----:B0-----:R-:W-:-:S05]  /*3e30*/  VIADD R9, R11, 0x500 ;  /* 0x000005000b097836 */ /* 0x001fca0000000000 */
[----:B------:R-:W-:-:S13]  /*3e40*/  ISETP.GT.AND P0, PT, R9, R10, PT ;  /* 0x0000000a0900720c */ /* 0x000fda0003f04270 */
[----:B------:R-:W-:Y:S05]  /*3e50*/  @!P0 BRA `(.L_x_1808) ;  /* 0xfffffff800008947 */ /* 0x000fea000383ffff */
[----:B------:R-:W-:Y:S05]  /*3e60*/  BSYNC.RECONVERGENT B1 ;  /* 0x0000000000017941 */ /* 0x000fea0003800200 */
.L_x_1795:
[----:B------:R-:W-:Y:S01]  /*3e70*/  ISETP.GE.AND P0, PT, R11, R10, PT ;  /* 0x0000000a0b00720c */ /* 0x000fe20003f06270 */
[----:B------:R-:W0:Y:S01]  /*3e80*/  LDCU.64 UR6, c[0x0][0x388] ;  /* 0x00007100ff0677ac */ /* 0x000e220008000a00 */
[----:B------:R-:W-:Y:S01]  /*3e90*/  BSSY.RECONVERGENT B1, `(.L_x_1792) ;  /* 0x0000094000017945 */ /* 0x000fe20003800200 */
[----:B------:R-:W1:Y:S10]  /*3ea0*/  LDCU.64 UR4, c[0x0][0x388] ;  /* 0x00007100ff0477ac */ /* 0x000e740008000a00 */
[----:B------:R-:W-:Y:S05]  /*3eb0*/  @P0 BRA `(.L_x_1809) ;  /* 0x0000000800440947 */ /* 0x000fea0003800000 */
[----:B------:R-:W-:-:S05]  /*3ec0*/  IMAD.IADD R9, R10, 0x1, -R11 ;  /* 0x000000010a097824 */ /* 0x000fca00078e0a0b */
[----:B------:R-:W-:-:S13]  /*3ed0*/  ISETP.GE.AND P0, PT, R2, R9, PT ;  /* 0x000000090200720c */ /* 0x000fda0003f06270 */
[----:B------:R-:W-:Y:S05]  /*3ee0*/  @P0 BRA `(.L_x_1809) ;  /* 0x0000000800380947 */ /* 0x000fea0003800000 */
[----:B------:R-:W-:Y:S01]  /*3ef0*/  LOP3.LUT R4, RZ, R2, RZ, 0x33, !PT ;  /* 0x00000002ff047212 */ /* 0x000fe200078e33ff */
[----:B------:R-:W-:Y:S01]  /*3f00*/  BSSY.RECONVERGENT B2, `(.L_x_1810) ;  /* 0x0000027000027945 */ /* 0x000fe20003800200 */
[----:B------:R-:W-:Y:S02]  /*3f10*/  IMAD.MOV.U32 R8, RZ, RZ, R2 ;  /* 0x000000ffff087224 */ /* 0x000fe400078e0002 */
[----:B------:R-:W-:-:S04]  /*3f20*/  IADD3 R16, PT, PT, -R11, R10, R4 ;  /* 0x0000000a0b107210 */ /* 0x000fc80007ffe104 */
[----:B------:R-:W-:-:S04]  /*3f30*/  LOP3.LUT R4, R16, 0x300, RZ, 0xc0, !PT ;  /* 0x0000030010047812 */ /* 0x000fc800078ec0ff */
[----:B------:R-:W-:-:S13]  /*3f40*/  ISETP.NE.AND P0, PT, R4, 0x300, PT ;  /* 0x000003000400780c */ /* 0x000fda0003f05270 */
[----:B------:R-:W-:Y:S05]  /*3f50*/  @!P0 BRA `(.L_x_1811) ;  /* 0x0000000000848947 */ /* 0x000fea0003800000 */
[----:B------:R-:W2:Y:S01]  /*3f60*/  LDC.64 R4, c[0x0][0x380] ;  /* 0x0000e000ff047b82 */ /* 0x000ea20000000a00 */
[----:B------:R-:W-:Y:S01]  /*3f70*/  LEA.HI R8, R16, 0x1, RZ, 0x18 ;  /* 0x0000000110087811 */ /* 0x000fe200078fc0ff */
[----:B------:R-:W-:-:S03]  /*3f80*/  IMAD.IADD R15, R2, 0x1, R11 ;  /* 0x00000001020f7824 */ /* 0x000fc600078e020b */
[----:B------:R-:W-:Y:S01]  /*3f90*/  LOP3.LUT R10, R8, 0x3, RZ, 0xc0, !PT ;  /* 0x00000003080a7812 */ /* 0x000fe200078ec0ff */
[----:B------:R-:W-:-:S04]  /*3fa0*/  IMAD.MOV.U32 R8, RZ, RZ, R2 ;  /* 0x000000ffff087224 */ /* 0x000fc800078e0002 */
[----:B------:R-:W-:-:S07]  /*3fb0*/  IMAD.MOV R10, RZ, RZ, -R10 ;  /* 0x000000ffff0a7224 */ /* 0x000fce00078e0a0a */
.L_x_1814:
[----:B--2---:R-:W-:-:S05]  /*3fc0*/  IMAD.WIDE R12, R15, 0x4, R4 ;  /* 0x000000040f0c7825 */ /* 0x004fca00078e0204 */
[----:B------:R-:W2:Y:S01]  /*3fd0*/  LDG.E R20, desc[UR10][R12.64] ;  /* 0x0000000a0c147981 */ /* 0x000ea2000c1e1900 */
[----:B------:R-:W-:Y:S01]  /*3fe0*/  VIADD R10, R10, 0x1 ;  /* 0x000000010a0a7836 */ /* 0x000fe20000000000 */
[C---:B-1----:R-:W-:Y:S01]  /*3ff0*/  IADD3 R18, P1, PT, R15.reuse, UR4, RZ ;  /* 0x000000040f127c10 */ /* 0x042fe2000ff3e0ff */
[----:B------:R-:W-:Y:S03]  /*4000*/  BSSY.RECONVERGENT B3, `(.L_x_1812) ;  /* 0x0000013000037945 */ /* 0x000fe60003800200 */
[----:B------:R-:W-:Y:S02]  /*4010*/  ISETP.NE.AND P2, PT, R10, RZ, PT ;  /* 0x000000ff0a00720c */ /* 0x000fe40003f45270 */
[----:B------:R-:W-:Y:S02]  /*4020*/  LEA.HI.X.SX32 R17, R15, UR5, 0x1, P1 ;  /* 0x000000050f117c11 */ /* 0x000fe400088f0eff */
        /* <DEDUP_REMOVED lines=16> */
.L_x_1813:
[----:B0-----:R-:W-:Y:S05]  /*4130*/  BSYNC.RECONVERGENT B3 ;  /* 0x0000000000037941 */ /* 0x001fea0003800200 */
.L_x_1812:
[----:B------:R-:W-:Y:S02]  /*4140*/  VIADD R8, R8, 0x100 ;  /* 0x0000010008087836 */ /* 0x000fe40000000000 */
[----:B------:R-:W-:Y:S01]  /*4150*/  VIADD R15, R15, 0x100 ;  /* 0x000001000f0f7836 */ /* 0x000fe20000000000 */
[----:B------:R-:W-:Y:S06]  /*4160*/  @P2 BRA `(.L_x_1814) ;  /* 0xfffffffc00942947 */ /* 0x000fec000383ffff */
.L_x_1811:
[----:B01----:R-:W-:Y:S05]  /*4170*/  BSYNC.RECONVERGENT B2 ;  /* 0x0000000000027941 */ /* 0x003fea0003800200 */
.L_x_1810:
        /* <DEDUP_REMOVED lines=9> */
.L_x_1823:
[----:B------:R-:W-:-:S05]  /*4210*/  IMAD.WIDE R14, R11, 0x4, R4 ;  /* 0x000000040b0e7825 */ /* 0x000fca00078e0204 */
[----:B------:R-:W2:Y:S04]  /*4220*/  LDG.E R24, desc[UR10][R14.64+-0x800] ;  /* 0xfff8000a0e187981 */ /* 0x000ea8000c1e1900 */
[----:B------:R0:W5:Y:S04]  /*4230*/  LDG.E R26, desc[UR10][R14.64+-0x400] ;  /* 0xfffc000a0e1a7981 */ /* 0x000168000c1e1900 */
        /* <DEDUP_REMOVED lines=21> */
.L_x_1816:
[----:B------:R-:W-:Y:S05]  /*4390*/  BSYNC.RECONVERGENT B2 ;  /* 0x0000000000027941 */ /* 0x000fea0003800200 */
.L_x_1815:
        /* <DEDUP_REMOVED lines=19> */
.L_x_1818:
[----:B------:R-:W-:Y:S05]  /*44d0*/  BSYNC.RECONVERGENT B2 ;  /* 0x0000000000027941 */ /* 0x000fea0003800200 */
.L_x_1817:
[----:B------:R-:W-:Y:S01]  /*44e0*/  FSETP.GEU.AND P0, PT, R3, R10, PT ;  /* 0x0000000a0300720b */ /* 0x000fe20003f0e000 */
[----:B------:R-:W-:Y:S01]  /*44f0*/  BSSY.RECONVERGENT B2, `(.L_x_1819) ;  /* 0x0000013000027945 */ /* 0x000fe20003800200 */
[C---:B------:R-:W-:Y:S01]  /*4500*/  IADD3 R17, P1, PT, R19.reuse, UR6, RZ ;  /* 0x0000000613117c10 */ /* 0x040fe2000ff3e0ff */
        /* <DEDUP_REMOVED lines=17> */
.L_x_1820:
[----:B------:R-:W-:Y:S05]  /*4620*/  BSYNC.RECONVERGENT B2 ;  /* 0x0000000000027941 */ /* 0x000fea0003800200 */
.L_x_1819:
        /* <DEDUP_REMOVED lines=18> */
.L_x_1822:
[----:B------:R-:W-:Y:S05]  /*4750*/  BSYNC.RECONVERGENT B2 ;  /* 0x0000000000027941 */ /* 0x000fea0003800200 */
.L_x_1821:
[----:B------:R-:W-:Y:S02]  /*4760*/  VIADD R8, R8, 0x400 ;  /* 0x0000040008087836 */ /* 0x000fe40000000000 */
[----:B------:R-:W-:Y:S02]  /*4770*/  VIADD R20, R20, 0x400 ;  /* 0x0000040014147836 */ /* 0x000fe40000000000 */
[----:B------:R-:W-:Y:S01]  /*4780*/  VIADD R19, R19, 0x400 ;  /* 0x0000040013137836 */ /* 0x000fe20000000000 */
[----:B------:R-:W-:Y:S01]  /*4790*/  ISETP.GE.AND P0, PT, R8, R9, PT ;  /* 0x000000090800720c */ /* 0x000fe20003f06270 */
[----:B------:R-:W-:Y:S02]  /*47a0*/  VIADD R18, R18, 0x400 ;  /* 0x0000040012127836 */ /* 0x000fe40000000000 */
[----:B------:R-:W-:-:S10]  /*47b0*/  VIADD R11, R11, 0x400 ;  /* 0x000004000b0b7836 */ /* 0x000fd40000000000 */
[----:B------:R-:W-:Y:S05]  /*47c0*/  @!P0 BRA `(.L_x_1823) ;  /* 0xfffffff800908947 */ /* 0x000fea000383ffff */
.L_x_1809:
[----:B01----:R-:W-:Y:S05]  /*47d0*/  BSYNC.RECONVERGENT B1 ;  /* 0x0000000000017941 */ /* 0x003fea0003800200 */
.L_x_1792:
        /* <DEDUP_REMOVED lines=22> */
.L_x_1825:
[----:B------:R-:W-:Y:S05]  /*4940*/  BSYNC.RECONVERGENT B1 ;  /* 0x0000000000017941 */ /* 0x000fea0003800200 */
.L_x_1824:
        /* <DEDUP_REMOVED lines=21> */
.L_x_1827:
[----:B------:R-:W-:Y:S05]  /*4aa0*/  BSYNC.RECONVERGENT B1 ;  /* 0x0000000000017941 */ /* 0x000fea0003800200 */
.L_x_1826:
        /* <DEDUP_REMOVED lines=21> */
.L_x_1829:
[----:B------:R-:W-:Y:S05]  /*4c00*/  BSYNC.RECONVERGENT B1 ;  /* 0x0000000000017941 */ /* 0x000fea0003800200 */
.L_x_1828:
        /* <DEDUP_REMOVED lines=21> */
.L_x_1831:
[----:B------:R-:W-:Y:S05]  /*4d60*/  BSYNC.RECONVERGENT B1 ;  /* 0x0000000000017941 */ /* 0x000fea0003800200 */
.L_x_1830:
        /* <DEDUP_REMOVED lines=22> */
.L_x_1833:
[----:B------:R-:W-:Y:S05]  /*4ed0*/  BSYNC.RECONVERGENT B1 ;  /* 0x0000000000017941 */ /* 0x000fea0003800200 */
.L_x_1832:
        /* <DEDUP_REMOVED lines=12> */
.L_x_1835:
[----:B------:R-:W-:Y:S05]  /*4fa0*/  BSYNC.RECONVERGENT B1 ;  /* 0x0000000000017941 */ /* 0x000fea0003800200 */
.L_x_1834:
[----:B------:R-:W-:Y:S01]  /*4fb0*/  BAR.SYNC.DEFER_BLOCKING 0x0 ;  /* 0x0000000000007b1d */ /* 0x000fe20000010000 */
[----:B------:R-:W-:-:S13]  /*4fc0*/  ISETP.NE.AND P2, PT, R2, RZ, PT ;  /* 0x000000ff0200720c */ /* 0x000fda0003f45270 */
[----:B------:R-:W-:Y:S05]  /*4fd0*/  @P2 BRA `(.L_x_1751) ;  /* 0x00000008002c2947 */ /* 0x000fea0003800000 */
[----:B------:R-:W1:Y:S01]  /*4fe0*/  S2R R2, SR_CgaCtaId ;  /* 0x0000000000027919 */ /* 0x000e620000008800 */
[----:B------:R-:W-:Y:S01]  /*4ff0*/  MOV R7, 0x400 ;  /* 0x0000040000077802 */ /* 0x000fe20000000f00 */
[----:B------:R-:W-:Y:S01]  /*5000*/  BSSY.RECONVERGENT B1, `(.L_x_1836) ;  /* 0x0000019000017945 */ /* 0x000fe20003800200 */
[----:B------:R-:W-:Y:S02]  /*5010*/  IMAD.MOV.U32 R12, RZ, RZ, R6 ;  /* 0x000000ffff0c7224 */ /* 0x000fe400078e0006 */
[----:B------:R-:W-:Y:S02]  /*5020*/  IMAD.MOV.U32 R10, RZ, RZ, R5 ;  /* 0x000000ffff0a7224 */ /* 0x000fe400078e0005 */
[----:B------:R-:W-:Y:S01]  /*5030*/  IMAD.MOV.U32 R14, RZ, RZ, R4 ;  /* 0x000000ffff0e7224 */ /* 0x000fe200078e0004 */
[----:B-1----:R-:W-:-:S05]  /*5040*/  LEA R7, R2, R7, 0x18 ;  /* 0x0000000702077211 */ /* 0x002fca00078ec0ff */
[----:B------:R-:W1:Y:S04]  /*5050*/  LDS R13, [R7+0x18] ;  /* 0x00001800070d7984 */ /* 0x000e680000000800 */
[----:B------:R2:W3:Y:S04]  /*5060*/  LDS R15, [R7+0x28] ;  /* 0x00002800070f7984 */ /* 0x0004e80000000800 */
[----:B------:R2:W4:Y:S04]  /*5070*/  LDS R17, [R7+0x38] ;  /* 0x0000380007117984 */ /* 0x0005280000000800 */
[----:B0-----:R2:W0:Y:S04]  /*5080*/  LDS R9, [R7+0x48] ;  /* 0x0000480007097984 */ /* 0x0014280000000800 */
[----:B------:R2:W0:Y:S04]  /*5090*/  LDS R8, [R7+0x58] ;  /* 0x0000580007087984 */ /* 0x0004280000000800 */
[----:B------:R2:W0:Y:S04]  /*50a0*/  LDS R3, [R7+0x68] ;  /* 0x0000680007037984 */ /* 0x0004280000000800 */
[----:B------:R2:W0:Y:S01]  /*50b0*/  LDS R2, [R7+0x78] ;  /* 0x0000780007027984 */ /* 0x0004220000000800 */
[----:B-1----:R-:W-:-:S13]  /*50c0*/  FSETP.GEU.AND P0, PT, R6, R13, PT ;  /* 0x0000000d0600720b */ /* 0x002fda0003f0e000 */
[----:B--234-:R-:W-:Y:S05]  /*50d0*/  @!P0 BRA `(.L_x_1837) ;  /* 0x00000000002c8947 */ /* 0x01cfea0003800000 */
[----:B------:R-:W1:Y:S01]  /*50e0*/  LDS.64 R10, [R7+0x20] ;  /* 0x00002000070a7984 */ /* 0x000e620000000a00 */
[----:B------:R-:W-:Y:S01]  /*50f0*/  FSETP.GEU.AND P3, PT, R13, R6, PT ;  /* 0x000000060d00720b */ /* 0x000fe20003f6e000 */
[----:B------:R-:W-:-:S12]  /*5100*/  IMAD.MOV.U32 R12, RZ, RZ, R13 ;  /* 0x000000ffff0c7224 */ /* 0x000fd800078e000d */
[CC--:B-1----:R-:W-:Y:S01]  /*5110*/  @P3 ISETP.GE.U32.AND P0, PT, R5.reuse, R10.reuse, PT ;  /* 0x0000000a0500320c */ /* 0x0c2fe20003f06070 */
[----:B------:R-:W-:Y:S01]  /*5120*/  IMAD.MOV.U32 R14, RZ, RZ, R11 ;  /* 0x000000ffff0e7224 */ /* 0x000fe200078e000b */
[CC--:B------:R-:W-:Y:S02]  /*5130*/  @P3 ISETP.LT.U32.AND P1, PT, R5.reuse, R10.reuse, PT ;  /* 0x0000000a0500320c */ /* 0x0c0fe40003f21070 */
[CC--:B------:R-:W-:Y:S02]  /*5140*/  @P3 ISETP.GE.AND.EX P0, PT, R4.reuse, R11.reuse, PT, P0 ;  /* 0x0000000b0400320c */ /* 0x0c0fe40003f06300 */
[----:B------:R-:W-:Y:S02]  /*5150*/  @P3 ISETP.LT.AND.EX P1, PT, R4, R11, PT, P1 ;  /* 0x0000000b0400320c */ /* 0x000fe40003f21310 */
[----:B------:R-:W-:Y:S02]  /*5160*/  @P3 FSEL R12, R6, R13, !P0 ;  /* 0x0000000d060c3208 */ /* 0x000fe40004000000 */
[----:B------:R-:W-:-:S02]  /*5170*/  @P3 SEL R10, R5, R10, P1 ;  /* 0x0000000a050a3207 */ /* 0x000fc40000800000 */
[----:B------:R-:W-:-:S07]  /*5180*/  @P3 SEL R14, R4, R11, P1 ;  /* 0x0000000b040e3207 */ /* 0x000fce0000800000 */
.L_x_1837:
[----:B------:R-:W-:Y:S05]  /*5190*/  BSYNC.RECONVERGENT B1 ;  /* 0x0000000000017941 */ /* 0x000fea0003800200 */
.L_x_1836:
[----:B------:R-:W-:Y:S01]  /*51a0*/  FSETP.GEU.AND P0, PT, R12, R15, PT ;  /* 0x0000000f0c00720b */ /* 0x000fe20003f0e000 */
[----:B------:R-:W-:Y:S01]  /*51b0*/  BSSY.RECONVERGENT B1, `(.L_x_1838) ;  /* 0x0000010000017945 */ /* 0x000fe20003800200 */
[----:B------:R-:W-:Y:S02]  /*51c0*/  IMAD.MOV.U32 R6, RZ, RZ, R12 ;  /* 0x000000ffff067224 */ /* 0x000fe400078e000c */
[----:B------:R-:W-:Y:S02]  /*51d0*/  IMAD.MOV.U32 R11, RZ, RZ, R10 ;  /* 0x000000ffff0b7224 */ /* 0x000fe400078e000a */
[----:B------:R-:W-:-:S07]  /*51e0*/  IMAD.MOV.U32 R5, RZ, RZ, R14 ;  /* 0x000000ffff057224 */ /* 0x000fce00078e000e */
[----:B------:R-:W-:Y:S05]  /*51f0*/  @!P0 BRA `(.L_x_1839) ;  /* 0x00000000002c8947 */ /* 0x000fea0003800000 */
[----:B------:R-:W1:Y:S01]  /*5200*/  LDS.64 R4, [R7+0x30] ;  /* 0x0000300007047984 */ /* 0x000e620000000a00 */
[----:B------:R-:W-:Y:S01]  /*5210*/  FSETP.GEU.AND P3, PT, R15, R12, PT ;  /* 0x0000000c0f00720b */ /* 0x000fe20003f6e000 */
[----:B------:R-:W-:-:S12]  /*5220*/  IMAD.MOV.U32 R6, RZ, RZ, R15 ;  /* 0x000000ffff067224 */ /* 0x000fd800078e000f */
[CC--:B-1----:R-:W-:Y:S01]  /*5230*/  @P3 ISETP.GE.U32.AND P0, PT, R10.reuse, R4.reuse, PT ;  /* 0x000000040a00320c */ /* 0x0c2fe20003f06070 */
[----:B------:R-:W-:Y:S01]  /*5240*/  IMAD.MOV.U32 R11, RZ, RZ, R4 ;  /* 0x000000ffff0b7224 */ /* 0x000fe200078e0004 */
[-C--:B------:R-:W-:Y:S02]  /*5250*/  @P3 ISETP.LT.U32.AND P1, PT, R10, R4.reuse, PT ;  /* 0x000000040a00320c */ /* 0x080fe40003f21070 */
[CC--:B------:R-:W-:Y:S02]  /*5260*/  @P3 ISETP.GE.AND.EX P0, PT, R14.reuse, R5.reuse, PT, P0 ;  /* 0x000000050e00320c */ /* 0x0c0fe40003f06300 */
[----:B------:R-:W-:Y:S02]  /*5270*/  @P3 ISETP.LT.AND.EX P1, PT, R14, R5, PT, P1 ;  /* 0x000000050e00320c */ /* 0x000fe40003f21310 */
[----:B------:R-:W-:Y:S02]  /*5280*/  @P3 FSEL R6, R12, R15, !P0 ;  /* 0x0000000f0c063208 */ /* 0x000fe40004000000 */
[----:B------:R-:W-:-:S02]  /*5290*/  @P3 SEL R11, R10, R4, P1 ;  /* 0x000000040a0b3207 */ /* 0x000fc40000800000 */
[----:B------:R-:W-:-:S07]  /*52a0*/  @P3 SEL R5, R14, R5, P1 ;  /* 0x000000050e053207 */ /* 0x000fce0000800000 */
.L_x_1839:
[----:B------:R-:W-:Y:S05]  /*52b0*/  BSYNC.RECONVERGENT B1 ;  /* 0x0000000000017941 */ /* 0x000fea0003800200 */
.L_x_1838:
        /* <DEDUP_REMOVED lines=18> */
.L_x_1841:
[----:B------:R-:W-:Y:S05]  /*53e0*/  BSYNC.RECONVERGENT B1 ;  /* 0x0000000000017941 */ /* 0x000fea0003800200 */
.L_x_1840:
[----:B0-----:R-:W-:Y:S01]  /*53f0*/  FSETP.GEU.AND P0, PT, R4, R9, PT ;  /* 0x000000090400720b */ /* 0x001fe20003f0e000 */
        /* <DEDUP_REMOVED lines=17> */
.L_x_1843:
[----:B------:R-:W-:Y:S05]  /*5510*/  BSYNC.RECONVERGENT B1 ;  /* 0x0000000000017941 */ /* 0x000fea0003800200 */
.L_x_1842:
        /* <DEDUP_REMOVED lines=18> */
.L_x_1845:
[----:B------:R-:W-:Y:S05]  /*5640*/  BSYNC.RECONVERGENT B1 ;  /* 0x0000000000017941 */ /* 0x000fea0003800200 */
.L_x_1844:
        /* <DEDUP_REMOVED lines=18> */
.L_x_1847:
[----:B------:R-:W-:Y:S05]  /*5770*/  BSYNC.RECONVERGENT B1 ;  /* 0x0000000000017941 */ /* 0x000fea0003800200 */
.L_x_1846:
        /* <DEDUP_REMOVED lines=17> */
.L_x_1751:
[----:B------:R-:W-:Y:S05]  /*5890*/  BSYNC.RECONVERGENT B0 ;  /* 0x0000000000007941 */ /* 0x000fea0003800200 */
.L_x_1718:
        /* <DEDUP_REMOVED lines=9> */
.L_x_1848:
        /* <DEDUP_REMOVED lines=13> */
.L_x_2005:


//--------------------- .text._ZN6thrust24THRUST_300001_SM_1000_NS8cuda_cub4core6detail13_kernel_agentINS1_8__reduce11ReduceAgentINS0_12zip_iteratorIN4cuda3std3__45tupleIJNS0_6detail15normal_iteratorINS0_10device_ptrIfEEEENS0_17counting_iteratorIlNS0_11use_defaultESI_SI_EEEEEEEPNSB_IJflEEESM_iNS1_9__extrema9arg_min_fIflNSA_4lessIfEEEEEEJSL_SN_iSS_EEEvDpT0_ --------------------------
	.section	.text._ZN6thrust24THRUST_300001_SM_1000_NS8cuda_cub4core6detail13_kernel_agentINS1_8__reduce11ReduceAgentINS0_12zip_iteratorIN4cuda3std3__45tupleIJNS0_6detail15normal_iteratorINS0_10device_ptrIfEEEENS0_17counting_iteratorIlNS0_11use_defaultESI_SI_EEEEEEEPNSB_IJflEEESM_iNS1_9__extrema9arg_min_fIflNSA_4lessIfEEEEEEJSL_SN_iSS_EEEvDpT0_,"ax",@progbits
	.align	128
        .global         _ZN6thrust24THRUST_300001_SM_1000_NS8cuda_cub4core6detail13_kernel_agentINS1_8__reduce11ReduceAgentINS0_12zip_iteratorIN4cuda3std3__45tupleIJNS0_6detail15normal_iteratorINS0_10device_ptrIfEEEENS0_17counting_iteratorIlNS0_11use_defaultESI_SI_EEEEEEEPNSB_IJflEEESM_iNS1_9__extrema9arg_min_fIflNSA_4lessIfEEEEEEJSL_SN_iSS_EEEvDpT0_
        .type           _ZN6thrust24THRUST_300001_SM_1000_NS8cuda_cub4core6detail13_kernel_agentINS1_8__reduce11ReduceAgentINS0_12zip_iteratorIN4cuda3std3__45tupleIJNS0_6detail15normal_iteratorINS0_10device_ptrIfEEEENS0_17counting_iteratorIlNS0_11use_defaultESI_SI_EEEEEEEPNSB_IJflEEESM_iNS1_9__extrema9arg_min_fIflNSA_4lessIfEEEEEEJSL_SN_iSS_EEEvDpT0_,@function
        .size           _ZN6thrust24THRUST_300001_SM_1000_NS8cuda_cub4core6detail13_kernel_agentINS1_8__reduce11ReduceAgentINS0_12zip_iteratorIN4cuda3std3__45tupleIJNS0_6detail15normal_iteratorINS0_10device_ptrIfEEEENS0_17counting_iteratorIlNS0_11use_defaultESI_SI_EEEEEEEPNSB_IJflEEESM_iNS1_9__extrema9arg_min_fIflNSA_4lessIfEEEEEEJSL_SN_iSS_EEEvDpT0_,(.L_x_2006 - _ZN6thrust24THRUST_300001_SM_1000_NS8cuda_cub4core6detail13_kernel_agentINS1_8__reduce11ReduceAgentINS0_12zip_iteratorIN4cuda3std3__45tupleIJNS0_6detail15normal_iteratorINS0_10device_ptrIfEEEENS0_17counting_iteratorIlNS0_11use_defaultESI_SI_EEEEEEEPNSB_IJflEEESM_iNS1_9__extrema9arg_min_fIflNSA_4lessIfEEEEEEJSL_SN_iSS_EEEvDpT0_)
        .other          _ZN6thrust24THRUST_300001_SM_1000_NS8cuda_cub4core6detail13_kernel_agentINS1_8__reduce11ReduceAgentINS0_12zip_iteratorIN4cuda3std3__45tupleIJNS0_6detail15normal_iteratorINS0_10device_ptrIfEEEENS0_17counting_iteratorIlNS0_11use_defaultESI_SI_EEEEEEEPNSB_IJflEEESM_iNS1_9__extrema9arg_min_fIflNSA_4lessIfEEEEEEJSL_SN_iSS_EEEvDpT0_,@"STO_CUDA_ENTRY STV_DEFAULT"
_ZN6thrust24THRUST_300001_SM_1000_NS8cuda_cub4core6detail13_kernel_agentINS1_8__reduce11ReduceAgentINS0_12zip_iteratorIN4cuda3std3__45tupleIJNS0_6detail15normal_iteratorINS0_10device_ptrIfEEEENS0_17counting_iteratorIlNS0_11use_defaultESI_SI_EEEEEEEPNSB_IJflEEESM_iNS1_9__extrema9arg_min_fIflNSA_4lessIfEEEEEEJSL_SN_iSS_EEEvDpT0_:
.text._ZN6thrust24THRUST_300001_SM_1000_NS8cuda_cub4core6detail13_kernel_agentINS1_8__reduce11ReduceAgentINS0_12zip_iteratorIN4cuda3std3__45tupleIJNS0_6detail15normal_iteratorINS0_10device_ptrIfEEEENS0_17counting_iteratorIlNS0_11use_defaultESI_SI_EEEEEEEPNSB_IJflEEESM_iNS1_9__extrema9arg_min_fIflNSA_4lessIfEEEEEEJSL_SN_iSS_EEEvDpT0_:
        /* <DEDUP_REMOVED lines=23> */
.L_x_1852:
[----:B0-----:R-:W-:Y:S05]  /*0170*/  BSYNC.RECONVERGENT B1 ;  /* 0x0000000000017941 */ /* 0x001fea0003800200 */
.L_x_1851:
        /* <DEDUP_REMOVED lines=19> */
.L_x_1859:
        /* <DEDUP_REMOVED lines=23> */
.L_x_1858:
[----:B------:R-:W-:Y:S05]  /*0420*/  BSYNC.RECONVERGENT B3 ;  /* 0x0000000000037941 */ /* 0x000fea0003800200 */
.L_x_1857:
[----:B------:R-:W-:Y:S01]  /*0430*/  IADD3 R12, P0, PT, R12, 0x100, RZ ;  /* 0x000001000c0c7810 */ /* 0x000fe20007f1e0ff */
[----:B------:R-:W-:Y:S02]  /*0440*/  VIADD R11, R11, 0x100 ;  /* 0x000001000b0b7836 */ /* 0x000fe40000000000 */
[----:B------:R-:W-:Y:S02]  /*0450*/  IMAD.X R10, RZ, RZ, R10, P3 ;  /* 0x000000ffff0a7224 */ /* 0x000fe400018e060a */
[----:B------:R-:W-:Y:S01]  /*0460*/  IMAD.X R13, RZ, RZ, R13, P0 ;  /* 0x000000ffff0d7224 */ /* 0x000fe200000e060d */
[----:B------:R-:W-:Y:S07]  /*0470*/  @P2 BRA `(.L_x_1859) ;  /* 0xfffffffc008c2947 */ /* 0x000fee000383ffff */
.L_x_1856:
[----:B------:R-:W-:Y:S05]  /*0480*/  BSYNC.RECONVERGENT B2 ;  /* 0x0000000000027941 */ /* 0x000fea0003800200 */
.L_x_1855:
[----:B------:R-:W-:-:S13]  /*0490*/  ISETP.GE.U32.AND P0, PT, R14, 0x300, PT ;  /* 0x000003000e00780c */ /* 0x000fda0003f06070 */
[----:B------:R-:W-:Y:S05]  /*04a0*/  @!P0 BRA `(.L_x_1854) ;  /* 0x00000004007c8947 */ /* 0x000fea0003800000 */
[----:B------:R-:W0:Y:S01]  /*04b0*/  LDC.64 R8, c[0x0][0x380] ;  /* 0x0000e000ff087b82 */ /* 0x000e220000000a00 */
[----:B------:R-:W-:-:S07]  /*04c0*/  VIADD R10, R11, 0x200 ;  /* 0x000002000b0a7836 */ /* 0x000fce0000000000 */
[----:B------:R-:W1:Y:S02]  /*04d0*/  LDC.64 R6, c[0x0][0x388] ;  /* 0x0000e200ff067b82 */ /* 0x000e640000000a00 */
.L_x_1868:
        /* <DEDUP_REMOVED lines=26> */
.L_x_1861:
[----:B------:R-:W-:Y:S05]  /*0680*/  BSYNC.RECONVERGENT B2 ;  /* 0x0000000000027941 */ /* 0x000fea0003800200 */
.L_x_1860:
        /* <DEDUP_REMOVED lines=20> */
.L_x_1863:
[----:B------:R-:W-:Y:S05]  /*07d0*/  BSYNC.RECONVERGENT B2 ;  /* 0x0000000000027941 */ /* 0x000fea0003800200 */
.L_x_1862:
        /* <DEDUP_REMOVED lines=20> */
.L_x_1865:
[----:B------:R-:W-:Y:S05]  /*0920*/  BSYNC.RECONVERGENT B2 ;  /* 0x0000000000027941 */ /* 0x000fea0003800200 */
.L_x_1864:
        /* <DEDUP_REMOVED lines=18> */
.L_x_1867:
[----:B------:R-:W-:Y:S05]  /*0a50*/  BSYNC.RECONVERGENT B2 ;  /* 0x0000000000027941 */ /* 0x000fea0003800200 */
.L_x_1866:
[C---:B------:R-:W-:Y:S02]  /*0a60*/  VIADD R5, R10.reuse, 0x200 ;  /* 0x000002000a057836 */ /* 0x040fe40000000000 */
[----:B------:R-:W-:-:S03]  /*0a70*/  VIADD R10, R10, 0x400 ;  /* 0x000004000a0a7836 */ /* 0x000fc60000000000 */
[----:B------:R-:W-:-:S13]  /*0a80*/  ISETP.GE.AND P0, PT, R5, UR5, PT ;  /* 0x0000000505007c0c */ /* 0x000fda000bf06270 */
[----:B------:R-:W-:Y:S05]  /*0a90*/  @!P0 BRA `(.L_x_1868) ;  /* 0xfffffff800908947 */ /* 0x000fea000383ffff */
.L_x_1854:
[----:B------:R-:W-:Y:S05]  /*0aa0*/  BSYNC.RECONVERGENT B1 ;  /* 0x0000000000017941 */ /* 0x000fea0003800200 */
.L_x_1853:
        /* <DEDUP_REMOVED lines=25> */
.L_x_1871:
[----:B------:R-:W-:Y:S05]  /*0c40*/  BSYNC.RECONVERGENT B1 ;  /* 0x0000000000017941 */ /* 0x000fea0003800200 */
.L_x_1870:
        /* <DEDUP_REMOVED lines=21> */
.L_x_1873:
[----:B------:R-:W-:Y:S05]  /*0da0*/  BSYNC.RECONVERGENT B1 ;  /* 0x0000000000017941 */ /* 0x000fea0003800200 */
.L_x_1872:
        /* <DEDUP_REMOVED lines=21> */
.L_x_1875:
[----:B------:R-:W-:Y:S05]  /*0f00*/  BSYNC.RECONVERGENT B1 ;  /* 0x0000000000017941 */ /* 0x000fea0003800200 */
.L_x_1874:
        /* <DEDUP_REMOVED lines=21> */
.L_x_1877:
[----:B------:R-:W-:Y:S05]  /*1060*/  BSYNC.RECONVERGENT B1 ;  /* 0x0000000000017941 */ /* 0x000fea0003800200 */
.L_x_1876:
        /* <DEDUP_REMOVED lines=22> */
.L_x_1879:
[----:B------:R-:W-:Y:S05]  /*11d0*/  BSYNC.RECONVERGENT B1 ;  /* 0x0000000000017941 */ /* 0x000fea0003800200 */
.L_x_1878:
        /* <DEDUP_REMOVED lines=12> */
.L_x_1881:
[----:B------:R-:W-:Y:S05]  /*12a0*/  BSYNC.RECONVERGENT B1 ;  /* 0x0000000000017941 */ /* 0x000fea0003800200 */
.L_x_1880:
        /* <DEDUP_REMOVED lines=31> */
.L_x_1884:
[----:B------:R-:W-:Y:S05]  /*14a0*/  BSYNC.RECONVERGENT B1 ;  /* 0x0000000000017941 */ /* 0x000fea0003800200 */
.L_x_1883:
        /* <DEDUP_REMOVED lines=18> */
.L_x_1886:
[----:B------:R-:W-:Y:S05]  /*15d0*/  BSYNC.RECONVERGENT B1 ;  /* 0x0000000000017941 */ /* 0x000fea0003800200 */
.L_x_1885:
        /* <DEDUP_REMOVED lines=18> */
.L_x_1888:
[----:B------:R-:W-:Y:S05]  /*1700*/  BSYNC.RECONVERGENT B1 ;  /* 0x0000000000017941 */ /* 0x000fea0003800200 */
.L_x_1887:
        /* <DEDUP_REMOVED lines=18> */
.L_x_1890:
[----:B------:R-:W-:Y:S05]  /*1830*/  BSYNC.RECONVERGENT B1 ;  /* 0x0000000000017941 */ /* 0x000fea0003800200 */
.L_x_1889:
        /* <DEDUP_REMOVED lines=18> */
.L_x_1892:
[----:B------:R-:W-:Y:S05]  /*1960*/  BSYNC.RECONVERGENT B1 ;  /* 0x0000000000017941 */ /* 0x000fea0003800200 */
.L_x_1891:
        /* <DEDUP_REMOVED lines=18> */
.L_x_1894:
[----:B------:R-:W-:Y:S05]  /*1a90*/  BSYNC.RECONVERGENT B1 ;  /* 0x0000000000017941 */ /* 0x000fea0003800200 */
.L_x_1893:
        /* <DEDUP_REMOVED lines=19> */
.L_x_1869:
        /* <DEDUP_REMOVED lines=28> */
.L_x_1896:
[----:B------:R-:W-:Y:S05]  /*1d90*/  BSYNC.RECONVERGENT B1 ;  /* 0x0000000000017941 */ /* 0x000fea0003800200 */
.L_x_1895:
        /* <DEDUP_REMOVED lines=22> */
.L_x_1898:
[----:B------:R-:W-:Y:S05]  /*1f00*/  BSYNC.RECONVERGENT B1 ;  /* 0x0000000000017941 */ /* 0x000fea0003800200 */
.L_x_1897:
        /* <DEDUP_REMOVED lines=22> */
.L_x_1900:
[----:B------:R-:W-:Y:S05]  /*2070*/  BSYNC.RECONVERGENT B1 ;  /* 0x0000000000017941 */ /* 0x000fea0003800200 */
.L_x_1899:
        /* <DEDUP_REMOVED lines=22> */
.L_x_1902:
[----:B------:R-:W-:Y:S05]  /*21e0*/  BSYNC.RECONVERGENT B1 ;  /* 0x0000000000017941 */ /* 0x000fea0003800200 */
.L_x_1901:
        /* <DEDUP_REMOVED lines=23> */
.L_x_1904:
[----:B------:R-:W-:Y:S05]  /*2360*/  BSYNC.RECONVERGENT B1 ;  /* 0x0000000000017941 */ /* 0x000fea0003800200 */
.L_x_1903:
        /* <DEDUP_REMOVED lines=12> */
.L_x_1906:
[----:B------:R-:W-:Y:S05]  /*2430*/  BSYNC.RECONVERGENT B1 ;  /* 0x0000000000017941 */ /* 0x000fea0003800200 */
.L_x_1905:
        /* <DEDUP_REMOVED lines=30> */
.L_x_1908:
[----:B------:R-:W-:Y:S05]  /*2620*/  BSYNC.RECONVERGENT B1 ;  /* 0x0000000000017941 */ /* 0x000fea0003800200 */
.L_x_1907:
        /* <DEDUP_REMOVED lines=27> */
.L_x_1910:
[----:B------:R-:W-:Y:S05]  /*27e0*/  BSYNC.RECONVERGENT B1 ;  /* 0x0000000000017941 */ /* 0x000fea0003800200 */
.L_x_1909:
        /* <DEDUP_REMOVED lines=27> */
.L_x_1912:
[----:B------:R-:W-:Y:S05]  /*29a0*/  BSYNC.RECONVERGENT B1 ;  /* 0x0000000000017941 */ /* 0x000fea0003800200 */
.L_x_1911:
        /* <DEDUP_REMOVED lines=27> */
.L_x_1914:
[----:B------:R-:W-:Y:S05]  /*2b60*/  BSYNC.RECONVERGENT B1 ;  /* 0x0000000000017941 */ /* 0x000fea0003800200 */
.L_x_1913:
        /* <DEDUP_REMOVED lines=27> */
.L_x_1916:
[----:B------:R-:W-:Y:S05]  /*2d20*/  BSYNC.RECONVERGENT B1 ;  /* 0x0000000000017941 */ /* 0x000fea0003800200 */
.L_x_1915:
        /* <DEDUP_REMOVED lines=27> */
.L_x_1918:
[----:B------:R-:W-:Y:S05]  /*2ee0*/  BSYNC.RECONVERGENT B1 ;  /* 0x0000000000017941 */ /* 0x000fea0003800200 */
.L_x_1917:
        /* <DEDUP_REMOVED lines=28> */
.L_x_1850:
        /* <DEDUP_REMOVED lines=26> */
.L_x_1920:
[----:B------:R-:W-:Y:S05]  /*3250*/  BSYNC.RECONVERGENT B1 ;  /* 0x0000000000017941 */ /* 0x000fea0003800200 */
.L_x_1919:
        /* <DEDUP_REMOVED lines=21> */
.L_x_1922:
[----:B------:R-:W-:Y:S05]  /*33b0*/  BSYNC.RECONVERGENT B1 ;  /* 0x0000000000017941 */ /* 0x000fea0003800200 */
.L_x_1921:
[----:B------:R-:W-:Y:S01]  /*33c0*/  UISETP.GE.U32.AND UP0, UPT, UR4, 0xa00, UPT ;  /* 0x00000a000400788c */ /* 0x000fe2000bf06070 */
[----:B------:R-:W-:-:S08]  /*33d0*/  IMAD.MOV.U32 R5, RZ, RZ, 0x500 ;  /* 0x00000500ff057424 */ /* 0x000fd000078e00ff */
[----:B------:R-:W-:Y:S05]  /*33e0*/  BRA.U !UP0, `(.L_x_1923) ;  /* 0x0000000508c47547 */ /* 0x000fea000b800000 */
[----:B------:R-:W-:Y:S01]  /*33f0*/  IMAD.MOV.U32 R5, RZ, RZ, 0x500 ;  /* 0x00000500ff057424 */ /* 0x000fe200078e00ff */
[----:B------:R-:W0:Y:S01]  /*3400*/  LDCU UR4, c[0x0][0x398] ;  /* 0x00007300ff0477ac */ /* 0x000e220008000800 */
[----:B------:R-:W1:Y:S05]  /*3410*/  LDCU.64 UR6, c[0x0][0x388] ;  /* 0x00007100ff0677ac */ /* 0x000e6a0008000a00 */
.L_x_1934:
[----:B------:R-:W-:-:S05]  /*3420*/  IMAD.WIDE.U32 R12, R5, 0x4, R2 ;  /* 0x00000004050c7825 */ /* 0x000fca00078e0002 */
[----:B------:R-:W2:Y:S04]  /*3430*/  LDG.E R17, desc[UR8][R12.64] ;  /* 0x000000080c117981 */ /* 0x000ea8000c1e1900 */
[----:B------:R3:W5:Y:S04]  /*3440*/  LDG.E R18, desc[UR8][R12.64+0x400] ;  /* 0x000400080c127981 */ /* 0x000768000c1e1900 */
[----:B------:R3:W5:Y:S04]  /*3450*/  LDG.E R19, desc[UR8][R12.64+0x800] ;  /* 0x000800080c137981 */ /* 0x000768000c1e1900 */
[----:B------:R3:W5:Y:S04]  /*3460*/  LDG.E R4, desc[UR8][R12.64+0xc00] ;  /* 0x000c00080c047981 */ /* 0x000768000c1e1900 */
[----:B------:R3:W5:Y:S01]  /*3470*/  LDG.E R10, desc[UR8][R12.64+0x1000] ;  /* 0x001000080c0a7981 */ /* 0x000762000c1e1900 */
[----:B-1----:R-:W-:Y:S01]  /*3480*/  IADD3 R16, P1, P2, R0, UR6, R5 ;  /* 0x0000000600107c10 */ /* 0x002fe2000fa3e005 */
[----:B------:R-:W-:Y:S01]  /*3490*/  BSSY.RECONVERGENT B1, `(.L_x_1924) ;  /* 0x0000012000017945 */ /* 0x000fe20003800200 */
[----:B------:R-:W-:-:S02]  /*34a0*/  IMAD.MOV.U32 R11, RZ, RZ, R6 ;  /* 0x000000ffff0b7224 */ /* 0x000fc400078e0006 */
[----:B------:R-:W-:Y:S01]  /*34b0*/  IMAD.MOV.U32 R14, RZ, RZ, R7 ;  /* 0x000000ffff0e7224 */ /* 0x000fe200078e0007 */
[----:B------:R-:W-:Y:S01]  /*34c0*/  IADD3.X R9, PT, PT, RZ, UR7, RZ, P1, P2 ;  /* 0x00000007ff097c10 */ /* 0x000fe20008fe44ff */
        /* <DEDUP_REMOVED lines=14> */
.L_x_1925:
[----:B0-----:R-:W-:Y:S05]  /*35b0*/  BSYNC.RECONVERGENT B1 ;  /* 0x0000000000017941 */ /* 0x001fea0003800200 */
.L_x_1924:
[----:B-----5:R-:W-:Y:S01]  /*35c0*/  FSETP.GEU.AND P0, PT, R11, R18, PT ;  /* 0x000000120b00720b */ /* 0x020fe20003f0e000 */
[----:B------:R-:W-:Y:S01]  /*35d0*/  BSSY.RECONVERGENT B1, `(.L_x_1926) ;  /* 0x0000012000017945 */ /* 0x000fe20003800200 */
[----:B------:R-:W-:Y:S01]  /*35e0*/  IADD3 RZ, P1, PT, R16, 0x100, RZ ;  /* 0x0000010010ff7810 */ /* 0x000fe20007f3e0ff */
[----:B------:R-:W-:Y:S02]  /*35f0*/  IMAD.MOV.U32 R6, RZ, RZ, R11 ;  /* 0x000000ffff067224 */ /* 0x000fe400078e000b */
[----:B------:R-:W-:Y:S02]  /*3600*/  IMAD.MOV.U32 R12, RZ, RZ, R14 ;  /* 0x000000ffff0c7224 */ /* 0x000fe400078e000e */
[----:B------:R-:W-:Y:S02]  /*3610*/  IMAD.X R8, RZ, RZ, R9, P1 ;  /* 0x000000ffff087224 */ /* 0x000fe400008e0609 */
[----:B------:R-:W-:-:S04]  /*3620*/  IMAD.MOV.U32 R13, RZ, RZ, R15 ;  /* 0x000000ffff0d7224 */ /* 0x000fc800078e000f */
[----:B------:R-:W-:Y:S05]  /*3630*/  @!P0 BRA `(.L_x_1927) ;  /* 0x00000000002c8947 */ /* 0x000fea0003800000 */
[----:B------:R-:W-:Y:S01]  /*3640*/  FSETP.GEU.AND P2, PT, R18, R11, PT ;  /* 0x0000000b1200720b */ /* 0x000fe20003f4e000 */
[----:B------:R-:W-:Y:S02]  /*3650*/  VIADD R12, R16, 0x100 ;  /* 0x00000100100c7836 */ /* 0x000fe40000000000 */
        /* <DEDUP_REMOVED lines=9> */
.L_x_1927:
[----:B------:R-:W-:Y:S05]  /*36f0*/  BSYNC.RECONVERGENT B1 ;  /* 0x0000000000017941 */ /* 0x000fea0003800200 */
.L_x_1926:
[----:B------:R-:W-:Y:S01]  /*3700*/  FSETP.GEU.AND P0, PT, R6, R19, PT ;  /* 0x000000130600720b */ /* 0x000fe20003f0e000 */
        /* <DEDUP_REMOVED lines=18> */
.L_x_1929:
[----:B------:R-:W-:Y:S05]  /*3830*/  BSYNC.RECONVERGENT B1 ;  /* 0x0000000000017941 */ /* 0x000fea0003800200 */
.L_x_1928:
[----:B------:R-:W-:Y:S01]  /*3840*/  FSETP.GEU.AND P0, PT, R7, R4, PT ;  /* 0x000000040700720b */ /* 0x000fe20003f0e000 */
[----:B------:R-:W-:Y:S01]  /*3850*/  BSSY.RECONVERGENT B1, `(.L_x_1930) ;  /* 0x0000013000017945 */ /* 0x000fe20003800200 */
[C---:B------:R-:W-:Y:S01]  /*3860*/  IADD3 R15, P1, PT, R16.reuse, 0x300, RZ ;  /* 0x00000300100f7810 */ /* 0x040fe20007f3e0ff */
[----:B------:R-:W-:Y:S01]  /*3870*/  IMAD.MOV.U32 R11, RZ, RZ, R7 ;  /* 0x000000ffff0b7224 */ /* 0x000fe200078e0007 */
[----:B------:R-:W-:Y:S01]  /*3880*/  IADD3 R19, P2, PT, R16, 0x400, RZ ;  /* 0x0000040010137810 */ /* 0x000fe20007f5e0ff */
        /* <DEDUP_REMOVED lines=15> */
.L_x_1931:
[----:B------:R-:W-:Y:S05]  /*3980*/  BSYNC.RECONVERGENT B1 ;  /* 0x0000000000017941 */ /* 0x000fea0003800200 */
.L_x_1930:
[----:B------:R-:W-:Y:S01]  /*3990*/  FSETP.GEU.AND P0, PT, R11, R10, PT ;  /* 0x0000000a0b00720b */ /* 0x000fe20003f0e000 */
[----:B------:R-:W-:Y:S01]  /*39a0*/  BSSY.RECONVERGENT B1, `(.L_x_1932) ;  /* 0x0000011000017945 */ /* 0x000fe20003800200 */
[----:B------:R-:W-:Y:S02]  /*39b0*/  IMAD.X R4, RZ, RZ, R9, P2 ;  /* 0x000000ffff047224 */ /* 0x000fe400010e0609 */
[----:B------:R-:W-:Y:S02]  /*39c0*/  IMAD.MOV.U32 R6, RZ, RZ, R11 ;  /* 0x000000ffff067224 */ /* 0x000fe400078e000b */
[----:B------:R-:W-:Y:S02]  /*39d0*/  IMAD.MOV.U32 R7, RZ, RZ, R12 ;  /* 0x000000ffff077224 */ /* 0x000fe400078e000c */
[----:B------:R-:W-:-:S05]  /*39e0*/  IMAD.MOV.U32 R8, RZ, RZ, R13 ;  /* 0x000000ffff087224 */ /* 0x000fca00078e000d */
        /* <DEDUP_REMOVED lines=12> */
.L_x_1933:
[----:B------:R-:W-:Y:S05]  /*3ab0*/  BSYNC.RECONVERGENT B1 ;  /* 0x0000000000017941 */ /* 0x000fea0003800200 */
.L_x_1932:
[C---:B------:R-:W-:Y:S02]  /*3ac0*/  VIADD R4, R5.reuse, 0xa00 ;  /* 0x00000a0005047836 */ /* 0x040fe40000000000 */
[----:B------:R-:W-:-:S03]  /*3ad0*/  VIADD R5, R5, 0x500 ;  /* 0x0000050005057836 */ /* 0x000fc60000000000 */
[----:B------:R-:W-:-:S13]  /*3ae0*/  ISETP.GT.AND P0, PT, R4, UR4, PT ;  /* 0x0000000404007c0c */ /* 0x000fda000bf04270 */
[----:B------:R-:W-:Y:S05]  /*3af0*/  @!P0 BRA `(.L_x_1934) ;  /* 0xfffffff800488947 */ /* 0x000fea000383ffff */
.L_x_1923:
        /* <DEDUP_REMOVED lines=14> */
[----:B------:R-:W-:Y:S01]  /*3be0*/  IMAD.IADD R11, R0, 0x1, R5 ;  /* 0x00000001000b7824 */ /* 0x000fe200078e0205 */
[----:B------:R-:W-:-:S04]  /*3bf0*/  LEA.HI R4, R15, 0x1, RZ, 0x18 ;  /* 0x000000010f047811 */ /* 0x000fc800078fc0ff */
[C---:B------:R-:W-:Y:S02]  /*3c00*/  IADD3 R14, P0, PT, R11.reuse, UR6, RZ ;  /* 0x000000060b0e7c10 */ /* 0x040fe4000ff1e0ff */
[----:B------:R-:W-:Y:S01]  /*3c10*/  LOP3.LUT R10, R4, 0x3, RZ, 0xc0, !PT ;  /* 0x00000003040a7812 */ /* 0x000fe200078ec0ff */
[----:B------:R-:W-:Y:S02]  /*3c20*/  IMAD.MOV.U32 R4, RZ, RZ, R0 ;  /* 0x000000ffff047224 */ /* 0x000fe400078e0000 */
[----:B------:R-:W-:Y:S02]  /*3c30*/  IMAD.X R16, RZ, RZ, UR7, P0 ;  /* 0x00000007ff107e24 */ /* 0x000fe400080e06ff */
[----:B------:R-:W-:Y:S02]  /*3c40*/  IMAD.MOV R10, RZ, RZ, -R10 ;  /* 0x000000ffff0a7224 */ /* 0x000fe400078e0a0a */
[----:B0-----:R-:W-:-:S04]  /*3c50*/  IMAD.WIDE.U32 R2, R11, 0x4, R2 ;  /* 0x000000040b027825 */ /* 0x001fc800078e0002 */
[----:B------:R-:W-:Y:S02]  /*3c60*/  IMAD.MOV.U32 R12, RZ, RZ, R2 ;  /* 0x000000ffff0c7224 */ /* 0x000fe400078e0002 */
[----:B------:R-:W-:-:S07]  /*3c70*/  IMAD.MOV.U32 R13, RZ, RZ, R3 ;  /* 0x000000ffff0d7224 */ /* 0x000fce00078e0003 */
.L_x_1941:
        /* <DEDUP_REMOVED lines=23> */
.L_x_1940:
[----:B------:R-:W-:Y:S05]  /*3df0*/  BSYNC.RECONVERGENT B3 ;  /* 0x0000000000037941 */ /* 0x000fea0003800200 */
.L_x_1939:
[----:B------:R-:W-:Y:S01]  /*3e00*/  IADD3 R14, P0, PT, R14, 0x100, RZ ;  /* 0x000001000e0e7810 */ /* 0x000fe20007f1e0ff */
[----:B------:R-:W-:Y:S02]  /*3e10*/  VIADD R4, R4, 0x100 ;  /* 0x0000010004047836 */ /* 0x000fe40000000000 */
[----:B------:R-:W-:Y:S02]  /*3e20*/  IMAD.X R13, RZ, RZ, R13, P3 ;  /* 0x000000ffff0d7224 */ /* 0x000fe400018e060d */
[----:B------:R-:W-:Y:S01]  /*3e30*/  IMAD.X R16, RZ, RZ, R16, P0 ;  /* 0x000000ffff107224 */ /* 0x000fe200000e0610 */
[----:B------:R-:W-:Y:S07]  /*3e40*/  @P2 BRA `(.L_x_1941) ;  /* 0xfffffffc008c2947 */ /* 0x000fee000383ffff */
.L_x_1938:
[----:B------:R-:W-:Y:S05]  /*3e50*/  BSYNC.RECONVERGENT B2 ;  /* 0x0000000000027941 */ /* 0x000fea0003800200 */
.L_x_1937:
[----:B------:R-:W-:-:S13]  /*3e60*/  ISETP.GE.U32.AND P0, PT, R15, 0x300, PT ;  /* 0x000003000f00780c */ /* 0x000fda0003f06070 */
[----:B------:R-:W-:Y:S05]  /*3e70*/  @!P0 BRA `(.L_x_1936) ;  /* 0x0000000400cc8947 */ /* 0x000fea0003800000 */
[----:B------:R-:W0:Y:S01]  /*3e80*/  LDC.64 R14, c[0x0][0x380] ;  /* 0x0000e000ff0e7b82 */ /* 0x000e220000000a00 */
[----:B------:R-:W1:Y:S01]  /*3e90*/  LDCU.128 UR12, c[0x0][0x380] ;  /* 0x00007000ff0c77ac */ /* 0x000e620008000c00 */
[C---:B------:R-:W-:Y:S01]  /*3ea0*/  IADD3 R16, P1, PT, R4.reuse, R5, RZ ;  /* 0x0000000504107210 */ /* 0x040fe20007f3e0ff */
[----:B------:R-:W-:-:S04]  /*3eb0*/  IMAD.IADD R11, R4, 0x1, R5 ;  /* 0x00000001040b7824 */ /* 0x000fc800078e0205 */
[----:B------:R-:W-:Y:S01]  /*3ec0*/  IMAD.X R5, RZ, RZ, RZ, P1 ;  /* 0x000000ffff057224 */ /* 0x000fe200008e06ff */
[----:B------:R-:W2:Y:S01]  /*3ed0*/  LDC.64 R2, c[0x0][0x388] ;  /* 0x0000e200ff027b82 */ /* 0x000ea20000000a00 */
[C---:B-1----:R-:W-:Y:S02]  /*3ee0*/  LEA R17, P2, R16.reuse, UR12, 0x2 ;  /* 0x0000000c10117c11 */ /* 0x042fe4000f8410ff */
[----:B------:R-:W-:Y:S02]  /*3ef0*/  IADD3 R10, P0, PT, R11, UR14, RZ ;  /* 0x0000000e0b0a7c10 */ /* 0x000fe4000ff1e0ff */
[----:B------:R-:W-:Y:S01]  /*3f00*/  IADD3 R17, P1, PT, R17, 0xc00, RZ ;  /* 0x00000c0011117810 */ /* 0x000fe20007f3e0ff */
[----:B0-----:R-:W-:Y:S01]  /*3f10*/  IMAD.WIDE.U32 R14, R11, 0x4, R14 ;  /* 0x000000040b0e7825 */ /* 0x001fe200078e000e */
[----:B------:R-:W-:-:S03]  /*3f20*/  LEA.HI.X R16, R16, UR13, R5, 0x2, P2 ;  /* 0x0000000d10107c11 */ /* 0x000fc600090f1405 */
[----:B------:R-:W-:Y:S02]  /*3f30*/  IMAD.MOV.U32 R12, RZ, RZ, R14 ;  /* 0x000000ffff0c7224 */ /* 0x000fe400078e000e */
[----:B------:R-:W-:Y:S02]  /*3f40*/  IMAD.X R13, RZ, RZ, UR15, P0 ;  /* 0x0000000fff0d7e24 */ /* 0x000fe400080e06ff */
[----:B------:R-:W-:Y:S02]  /*3f50*/  VIADD R14, R4, 0x200 ;  /* 0x00000200040e7836 */ /* 0x000fe40000000000 */
[----:B--2---:R-:W-:-:S07]  /*3f60*/  IMAD.X R16, RZ, RZ, R16, P1 ;  /* 0x000000ffff107224 */ /* 0x004fce00008e0610 */
.L_x_1950:
[----:B------:R-:W-:Y:S02]  /*3f70*/  IMAD.MOV.U32 R4, RZ, RZ, R12 ;  /* 0x000000ffff047224 */ /* 0x000fe400078e000c */
[----:B------:R-:W-:-:S05]  /*3f80*/  IMAD.MOV.U32 R5, RZ, RZ, R15 ;  /* 0x000000ffff057224 */ /* 0x000fca00078e000f */
[----:B------:R0:W2:Y:S02]  /*3f90*/  LDG.E R21, desc[UR8][R4.64] ;  /* 0x0000000804157981 */ /* 0x0000a4000c1e1900 */
[----:B0-----:R-:W-:Y:S02]  /*3fa0*/  IMAD.MOV.U32 R4, RZ, RZ, R17 ;  /* 0x000000ffff047224 */ /* 0x001fe400078e0011 */
[----:B------:R-:W-:-:S05]  /*3fb0*/  IMAD.MOV.U32 R5, RZ, RZ, R16 ;  /* 0x000000ffff057224 */ /* 0x000fca00078e0010 */
[----:B------:R0:W5:Y:S04]  /*3fc0*/  LDG.E R27, desc[UR8][R4.64+-0x800] ;  /* 0xfff80008041b7981 */ /* 0x000168000c1e1900 */
[----:B------:R0:W5:Y:S04]  /*3fd0*/  LDG.E R16, desc[UR8][R4.64+-0x400] ;  /* 0xfffc000804107981 */ /* 0x000168000c1e1900 */
[----:B------:R0:W5:Y:S01]  /*3fe0*/  LDG.E R17, desc[UR8][R4.64] ;  /* 0x0000000804117981 */ /* 0x000162000c1e1900 */
[----:B------:R-:W-:Y:S01]  /*3ff0*/  BSSY.RECONVERGENT B2, `(.L_x_1942) ;  /* 0x0000012000027945 */ /* 0x000fe20003800200 */
[----:B------:R-:W-:-:S02]  /*4000*/  IMAD.MOV.U32 R18, RZ, RZ, R6 ;  /* 0x000000ffff127224 */ /* 0x000fc400078e0006 */
[----:B------:R-:W-:Y:S02]  /*4010*/  IMAD.MOV.U32 R20, RZ, RZ, R7 ;  /* 0x000000ffff147224 */ /* 0x000fe400078e0007 */
[----:B------:R-:W-:Y:S02]  /*4020*/  VIADD R19, R11, 0x100 ;  /* 0x000001000b137836 */ /* 0x000fe40000000000 */
        /* <DEDUP_REMOVED lines=14> */
.L_x_1943:
[----:B------:R-:W-:Y:S05]  /*4110*/  BSYNC.RECONVERGENT B2 ;  /* 0x0000000000027941 */ /* 0x000fea0003800200 */
.L_x_1942:
[----:B-----5:R-:W-:Y:S01]  /*4120*/  FSETP.GEU.AND P0, PT, R18, R27, PT ;  /* 0x0000001b1200720b */ /* 0x020fe20003f0e000 */
[----:B------:R-:W-:Y:S01]  /*4130*/  BSSY.RECONVERGENT B2, `(.L_x_1944) ;  /* 0x0000013000027945 */ /* 0x000fe20003800200 */
[----:B------:R-:W-:Y:S01]  /*4140*/  IADD3 R23, P1, PT, R19, R2, RZ ;  /* 0x0000000213177210 */ /* 0x000fe20007f3e0ff */
[----:B------:R-:W-:Y:S02]  /*4150*/  VIADD R21, R11, 0x200 ;  /* 0x000002000b157836 */ /* 0x000fe40000000000 */
[----:B------:R-:W-:Y:S02]  /*4160*/  IMAD.MOV.U32 R19, RZ, RZ, R18 ;  /* 0x000000ffff137224 */ /* 0x000fe400078e0012 */
[----:B------:R-:W-:Y:S02]  /*4170*/  IMAD.X R25, RZ, RZ, R3, P1 ;  /* 0x000000ffff197224 */ /* 0x000fe400008e0603 */
[----:B------:R-:W-:Y:S02]  /*4180*/  IMAD.MOV.U32 R7, RZ, RZ, R20 ;  /* 0x000000ffff077224 */ /* 0x000fe400078e0014 */
[----:B------:R-:W-:-:S02]  /*4190*/  IMAD.MOV.U32 R6, RZ, RZ, R22 ;  /* 0x000000ffff067224 */ /* 0x000fc400078e0016 */
        /* <DEDUP_REMOVED lines=12> */
.L_x_1945:
[----:B------:R-:W-:Y:S05]  /*4260*/  BSYNC.RECONVERGENT B2 ;  /* 0x0000000000027941 */ /* 0x000fea0003800200 */
.L_x_1944:
[----:B------:R-:W-:Y:S01]  /*4270*/  FSETP.GEU.AND P0, PT, R19, R16, PT ;  /* 0x000000101300720b */ /* 0x000fe20003f0e000 */
[----:B------:R-:W-:Y:S01]  /*4280*/  VIADD R23, R11, 0x300 ;  /* 0x000003000b177836 */ /* 0x000fe20000000000 */
[-C--:B------:R-:W-:Y:S01]  /*4290*/  IADD3 R8, P1, PT, R21, R2.reuse, RZ ;  /* 0x0000000215087210 */ /* 0x080fe20007f3e0ff */
[----:B------:R-:W-:Y:S01]  /*42a0*/  BSSY.RECONVERGENT B2, `(.L_x_1946) ;  /* 0x0000012000027945 */ /* 0x000fe20003800200 */
[----:B------:R-:W-:Y:S02]  /*42b0*/  IMAD.MOV.U32 R18, RZ, RZ, R19 ;  /* 0x000000ffff127224 */ /* 0x000fe400078e0013 */
[----:B------:R-:W-:Y:S01]  /*42c0*/  IADD3 R25, P2, PT, R23, R2, RZ ;  /* 0x0000000217197210 */ /* 0x000fe20007f5e0ff */
[----:B------:R-:W-:Y:S02]  /*42d0*/  IMAD.X R23, RZ, RZ, R3, P1 ;  /* 0x000000ffff177224 */ /* 0x000fe400008e0603 */
[----:B------:R-:W-:Y:S02]  /*42e0*/  IMAD.MOV.U32 R20, RZ, RZ, R7 ;  /* 0x000000ffff147224 */ /* 0x000fe400078e0007 */
[----:B------:R-:W-:-:S02]  /*42f0*/  IMAD.MOV.U32 R21, RZ, RZ, R6 ;  /* 0x000000ffff157224 */ /* 0x000fc400078e0006 */
[----:B------:R-:W-:Y:S06]  /*4300*/  @!P0 BRA `(.L_x_1947) ;  /* 0x00000000002c8947 */ /* 0x000fec0003800000 */
        /* <DEDUP_REMOVED lines=11> */
.L_x_1947:
[----:B------:R-:W-:Y:S05]  /*43c0*/  BSYNC.RECONVERGENT B2 ;  /* 0x0000000000027941 */ /* 0x000fea0003800200 */
.L_x_1946:
        /* <DEDUP_REMOVED lines=18> */
.L_x_1949:
[----:B------:R-:W-:Y:S05]  /*44f0*/  BSYNC.RECONVERGENT B2 ;  /* 0x0000000000027941 */ /* 0x000fea0003800200 */
.L_x_1948:
[----:B------:R-:W-:Y:S01]  /*4500*/  VIADD R16, R14, 0x200 ;  /* 0x000002000e107836 */ /* 0x000fe20000000000 */
[----:B------:R-:W-:Y:S01]  /*4510*/  IADD3 R17, P2, PT, R4, 0x1000, RZ ;  /* 0x0000100004117810 */ /* 0x000fe20007f5e0ff */
[----:B------:R-:W-:Y:S01]  /*4520*/  VIADD R14, R14, 0x400 ;  /* 0x000004000e0e7836 */ /* 0x000fe20000000000 */
[----:B------:R-:W-:Y:S01]  /*4530*/  IADD3 R10, P1, PT, R10, 0x400, RZ ;  /* 0x000004000a0a7810 */ /* 0x000fe20007f3e0ff */
[----:B------:R-:W-:Y:S01]  /*4540*/  VIADD R11, R11, 0x400 ;  /* 0x000004000b0b7836 */ /* 0x000fe20000000000 */
[----:B------:R-:W-:Y:S01]  /*4550*/  ISETP.GE.AND P0, PT, R16, R9, PT ;  /* 0x000000091000720c */ /* 0x000fe20003f06270 */
[----:B------:R-:W-:Y:S01]  /*4560*/  IMAD.X R16, RZ, RZ, R5, P2 ;  /* 0x000000ffff107224 */ /* 0x000fe200010e0605 */
[----:B------:R-:W-:Y:S01]  /*4570*/  IADD3 R12, P2, PT, R12, 0x1000, RZ ;  /* 0x000010000c0c7810 */ /* 0x000fe20007f5e0ff */
[----:B------:R-:W-:-:S04]  /*4580*/  IMAD.X R13, RZ, RZ, R13, P1 ;  /* 0x000000ffff0d7224 */ /* 0x000fc800008e060d */
[----:B------:R-:W-:-:S06]  /*4590*/  IMAD.X R15, RZ, RZ, R15, P2 ;  /* 0x000000ffff0f7224 */ /* 0x000fcc00010e060f */
[----:B------:R-:W-:Y:S05]  /*45a0*/  @!P0 BRA `(.L_x_1950) ;  /* 0xfffffff800708947 */ /* 0x000fea000383ffff */
.L_x_1936:
[----:B------:R-:W-:Y:S05]  /*45b0*/  BSYNC.RECONVERGENT B1 ;  /* 0x0000000000017941 */ /* 0x000fea0003800200 */
.L_x_1935:
        /* <DEDUP_REMOVED lines=22> */
.L_x_1952:
[----:B------:R-:W-:Y:S05]  /*4720*/  BSYNC.RECONVERGENT B1 ;  /* 0x0000000000017941 */ /* 0x000fea0003800200 */
.L_x_1951:
        /* <DEDUP_REMOVED lines=21> */
.L_x_1954:
[----:B------:R-:W-:Y:S05]  /*4880*/  BSYNC.RECONVERGENT B1 ;  /* 0x0000000000017941 */ /* 0x000fea0003800200 */
.L_x_1953:
        /* <DEDUP_REMOVED lines=21> */
.L_x_1956:
[----:B------:R-:W-:Y:S05]  /*49e0*/  BSYNC.RECONVERGENT B1 ;  /* 0x0000000000017941 */ /* 0x000fea0003800200 */
.L_x_1955:
        /* <DEDUP_REMOVED lines=21> */
.L_x_1958:
[----:B------:R-:W-:Y:S05]  /*4b40*/  BSYNC.RECONVERGENT B1 ;  /* 0x0000000000017941 */ /* 0x000fea0003800200 */
.L_x_1957:
        /* <DEDUP_REMOVED lines=22> */
.L_x_1960:
[----:B------:R-:W-:Y:S05]  /*4cb0*/  BSYNC.RECONVERGENT B1 ;  /* 0x0000000000017941 */ /* 0x000fea0003800200 */
.L_x_1959:
        /* <DEDUP_REMOVED lines=12> */
.L_x_1962:
[----:B------:R-:W-:Y:S05]  /*4d80*/  BSYNC.RECONVERGENT B1 ;  /* 0x0000000000017941 */ /* 0x000fea0003800200 */
.L_x_1961:
        /* <DEDUP_REMOVED lines=31> */
.L_x_1964:
[----:B------:R-:W-:Y:S05]  /*4f80*/  BSYNC.RECONVERGENT B1 ;  /* 0x0000000000017941 */ /* 0x000fea0003800200 */
.L_x_1963:
        /* <DEDUP_REMOVED lines=18> */
.L_x_1966:
[----:B------:R-:W-:Y:S05]  /*50b0*/  BSYNC.RECONVERGENT B1 ;  /* 0x0000000000017941 */ /* 0x000fea0003800200 */
.L_x_1965:
        /* <DEDUP_REMOVED lines=18> */
.L_x_1968:
[----:B------:R-:W-:Y:S05]  /*51e0*/  BSYNC.RECONVERGENT B1 ;  /* 0x0000000000017941 */ /* 0x000fea0003800200 */
.L_x_1967:
        /* <DEDUP_REMOVED lines=18> */
.L_x_1970:
[----:B------:R-:W-:Y:S05]  /*5310*/  BSYNC.RECONVERGENT B1 ;  /* 0x0000000000017941 */ /* 0x000fea0003800200 */
.L_x_1969:
        /* <DEDUP_REMOVED lines=18> */
.L_x_1972:
[----:B------:R-:W-:Y:S05]  /*5440*/  BSYNC.RECONVERGENT B1 ;  /* 0x0000000000017941 */ /* 0x000fea0003800200 */
.L_x_1971:
        /* <DEDUP_REMOVED lines=18> */
.L_x_1974:
[----:B------:R-:W-:Y:S05]  /*5570*/  BSYNC.RECONVERGENT B1 ;  /* 0x0000000000017941 */ /* 0x000fea0003800200 */
.L_x_1973:
        /* <DEDUP_REMOVED lines=17> */
.L_x_1882:
[----:B------:R-:W-:Y:S05]  /*5690*/  BSYNC.RECONVERGENT B0 ;  /* 0x0000000000007941 */ /* 0x000fea0003800200 */
.L_x_1849:
[----:B------:R-:W-:Y:S05]  /*56a0*/  @P1 EXIT ;  /* 0x000000000000194d */ /* 0x000fea0003800000 */
[----:B0-----:R-:W0:Y:S01]  /*56b0*/  LDC.64 R6, c[0x0][0x390] ;  /* 0x0000e400ff067b82 */ /* 0x001e220000000a00 */
[----:B------:R-:W-:Y:S02]  /*56c0*/  IMAD.MOV.U32 R5, RZ, RZ, R4 ;  /* 0x000000ffff057224 */ /* 0x000fe400078e0004 */
[----:B------:R-:W-:-:S05]  /*56d0*/  IMAD.MOV.U32 R4, RZ, RZ, R3 ;  /* 0x000000ffff047224 */ /* 0x000fca00078e0003 */
[----:B0-----:R-:W-:Y:S04]  /*56e0*/  STG.E.64 desc[UR8][R6.64+0x8], R4 ;  /* 0x0000080406007986 */ /* 0x001fe8000c101b08 */
[----:B------:R-:W-:Y:S01]  /*56f0*/  STG.E desc[UR8][R6.64], R2 ;  /* 0x0000000206007986 */ /* 0x000fe2000c101908 */
[----:B------:R-:W-:Y:S05]  /*5700*/  EXIT ;  /* 0x000000000000794d */ /* 0x000fea0003800000 */
.L_x_1975:
        /* <DEDUP_REMOVED lines=15> */
.L_x_2006:


//--------------------- .text._Z11mapping_intPiS_S_i --------------------------
	.section	.text._Z11mapping_intPiS_S_i,"ax",@progbits
	.align	128
        .global         _Z11mapping_intPiS_S_i
        .type           _Z11mapping_intPiS_S_i,@function
        .size           _Z11mapping_intPiS_S_i,(.L_x_2007 - _Z11mapping_intPiS_S_i)
        .other          _Z11mapping_intPiS_S_i,@"STO_CUDA_ENTRY STV_DEFAULT"
_Z11mapping_intPiS_S_i:
.text._Z11mapping_intPiS_S_i:
[----:B------:R-:W-:Y:S01]  /*0000*/  LDC R1, c[0x0][0x37c] ;  /* 0x0000df00ff017b82 */ /* 0x000fe20000000800 */
[----:B------:R-:W0:Y:S07]  /*0010*/  S2R R9, SR_TID.X ;  /* 0x0000000000097919 */ /* 0x000e2e0000002100 */
[----:B------:R-:W0:Y:S01]  /*0020*/  S2UR UR4, SR_CTAID.X ;  /* 0x00000000000479c3 */ /* 0x000e220000002500 */
[----:B------:R-:W1:Y:S07]  /*0030*/  LDCU UR5, c[0x0][0x398] ;  /* 0x00007300ff0577ac */ /* 0x000e6e0008000800 */
[----:B------:R-:W0:Y:S02]  /*0040*/  LDC R0, c[0x0][0x360] ;  /* 0x0000d800ff007b82 */ /* 0x000e240000000800 */
[----:B0-----:R-:W-:-:S05]  /*0050*/  IMAD R9, R0, UR4, R9 ;  /* 0x0000000400097c24 */ /* 0x001fca000f8e0209 */
[----:B-1----:R-:W-:-:S13]  /*0060*/  ISETP.GE.AND P0, PT, R9, UR5, PT ;  /* 0x0000000509007c0c */ /* 0x002fda000bf06270 */
[----:B------:R-:W-:Y:S05]  /*0070*/  @P0 EXIT ;  /* 0x000000000000094d */ /* 0x000fea0003800000 */
[----:B------:R-:W0:Y:S01]  /*0080*/  LDC.64 R2, c[0x0][0x380] ;  /* 0x0000e000ff027b82 */ /* 0x000e220000000a00 */
[----:B------:R-:W1:Y:S07]  /*0090*/  LDCU.64 UR4, c[0x0][0x358] ;  /* 0x00006b00ff0477ac */ /* 0x000e6e0008000a00 */
[----:B------:R-:W2:Y:S08]  /*00a0*/  LDC.64 R4, c[0x0][0x388] ;  /* 0x0000e200ff047b82 */ /* 0x000eb00000000a00 */
[----:B------:R-:W3:Y:S01]  /*00b0*/  LDC.64 R6, c[0x0][0x390] ;  /* 0x0000e400ff067b82 */ /* 0x000ee20000000a00 */
[----:B0-----:R-:W-:-:S06]  /*00c0*/  IMAD.WIDE R2, R9, 0x4, R2 ;  /* 0x0000000409027825 */ /* 0x001fcc00078e0202 */
[----:B-1----:R-:W2:Y:S02]  /*00d0*/  LDG.E R3, desc[UR4][R2.64] ;  /* 0x0000000402037981 */ /* 0x002ea4000c1e1900 */
[----:B--2---:R-:W-:-:S06]  /*00e0*/  IMAD.WIDE R4, R3, 0x4, R4 ;  /* 0x0000000403047825 */ /* 0x004fcc00078e0204 */
[----:B------:R-:W2:Y:S01]  /*00f0*/  LDG.E R5, desc[UR4][R4.64] ;  /* 0x0000000404057981 */ /* 0x000ea2000c1e1900 */
[----:B---3--:R-:W-:-:S05]  /*0100*/  IMAD.WIDE R6, R9, 0x4, R6 ;  /* 0x0000000409067825 */ /* 0x008fca00078e0206 */
[----:B--2---:R-:W-:Y:S01]  /*0110*/  STG.E desc[UR4][R6.64], R5 ;  /* 0x0000000506007986 */ /* 0x004fe2000c101904 */
[----:B------:R-:W-:Y:S05]  /*0120*/  EXIT ;  /* 0x000000000000794d */ /* 0x000fea0003800000 */
.L_x_1976:
        /* <DEDUP_REMOVED lines=13> */
.L_x_2007:


//--------------------- .text._Z13mapping_floatPiPfS0_i --------------------------
	.section	.text._Z13mapping_floatPiPfS0_i,"ax",@progbits
	.align	128
        .global         _Z13mapping_floatPiPfS0_i
        .type           _Z13mapping_floatPiPfS0_i,@function
        .size           _Z13mapping_floatPiPfS0_i,(.L_x_2008 - _Z13mapping_floatPiPfS0_i)
        .other          _Z13mapping_floatPiPfS0_i,@"STO_CUDA_ENTRY STV_DEFAULT"
_Z13mapping_floatPiPfS0_i:
.text._Z13mapping_floatPiPfS0_i:
        /* <DEDUP_REMOVED lines=19> */
.L_x_1977:
        /* <DEDUP_REMOVED lines=13> */
.L_x_2008:


//--------------------- .nv.shared._ZN3cub18CUB_300001_SM_10006detail10radix_sort29DeviceRadixSortOnesweepKernelINS1_5radix10policy_hubIffyE10Policy1000ELNS0_9SortOrderE0EffyiiNS1_21identity_decomposer_tEEEvPT5_SB_PT3_PKSC_PT1_PKSG_PT2_PKSK_T4_iiT6_ --------------------------
	.section	.nv.shared._ZN3cub18CUB_300001_SM_10006detail10radix_sort29DeviceRadixSortOnesweepKernelINS1_5radix10policy_hubIffyE10Policy1000ELNS0_9SortOrderE0EffyiiNS1_21identity_decomposer_tEEEvPT5_SB_PT3_PKSC_PT1_PKSG_PT2_PKSK_T4_iiT6_,"aw",@nobits
	.sectionflags	@""
	.align	16
.nv.shared._ZN3cub18CUB_300001_SM_10006detail10radix_sort29DeviceRadixSortOnesweepKernelINS1_5radix10policy_hubIffyE10Policy1000ELNS0_9SortOrderE0EffyiiNS1_21identity_decomposer_tEEEvPT5_SB_PT3_PKSC_PT1_PKSG_PT2_PKSK_T4_iiT6_:
	.zero		29184


//--------------------- .nv.shared.reserved.0     --------------------------
	.section	.nv.shared.reserved.0,"aw",@nobits
	.weak		__nv_reservedSMEM_offset_0_alias
	.size		__nv_reservedSMEM_offset_0_alias, 0, 64
	.other		__nv_reservedSMEM_offset_0_alias,@"STO_CUDA_RESERVED_SHARED STV_DEFAULT"
__nv_reservedSMEM_offset_0_alias:
	.zero		0
	.zero		64


//--------------------- .nv.global                --------------------------
	.section	.nv.global,"aw",@nobits
.nv.global:
	.type		_ZN34_INTERNAL_7a1c309f_4_k_cu_dfb42efc6thrust24THRUST_300001_SM_1000_NS12placeholders2_8E,@object
	.size		_ZN34_INTERNAL_7a1c309f_4_k_cu_dfb42efc6thrust24THRUST_300001_SM_1000_NS12placeholders2_8E,(_ZN34_INTERNAL_7a1c309f_4_k_cu_dfb42efc4cuda3std3__436_GLOBAL__N__7a1c309f_4_k_cu_dfb42efc6ignoreE - _ZN34_INTERNAL_7a1c309f_4_k_cu_dfb42efc6thrust24THRUST_300001_SM_1000_NS12placeholders2_8E)
_ZN34_INTERNAL_7a1c309f_4_k_cu_dfb42efc6thrust24THRUST_300001_SM_1000_NS12placeholders2_8E:
	.zero		1
	.type		_ZN34_INTERNAL_7a1c309f_4_k_cu_dfb42efc4cuda3std3__436_GLOBAL__N__7a1c309f_4_k_cu_dfb42efc6ignoreE,@object
	.size		_ZN34_INTERNAL_7a1c309f_4_k_cu_dfb42efc4cuda3std3__436_GLOBAL__N__7a1c309f_4_k_cu_dfb42efc6ignoreE,(_ZN34_INTERNAL_7a1c309f_4_k_cu_dfb42efc4cuda3std6ranges3__45__cpo4dataE - _ZN34_INTERNAL_7a1c309f_4_k_cu_dfb42efc4cuda3std3__436_GLOBAL__N__7a1c309f_4_k_cu_dfb42efc6ignoreE)
_ZN34_INTERNAL_7a1c309f_4_k_cu_dfb42efc4cuda3std3__436_GLOBAL__N__7a1c309f_4_k_cu_dfb42efc6ignoreE:
	.zero		1
	.type		_ZN34_INTERNAL_7a1c309f_4_k_cu_dfb42efc4cuda3std6ranges3__45__cpo4dataE,@object
	.size		_ZN34_INTERNAL_7a1c309f_4_k_cu_dfb42efc4cuda3std6ranges3__45__cpo4dataE,(_ZN34_INTERNAL_7a1c309f_4_k_cu_dfb42efc6thrust24THRUST_300001_SM_1000_NS6system3cpp3parE - _ZN34_INTERNAL_7a1c309f_4_k_cu_dfb42efc4cuda3std6ranges3__45__cpo4dataE)
_ZN34_INTERNAL_7a1c309f_4_k_cu_dfb42efc4cuda3std6ranges3__45__cpo4dataE:
	.zero		1
	.type		_ZN34_INTERNAL_7a1c309f_4_k_cu_dfb42efc6thrust24THRUST_300001_SM_1000_NS6system3cpp3parE,@object
	.size		_ZN34_INTERNAL_7a1c309f_4_k_cu_dfb42efc6thrust24THRUST_300001_SM_1000_NS6system3cpp3parE,(_ZN34_INTERNAL_7a1c309f_4_k_cu_dfb42efc4cuda3std3__45__cpo5beginE - _ZN34_INTERNAL_7a1c309f_4_k_cu_dfb42efc6thrust24THRUST_300001_SM_1000_NS6system3cpp3parE)
_ZN34_INTERNAL_7a1c309f_4_k_cu_dfb42efc6thrust24THRUST_300001_SM_1000_NS6system3cpp3parE:
	.zero		1
	.type		_ZN34_INTERNAL_7a1c309f_4_k_cu_dfb42efc4cuda3std3__45__cpo5beginE,@object
	.size		_ZN34_INTERNAL_7a1c309f_4_k_cu_dfb42efc4cuda3std3__45__cpo5beginE,(_ZN34_INTERNAL_7a1c309f_4_k_cu_dfb42efc4cuda3std6ranges3__45__cpo5beginE - _ZN34_INTERNAL_7a1c309f_4_k_cu_dfb42efc4cuda3std3__45__cpo5beginE)
_ZN34_INTERNAL_7a1c309f_4_k_cu_dfb42efc4cuda3std3__45__cpo5beginE:
	.zero		1
	.type		_ZN34_INTERNAL_7a1c309f_4_k_cu_dfb42efc4cuda3std6ranges3__45__cpo5beginE,@object
	.size		_ZN34_INTERNAL_7a1c309f_4_k_cu_dfb42efc4cuda3std6ranges3__45__cpo5beginE,(_ZN34_INTERNAL_7a1c309f_4_k_cu_dfb42efc6thrust24THRUST_300001_SM_1000_NS6deviceE - _ZN34_INTERNAL_7a1c309f_4_k_cu_dfb42efc4cuda3std6ranges3__45__cpo5beginE)
_ZN34_INTERNAL_7a1c309f_4_k_cu_dfb42efc4cuda3std6ranges3__45__cpo5beginE:
	.zero		1
	.type		_ZN34_INTERNAL_7a1c309f_4_k_cu_dfb42efc6thrust24THRUST_300001_SM_1000_NS6deviceE,@object
	.size		_ZN34_INTERNAL_7a1c309f_4_k_cu_dfb42efc6thrust24THRUST_300001_SM_1000_NS6deviceE,(_ZN34_INTERNAL_7a1c309f_4_k_cu_dfb42efc4cuda3std3__47nulloptE - _ZN34_INTERNAL_7a1c309f_4_k_cu_dfb42efc6thrust24THRUST_300001_SM_1000_NS6deviceE)
_ZN34_INTERNAL_7a1c309f_4_k_cu_dfb42efc6thrust24THRUST_300001_SM_1000_NS6deviceE:
	.zero		1
	.type		_ZN34_INTERNAL_7a1c309f_4_k_cu_dfb42efc4cuda3std3__47nulloptE,@object
	.size		_ZN34_INTERNAL_7a1c309f_4_k_cu_dfb42efc4cuda3std3__47nulloptE,(_ZN34_INTERNAL_7a1c309f_4_k_cu_dfb42efc4cuda3std6ranges3__45__cpo8distanceE - _ZN34_INTERNAL_7a1c309f_4_k_cu_dfb42efc4cuda3std3__47nulloptE)
_ZN34_INTERNAL_7a1c309f_4_k_cu_dfb42efc4cuda3std3__47nulloptE:
	.zero		1
	.type		_ZN34_INTERNAL_7a1c309f_4_k_cu_dfb42efc4cuda3std6ranges3__45__cpo8distanceE,@object
	.size		_ZN34_INTERNAL_7a1c309f_4_k_cu_dfb42efc4cuda3std6ranges3__45__cpo8distanceE,(_ZN34_INTERNAL_7a1c309f_4_k_cu_dfb42efc6thrust24THRUST_300001_SM_1000_NS12placeholders2_4E - _ZN34_INTERNAL_7a1c309f_4_k_cu_dfb42efc4cuda3std6ranges3__45__cpo8distanceE)
_ZN34_INTERNAL_7a1c309f_4_k_cu_dfb42efc4cuda3std6ranges3__45__cpo8distanceE:
	.zero		1
	.type		_ZN34_INTERNAL_7a1c309f_4_k_cu_dfb42efc6thrust24THRUST_300001_SM_1000_NS12placeholders2_4E,@object
	.size		_ZN34_INTERNAL_7a1c309f_4_k_cu_dfb42efc6thrust24THRUST_300001_SM_1000_NS12placeholders2_4E,(_ZN34_INTERNAL_7a1c309f_4_k_cu_dfb42efc4cuda3std3__45__cpo6rbeginE - _ZN34_INTERNAL_7a1c309f_4_k_cu_dfb42efc6thrust24THRUST_300001_SM_1000_NS12placeholders2_4E)
_ZN34_INTERNAL_7a1c309f_4_k_cu_dfb42efc6thrust24THRUST_300001_SM_1000_NS12placeholders2_4E:
	.zero		1
	.type		_ZN34_INTERNAL_7a1c309f_4_k_cu_dfb42efc4cuda3std3__45__cpo6rbeginE,@object
	.size		_ZN34_INTERNAL_7a1c309f_4_k_cu_dfb42efc4cuda3std3__45__cpo6rbeginE,(_ZN34_INTERNAL_7a1c309f_4_k_cu_dfb42efc4cuda3std6ranges3__45__cpo7advanceE - _ZN34_INTERNAL_7a1c309f_4_k_cu_dfb42efc4cuda3std3__45__cpo6rbeginE)
_ZN34_INTERNAL_7a1c309f_4_k_cu_dfb42efc4cuda3std3__45__cpo6rbeginE:
	.zero		1
	.type		_ZN34_INTERNAL_7a1c309f_4_k_cu_dfb42efc4cuda3std6ranges3__45__cpo7advanceE,@object
	.size		_ZN34_INTERNAL_7a1c309f_4_k_cu_dfb42efc4cuda3std6ranges3__45__cpo7advanceE,(_ZN34_INTERNAL_7a1c309f_4_k_cu_dfb42efc6thrust24THRUST_300001_SM_1000_NS12placeholders3_10E - _ZN34_INTERNAL_7a1c309f_4_k_cu_dfb42efc4cuda3std6ranges3__45__cpo7advanceE)
_ZN34_INTERNAL_7a1c309f_4_k_cu_dfb42efc4cuda3std6ranges3__45__cpo7advanceE:
	.zero		1
	.type		_ZN34_INTERNAL_7a1c309f_4_k_cu_dfb42efc6thrust24THRUST_300001_SM_1000_NS12placeholders3_10E,@object
	.size		_ZN34_INTERNAL_7a1c309f_4_k_cu_dfb42efc6thrust24THRUST_300001_SM_1000_NS12placeholders3_10E,(_ZN34_INTERNAL_7a1c309f_4_k_cu_dfb42efc4cuda3std3__48in_placeE - _ZN34_INTERNAL_7a1c309f_4_k_cu_dfb42efc6thrust24THRUST_300001_SM_1000_NS12placeholders3_10E)
_ZN34_INTERNAL_7a1c309f_4_k_cu_dfb42efc6thrust24THRUST_300001_SM_1000_NS12placeholders3_10E:
	.zero		1
	.type		_ZN34_INTERNAL_7a1c309f_4_k_cu_dfb42efc4cuda3std3__48in_placeE,@object
	.size		_ZN34_INTERNAL_7a1c309f_4_k_cu_dfb42efc4cuda3std3__48in_placeE,(_ZN34_INTERNAL_7a1c309f_4_k_cu_dfb42efc4cuda3std6ranges3__45__cpo4sizeE - _ZN34_INTERNAL_7a1c309f_4_k_cu_dfb42efc4cuda3std3__48in_placeE)
_ZN34_INTERNAL_7a1c309f_4_k_cu_dfb42efc4cuda3std3__48in_placeE:
	.zero		1
	.type		_ZN34_INTERNAL_7a1c309f_4_k_cu_dfb42efc4cuda3std6ranges3__45__cpo4sizeE,@object
	.size		_ZN34_INTERNAL_7a1c309f_4_k_cu_dfb42efc4cuda3std6ranges3__45__cpo4sizeE,(_ZN34_INTERNAL_7a1c309f_4_k_cu_dfb42efc6thrust24THRUST_300001_SM_1000_NS12placeholders2_2E - _ZN34_INTERNAL_7a1c309f_4_k_cu_dfb42efc4cuda3std6ranges3__45__cpo4sizeE)
_ZN34_INTERNAL_7a1c309f_4_k_cu_dfb42efc4cuda3std6ranges3__45__cpo4sizeE:
	.zero		1
	.type		_ZN34_INTERNAL_7a1c309f_4_k_cu_dfb42efc6thrust24THRUST_300001_SM_1000_NS12placeholders2_2E,@object
	.size		_ZN34_INTERNAL_7a1c309f_4_k_cu_dfb42efc6thrust24THRUST_300001_SM_1000_NS12placeholders2_2E,(_ZN34_INTERNAL_7a1c309f_4_k_cu_dfb42efc4cuda3std3__45__cpo6cbeginE - _ZN34_INTERNAL_7a1c309f_4_k_cu_dfb42efc6thrust24THRUST_300001_SM_1000_NS12placeholders2_2E)
_ZN34_INTERNAL_7a1c309f_4_k_cu_dfb42efc6thrust24THRUST_300001_SM_1000_NS12placeholders2_2E:
	.zero		1
	.type		_ZN34_INTERNAL_7a1c309f_4_k_cu_dfb42efc4cuda3std3__45__cpo6cbeginE,@object
	.size		_ZN34_INTERNAL_7a1c309f_4_k_cu_dfb42efc4cuda3std3__45__cpo6cbeginE,(_ZN34_INTERNAL_7a1c309f_4_k_cu_dfb42efc4cuda3std6ranges3__45__cpo6cbeginE - _ZN34_INTERNAL_7a1c309f_4_k_cu_dfb42efc4cuda3std3__45__cpo6cbeginE)
_ZN34_INTERNAL_7a1c309f_4_k_cu_dfb42efc4cuda3std3__45__cpo6cbeginE:
	.zero		1
	.type		_ZN34_INTERNAL_7a1c309f_4_k_cu_dfb42efc4cuda3std6ranges3__45__cpo6cbeginE,@object
	.size		_ZN34_INTERNAL_7a1c309f_4_k_cu_dfb42efc4cuda3std6ranges3__45__cpo6cbeginE,(_ZN34_INTERNAL_7a1c309f_4_k_cu_dfb42efc6thrust24THRUST_300001_SM_1000_NS12placeholders2_6E - _ZN34_INTERNAL_7a1c309f_4_k_cu_dfb42efc4cuda3std6ranges3__45__cpo6cbeginE)
_ZN34_INTERNAL_7a1c309f_4_k_cu_dfb42efc4cuda3std6ranges3__45__cpo6cbeginE:
	.zero		1
	.type		_ZN34_INTERNAL_7a1c309f_4_k_cu_dfb42efc6thrust24THRUST_300001_SM_1000_NS12placeholders2_6E,@object
	.size		_ZN34_INTERNAL_7a1c309f_4_k_cu_dfb42efc6thrust24THRUST_300001_SM_1000_NS12placeholders2_6E,(_ZN34_INTERNAL_7a1c309f_4_k_cu_dfb42efc4cuda3std3__45__cpo7crbeginE - _ZN34_INTERNAL_7a1c309f_4_k_cu_dfb42efc6thrust24THRUST_300001_SM_1000_NS12placeholders2_6E)
_ZN34_INTERNAL_7a1c309f_4_k_cu_dfb42efc6thrust24THRUST_300001_SM_1000_NS12placeholders2_6E:
	.zero		1
	.type		_ZN34_INTERNAL_7a1c309f_4_k_cu_dfb42efc4cuda3std3__45__cpo7crbeginE,@object
	.size		_ZN34_INTERNAL_7a1c309f_4_k_cu_dfb42efc4cuda3std3__45__cpo7crbeginE,(_ZN34_INTERNAL_7a1c309f_4_k_cu_dfb42efc4cuda3std6ranges3__45__cpo4nextE - _ZN34_INTERNAL_7a1c309f_4_k_cu_dfb42efc4cuda3std3__45__cpo7crbeginE)
_ZN34_INTERNAL_7a1c309f_4_k_cu_dfb42efc4cuda3std3__45__cpo7crbeginE:
	.zero		1
	.type		_ZN34_INTERNAL_7a1c309f_4_k_cu_dfb42efc4cuda3std6ranges3__45__cpo4nextE,@object
	.size		_ZN34_INTERNAL_7a1c309f_4_k_cu_dfb42efc4cuda3std6ranges3__45__cpo4nextE,(_ZN34_INTERNAL_7a1c309f_4_k_cu_dfb42efc4cuda3std6ranges3__45__cpo4swapE - _ZN34_INTERNAL_7a1c309f_4_k_cu_dfb42efc4cuda3std6ranges3__45__cpo4nextE)
_ZN34_INTERNAL_7a1c309f_4_k_cu_dfb42efc4cuda3std6ranges3__45__cpo4nextE:
	.zero		1
	.type		_ZN34_INTERNAL_7a1c309f_4_k_cu_dfb42efc4cuda3std6ranges3__45__cpo4swapE,@object
	.size		_ZN34_INTERNAL_7a1c309f_4_k_cu_dfb42efc4cuda3std6ranges3__45__cpo4swapE,(_ZN34_INTERNAL_7a1c309f_4_k_cu_dfb42efc6thrust24THRUST_300001_SM_1000_NS8cuda_cub10par_nosyncE - _ZN34_INTERNAL_7a1c309f_4_k_cu_dfb42efc4cuda3std6ranges3__45__cpo4swapE)
_ZN34_INTERNAL_7a1c309f_4_k_cu_dfb42efc4cuda3std6ranges3__45__cpo4swapE:
	.zero		1
	.type		_ZN34_INTERNAL_7a1c309f_4_k_cu_dfb42efc6thrust24THRUST_300001_SM_1000_NS8cuda_cub10par_nosyncE,@object
	.size		_ZN34_INTERNAL_7a1c309f_4_k_cu_dfb42efc6thrust24THRUST_300001_SM_1000_NS8cuda_cub10par_nosyncE,(_ZN34_INTERNAL_7a1c309f_4_k_cu_dfb42efc6thrust24THRUST_300001_SM_1000_NS3seqE - _ZN34_INTERNAL_7a1c309f_4_k_cu_dfb42efc6thrust24THRUST_300001_SM_1000_NS8cuda_cub10par_nosyncE)
_ZN34_INTERNAL_7a1c309f_4_k_cu_dfb42efc6thrust24THRUST_300001_SM_1000_NS8cuda_cub10par_nosyncE:
	.zero		1
	.type		_ZN34_INTERNAL_7a1c309f_4_k_cu_dfb42efc6thrust24THRUST_300001_SM_1000_NS3seqE,@object
	.size		_ZN34_INTERNAL_7a1c309f_4_k_cu_dfb42efc6thrust24THRUST_300001_SM_1000_NS3seqE,(_ZN34_INTERNAL_7a1c309f_4_k_cu_dfb42efc4cuda3std3__420unreachable_sentinelE - _ZN34_INTERNAL_7a1c309f_4_k_cu_dfb42efc6thrust24THRUST_300001_SM_1000_NS3seqE)
_ZN34_INTERNAL_7a1c309f_4_k_cu_dfb42efc6thrust24THRUST_300001_SM_1000_NS3seqE:
	.zero		1
	.type		_ZN34_INTERNAL_7a1c309f_4_k_cu_dfb42efc4cuda3std3__420unreachable_sentinelE,@object
	.size		_ZN34_INTERNAL_7a1c309f_4_k_cu_dfb42efc4cuda3std3__420unreachable_sentinelE,(_ZN34_INTERNAL_7a1c309f_4_k_cu_dfb42efc4cuda3std6ranges3__45__cpo5ssizeE - _ZN34_INTERNAL_7a1c309f_4_k_cu_dfb42efc4cuda3std3__420unreachable_sentinelE)
_ZN34_INTERNAL_7a1c309f_4_k_cu_dfb42efc4cuda3std3__420unreachable_sentinelE:
	.zero		1
	.type		_ZN34_INTERNAL_7a1c309f_4_k_cu_dfb42efc4cuda3std6ranges3__45__cpo5ssizeE,@object
	.size		_ZN34_INTERNAL_7a1c309f_4_k_cu_dfb42efc4cuda3std6ranges3__45__cpo5ssizeE,(_ZN34_INTERNAL_7a1c309f_4_k_cu_dfb42efc6thrust24THRUST_300001_SM_1000_NS12placeholders2_3E - _ZN34_INTERNAL_7a1c309f_4_k_cu_dfb42efc4cuda3std6ranges3__45__cpo5ssizeE)
_ZN34_INTERNAL_7a1c309f_4_k_cu_dfb42efc4cuda3std6ranges3__45__cpo5ssizeE:
	.zero		1
	.type		_ZN34_INTERNAL_7a1c309f_4_k_cu_dfb42efc6thrust24THRUST_300001_SM_1000_NS12placeholders2_3E,@object
	.size		_ZN34_INTERNAL_7a1c309f_4_k_cu_dfb42efc6thrust24THRUST_300001_SM_1000_NS12placeholders2_3E,(_ZN34_INTERNAL_7a1c309f_4_k_cu_dfb42efc4cuda3std3__45__cpo4cendE - _ZN34_INTERNAL_7a1c309f_4_k_cu_dfb42efc6thrust24THRUST_300001_SM_1000_NS12placeholders2_3E)
_ZN34_INTERNAL_7a1c309f_4_k_cu_dfb42efc6thrust24THRUST_300001_SM_1000_NS12placeholders2_3E:
	.zero		1
	.type		_ZN34_INTERNAL_7a1c309f_4_k_cu_dfb42efc4cuda3std3__45__cpo4cendE,@object
	.size		_ZN34_INTERNAL_7a1c309f_4_k_cu_dfb42efc4cuda3std3__45__cpo4cendE,(_ZN34_INTERNAL_7a1c309f_4_k_cu_dfb42efc4cuda3std6ranges3__45__cpo4cendE - _ZN34_INTERNAL_7a1c309f_4_k_cu_dfb42efc4cuda3std3__45__cpo4cendE)
_ZN34_INTERNAL_7a1c309f_4_k_cu_dfb42efc4cuda3std3__45__cpo4cendE:
	.zero		1
	.type		_ZN34_INTERNAL_7a1c309f_4_k_cu_dfb42efc4cuda3std6ranges3__45__cpo4cendE,@object
	.size		_ZN34_INTERNAL_7a1c309f_4_k_cu_dfb42efc4cuda3std6ranges3__45__cpo4cendE,(_ZN34_INTERNAL_7a1c309f_4_k_cu_dfb42efc6thrust24THRUST_300001_SM_1000_NS12placeholders2_7E - _ZN34_INTERNAL_7a1c309f_4_k_cu_dfb42efc4cuda3std6ranges3__45__cpo4cendE)
_ZN34_INTERNAL_7a1c309f_4_k_cu_dfb42efc4cuda3std6ranges3__45__cpo4cendE:
	.zero		1
	.type		_ZN34_INTERNAL_7a1c309f_4_k_cu_dfb42efc6thrust24THRUST_300001_SM_1000_NS12placeholders2_7E,@object
	.size		_ZN34_INTERNAL_7a1c309f_4_k_cu_dfb42efc6thrust24THRUST_300001_SM_1000_NS12placeholders2_7E,(_ZN34_INTERNAL_7a1c309f_4_k_cu_dfb42efc4cuda3std3__45__cpo5crendE - _ZN34_INTERNAL_7a1c309f_4_k_cu_dfb42efc6thrust24THRUST_300001_SM_1000_NS12placeholders2_7E)
_ZN34_INTERNAL_7a1c309f_4_k_cu_dfb42efc6thrust24THRUST_300001_SM_1000_NS12placeholders2_7E:
	.zero		1
	.type		_ZN34_INTERNAL_7a1c309f_4_k_cu_dfb42efc4cuda3std3__45__cpo5crendE,@object
	.size		_ZN34_INTERNAL_7a1c309f_4_k_cu_dfb42efc4cuda3std3__45__cpo5crendE,(_ZN34_INTERNAL_7a1c309f_4_k_cu_dfb42efc4cuda3std6ranges3__45__cpo4prevE - _ZN34_INTERNAL_7a1c309f_4_k_cu_dfb42efc4cuda3std3__45__cpo5crendE)
_ZN34_INTERNAL_7a1c309f_4_k_cu_dfb42efc4cuda3std3__45__cpo5crendE:
	.zero		1
	.type		_ZN34_INTERNAL_7a1c309f_4_k_cu_dfb42efc4cuda3std6ranges3__45__cpo4prevE,@object
	.size		_ZN34_INTERNAL_7a1c309f_4_k_cu_dfb42efc4cuda3std6ranges3__45__cpo4prevE,(_ZN34_INTERNAL_7a1c309f_4_k_cu_dfb42efc4cuda3std6ranges3__45__cpo9iter_moveE - _ZN34_INTERNAL_7a1c309f_4_k_cu_dfb42efc4cuda3std6ranges3__45__cpo4prevE)
_ZN34_INTERNAL_7a1c309f_4_k_cu_dfb42efc4cuda3std6ranges3__45__cpo4prevE:
	.zero		1
	.type		_ZN34_INTERNAL_7a1c309f_4_k_cu_dfb42efc4cuda3std6ranges3__45__cpo9iter_moveE,@object
	.size		_ZN34_INTERNAL_7a1c309f_4_k_cu_dfb42efc4cuda3std6ranges3__45__cpo9iter_moveE,(_ZN34_INTERNAL_7a1c309f_4_k_cu_dfb42efc6thrust24THRUST_300001_SM_1000_NS6system6detail10sequential3seqE - _ZN34_INTERNAL_7a1c309f_4_k_cu_dfb42efc4cuda3std6ranges3__45__cpo9iter_moveE)
_ZN34_INTERNAL_7a1c309f_4_k_cu_dfb42efc4cuda3std6ranges3__45__cpo9iter_moveE:
	.zero		1
	.type		_ZN34_INTERNAL_7a1c309f_4_k_cu_dfb42efc6thrust24THRUST_300001_SM_1000_NS6system6detail10sequential3seqE,@object
	.size		_ZN34_INTERNAL_7a1c309f_4_k_cu_dfb42efc6thrust24THRUST_300001_SM_1000_NS6system6detail10sequential3seqE,(_ZN34_INTERNAL_7a1c309f_4_k_cu_dfb42efc6thrust24THRUST_300001_SM_1000_NS12placeholders2_9E - _ZN34_INTERNAL_7a1c309f_4_k_cu_dfb42efc6thrust24THRUST_300001_SM_1000_NS6system6detail10sequential3seqE)
_ZN34_INTERNAL_7a1c309f_4_k_cu_dfb42efc6thrust24THRUST_300001_SM_1000_NS6system6detail10sequential3seqE:
	.zero		1
	.type		_ZN34_INTERNAL_7a1c309f_4_k_cu_dfb42efc6thrust24THRUST_300001_SM_1000_NS12placeholders2_9E,@object
	.size		_ZN34_INTERNAL_7a1c309f_4_k_cu_dfb42efc6thrust24THRUST_300001_SM_1000_NS12placeholders2_9E,(_ZN34_INTERNAL_7a1c309f_4_k_cu_dfb42efc4cuda3std3__419piecewise_constructE - _ZN34_INTERNAL_7a1c309f_4_k_cu_dfb42efc6thrust24THRUST_300001_SM_1000_NS12placeholders2_9E)
_ZN34_INTERNAL_7a1c309f_4_k_cu_dfb42efc6thrust24THRUST_300001_SM_1000_NS12placeholders2_9E:
	.zero		1
	.type		_ZN34_INTERNAL_7a1c309f_4_k_cu_dfb42efc4cuda3std3__419piecewise_constructE,@object
	.size		_ZN34_INTERNAL_7a1c309f_4_k_cu_dfb42efc4cuda3std3__419piecewise_constructE,(_ZN34_INTERNAL_7a1c309f_4_k_cu_dfb42efc4cuda3std6ranges3__45__cpo5cdataE - _ZN34_INTERNAL_7a1c309f_4_k_cu_dfb42efc4cuda3std3__419piecewise_constructE)
_ZN34_INTERNAL_7a1c309f_4_k_cu_dfb42efc4cuda3std3__419piecewise_constructE:
	.zero		1
	.type		_ZN34_INTERNAL_7a1c309f_4_k_cu_dfb42efc4cuda3std6ranges3__45__cpo5cdataE,@object
	.size		_ZN34_INTERNAL_7a1c309f_4_k_cu_dfb42efc4cuda3std6ranges3__45__cpo5cdataE,(_ZN34_INTERNAL_7a1c309f_4_k_cu_dfb42efc6thrust24THRUST_300001_SM_1000_NS12placeholders2_1E - _ZN34_INTERNAL_7a1c309f_4_k_cu_dfb42efc4cuda3std6ranges3__45__cpo5cdataE)
_ZN34_INTERNAL_7a1c309f_4_k_cu_dfb42efc4cuda3std6ranges3__45__cpo5cdataE:
	.zero		1
	.type		_ZN34_INTERNAL_7a1c309f_4_k_cu_dfb42efc6thrust24THRUST_300001_SM_1000_NS12placeholders2_1E,@object
	.size		_ZN34_INTERNAL_7a1c309f_4_k_cu_dfb42efc6thrust24THRUST_300001_SM_1000_NS12placeholders2_1E,(_ZN34_INTERNAL_7a1c309f_4_k_cu_dfb42efc4cuda3std3__45__cpo3endE - _ZN34_INTERNAL_7a1c309f_4_k_cu_dfb42efc6thrust24THRUST_300001_SM_1000_NS12placeholders2_1E)
_ZN34_INTERNAL_7a1c309f_4_k_cu_dfb42efc6thrust24THRUST_300001_SM_1000_NS12placeholders2_1E:
	.zero		1
	.type		_ZN34_INTERNAL_7a1c309f_4_k_cu_dfb42efc4cuda3std3__45__cpo3endE,@object
	.size		_ZN34_INTERNAL_7a1c309f_4_k_cu_dfb42efc4cuda3std3__45__cpo3endE,(_ZN34_INTERNAL_7a1c309f_4_k_cu_dfb42efc4cuda3std6ranges3__45__cpo3endE - _ZN34_INTERNAL_7a1c309f_4_k_cu_dfb42efc4cuda3std3__45__cpo3endE)
_ZN34_INTERNAL_7a1c309f_4_k_cu_dfb42efc4cuda3std3__45__cpo3endE:
	.zero		1
	.type		_ZN34_INTERNAL_7a1c309f_4_k_cu_dfb42efc4cuda3std6ranges3__45__cpo3endE,@object
	.size		_ZN34_INTERNAL_7a1c309f_4_k_cu_dfb42efc4cuda3std6ranges3__45__cpo3endE,(_ZN34_INTERNAL_7a1c309f_4_k_cu_dfb42efc6thrust24THRUST_300001_SM_1000_NS12placeholders2_5E - _ZN34_INTERNAL_7a1c309f_4_k_cu_dfb42efc4cuda3std6ranges3__45__cpo3endE)
_ZN34_INTERNAL_7a1c309f_4_k_cu_dfb42efc4cuda3std6ranges3__45__cpo3endE:
	.zero		1
	.type		_ZN34_INTERNAL_7a1c309f_4_k_cu_dfb42efc6thrust24THRUST_300001_SM_1000_NS12placeholders2_5E,@object
	.size		_ZN34_INTERNAL_7a1c309f_4_k_cu_dfb42efc6thrust24THRUST_300001_SM_1000_NS12placeholders2_5E,(_ZN34_INTERNAL_7a1c309f_4_k_cu_dfb42efc4cuda3std3__45__cpo4rendE - _ZN34_INTERNAL_7a1c309f_4_k_cu_dfb42efc6thrust24THRUST_300001_SM_1000_NS12placeholders2_5E)
_ZN34_INTERNAL_7a1c309f_4_k_cu_dfb42efc6thrust24THRUST_300001_SM_1000_NS12placeholders2_5E:
	.zero		1
	.type		_ZN34_INTERNAL_7a1c309f_4_k_cu_dfb42efc4cuda3std3__45__cpo4rendE,@object
	.size		_ZN34_INTERNAL_7a1c309f_4_k_cu_dfb42efc4cuda3std3__45__cpo4rendE,(_ZN34_INTERNAL_7a1c309f_4_k_cu_dfb42efc4cuda3std6ranges3__45__cpo9iter_swapE - _ZN34_INTERNAL_7a1c309f_4_k_cu_dfb42efc4cuda3std3__45__cpo4rendE)
_ZN34_INTERNAL_7a1c309f_4_k_cu_dfb42efc4cuda3std3__45__cpo4rendE:
	.zero		1
	.type		_ZN34_INTERNAL_7a1c309f_4_k_cu_dfb42efc4cuda3std6ranges3__45__cpo9iter_swapE,@object
	.size		_ZN34_INTERNAL_7a1c309f_4_k_cu_dfb42efc4cuda3std6ranges3__45__cpo9iter_swapE,(_ZN34_INTERNAL_7a1c309f_4_k_cu_dfb42efc4cuda3std3__48unexpectE - _ZN34_INTERNAL_7a1c309f_4_k_cu_dfb42efc4cuda3std6ranges3__45__cpo9iter_swapE)
_ZN34_INTERNAL_7a1c309f_4_k_cu_dfb42efc4cuda3std6ranges3__45__cpo9iter_swapE:
	.zero		1
	.type		_ZN34_INTERNAL_7a1c309f_4_k_cu_dfb42efc4cuda3std3__48unexpectE,@object
	.size		_ZN34_INTERNAL_7a1c309f_4_k_cu_dfb42efc4cuda3std3__48unexpectE,(_ZN34_INTERNAL_7a1c309f_4_k_cu_dfb42efc6thrust24THRUST_300001_SM_1000_NS8cuda_cub3parE - _ZN34_INTERNAL_7a1c309f_4_k_cu_dfb42efc4cuda3std3__48unexpectE)
_ZN34_INTERNAL_7a1c309f_4_k_cu_dfb42efc4cuda3std3__48unexpectE:
	.zero		1
	.type		_ZN34_INTERNAL_7a1c309f_4_k_cu_dfb42efc6thrust24THRUST_300001_SM_1000_NS8cuda_cub3parE,@object
	.size		_ZN34_INTERNAL_7a1c309f_4_k_cu_dfb42efc6thrust24THRUST_300001_SM_1000_NS8cuda_cub3parE,(.L_29 - _ZN34_INTERNAL_7a1c309f_4_k_cu_dfb42efc6thrust24THRUST_300001_SM_1000_NS8cuda_cub3parE)
_ZN34_INTERNAL_7a1c309f_4_k_cu_dfb42efc6thrust24THRUST_300001_SM_1000_NS8cuda_cub3parE:
	.zero		1
.L_29:


//--------------------- .nv.shared._ZN3cub18CUB_300001_SM_10006detail10radix_sort33DeviceRadixSortExclusiveSumKernelINS1_5radix10policy_hubIffyE10Policy1000EyEEvPT0_ --------------------------
	.section	.nv.shared._ZN3cub18CUB_300001_SM_10006detail10radix_sort33DeviceRadixSortExclusiveSumKernelINS1_5radix10policy_hubIffyE10Policy1000EyEEvPT0_,"aw",@nobits
	.sectionflags	@""
	.align	16
.nv.shared._ZN3cub18CUB_300001_SM_10006detail10radix_sort33DeviceRadixSortExclusiveSumKernelINS1_5radix10policy_hubIffyE10Policy1000EyEEvPT0_:
	.zero		3360


//--------------------- .nv.shared._ZN3cub18CUB_300001_SM_10006detail10radix_sort30DeviceRadixSortHistogramKernelINS1_5radix10policy_hubIffyE10Policy1000ELNS0_9SortOrderE0EfyNS1_21identity_decomposer_tEEEvPT2_PKT1_SA_iiT3_ --------------------------
	.section	.nv.shared._ZN3cub18CUB_300001_SM_10006detail10radix_sort30DeviceRadixSortHistogramKernelINS1_5radix10policy_hubIffyE10Policy1000ELNS0_9SortOrderE0EfyNS1_21identity_decomposer_tEEEvPT2_PKT1_SA_iiT3_,"aw",@nobits
	.sectionflags	@""
	.align	16
.nv.shared._ZN3cub18CUB_300001_SM_10006detail10radix_sort30DeviceRadixSortHistogramKernelINS1_5radix10policy_hubIffyE10Policy1000ELNS0_9SortOrderE0EfyNS1_21identity_decomposer_tEEEvPT2_PKT1_SA_iiT3_:
	.zero		5120


//--------------------- .nv.shared._ZN3cub18CUB_300001_SM_10006detail10radix_sort31DeviceRadixSortSingleTileKernelINS1_5radix10policy_hubIffyE10Policy1000ELNS0_9SortOrderE0EffyNS1_21identity_decomposer_tEEEvPKT1_PSA_PKT2_PSE_T3_iiT4_ --------------------------
	.section	.nv.shared._ZN3cub18CUB_300001_SM_10006detail10radix_sort31DeviceRadixSortSingleTileKernelINS1_5radix10policy_hubIffyE10Policy1000ELNS0_9SortOrderE0EffyNS1_21identity_decomposer_tEEEvPKT1_PSA_PKT2_PSE_T3_iiT4_,"aw",@nobits
	.sectionflags	@""
	.align	16
.nv.shared._ZN3cub18CUB_300001_SM_10006detail10radix_sort31DeviceRadixSortSingleTileKernelINS1_5radix10policy_hubIffyE10Policy1000ELNS0_9SortOrderE0EffyNS1_21identity_decomposer_tEEEvPKT1_PSA_PKT2_PSE_T3_iiT4_:
	.zero		34880


//--------------------- .nv.shared._ZN3cub18CUB_300001_SM_10006detail10radix_sort29DeviceRadixSortOnesweepKernelINS1_5radix10policy_hubIfiyE10Policy1000ELNS0_9SortOrderE0EfiyiiNS1_21identity_decomposer_tEEEvPT5_SB_PT3_PKSC_PT1_PKSG_PT2_PKSK_T4_iiT6_ --------------------------
	.section	.nv.shared._ZN3cub18CUB_300001_SM_10006detail10radix_sort29DeviceRadixSortOnesweepKernelINS1_5radix10policy_hubIfiyE10Policy1000ELNS0_9SortOrderE0EfiyiiNS1_21identity_decomposer_tEEEvPT5_SB_PT3_PKSC_PT1_PKSG_PT2_PKSK_T4_iiT6_,"aw",@nobits
	.sectionflags	@""
	.align	16
.nv.shared._ZN3cub18CUB_300001_SM_10006detail10radix_sort29DeviceRadixSortOnesweepKernelINS1_5radix10policy_hubIfiyE10Policy1000ELNS0_9SortOrderE0EfiyiiNS1_21identity_decomposer_tEEEvPT5_SB_PT3_PKSC_PT1_PKSG_PT2_PKSK_T4_iiT6_:
	.zero		29184


//--------------------- .nv.shared._ZN3cub18CUB_300001_SM_10006detail10radix_sort33DeviceRadixSortExclusiveSumKernelINS1_5radix10policy_hubIfiyE10Policy1000EyEEvPT0_ --------------------------
	.section	.nv.shared._ZN3cub18CUB_300001_SM_10006detail10radix_sort33DeviceRadixSortExclusiveSumKernelINS1_5radix10policy_hubIfiyE10Policy1000EyEEvPT0_,"aw",@nobits
	.sectionflags	@""
	.align	16
.nv.shared._ZN3cub18CUB_300001_SM_10006detail10radix_sort33DeviceRadixSortExclusiveSumKernelINS1_5radix10policy_hubIfiyE10Policy1000EyEEvPT0_:
	.zero		3360


//--------------------- .nv.shared._ZN3cub18CUB_300001_SM_10006detail10radix_sort30DeviceRadixSortHistogramKernelINS1_5radix10policy_hubIfiyE10Policy1000ELNS0_9SortOrderE0EfyNS1_21identity_decomposer_tEEEvPT2_PKT1_SA_iiT3_ --------------------------
	.section	.nv.shared._ZN3cub18CUB_300001_SM_10006detail10radix_sort30DeviceRadixSortHistogramKernelINS1_5radix10policy_hubIfiyE10Policy1000ELNS0_9SortOrderE0EfyNS1_21identity_decomposer_tEEEvPT2_PKT1_SA_iiT3_,"aw",@nobits
	.sectionflags	@""
	.align	16
.nv.shared._ZN3cub18CUB_300001_SM_10006detail10radix_sort30DeviceRadixSortHistogramKernelINS1_5radix10policy_hubIfiyE10Policy1000ELNS0_9SortOrderE0EfyNS1_21identity_decomposer_tEEEvPT2_PKT1_SA_iiT3_:
	.zero		5120


//--------------------- .nv.shared._ZN3cub18CUB_300001_SM_10006detail10radix_sort31DeviceRadixSortSingleTileKernelINS1_5radix10policy_hubIfiyE10Policy1000ELNS0_9SortOrderE0EfiyNS1_21identity_decomposer_tEEEvPKT1_PSA_PKT2_PSE_T3_iiT4_ --------------------------
	.section	.nv.shared._ZN3cub18CUB_300001_SM_10006detail10radix_sort31DeviceRadixSortSingleTileKernelINS1_5radix10policy_hubIfiyE10Policy1000ELNS0_9SortOrderE0EfiyNS1_21identity_decomposer_tEEEvPKT1_PSA_PKT2_PSE_T3_iiT4_,"aw",@nobits
	.sectionflags	@""
	.align	16
.nv.shared._ZN3cub18CUB_300001_SM_10006detail10radix_sort31DeviceRadixSortSingleTileKernelINS1_5radix10policy_hubIfiyE10Policy1000ELNS0_9SortOrderE0EfiyNS1_21identity_decomposer_tEEEvPKT1_PSA_PKT2_PSE_T3_iiT4_:
	.zero		34880


//--------------------- .nv.shared._ZN3cub18CUB_300001_SM_10006detail6select23DeviceSelectSweepKernelINS2_10policy_hubIfiiLb0ELNS0_10SelectImplE0EE10Policy1000EN6thrust24THRUST_300001_SM_1000_NS6detail15normal_iteratorINS9_10device_ptrIfEEEENSB_INSC_IiEEEESE_PlNS0_13ScanTileStateIiLb1EEE9is_targetNS0_8NullTypeEiNS2_19streaming_context_tIlLb1EEELS5_0EEEvT0_T1_T2_T3_T4_T5_T6_T7_iT8_NS1_7vsmem_tE --------------------------
	.section	.nv.shared._ZN3cub18CUB_300001_SM_10006detail6select23DeviceSelectSweepKernelINS2_10policy_hubIfiiLb0ELNS0_10SelectImplE0EE10Policy1000EN6thrust24THRUST_300001_SM_1000_NS6detail15normal_iteratorINS9_10device_ptrIfEEEENSB_INSC_IiEEEESE_PlNS0_13ScanTileStateIiLb1EEE9is_targetNS0_8NullTypeEiNS2_19streaming_context_tIlLb1EEELS5_0EEEvT0_T1_T2_T3_T4_T5_T6_T7_iT8_NS1_7vsmem_tE,"aw",@nobits
	.sectionflags	@""
	.align	16
.nv.shared._ZN3cub18CUB_300001_SM_10006detail6select23DeviceSelectSweepKernelINS2_10policy_hubIfiiLb0ELNS0_10SelectImplE0EE10Policy1000EN6thrust24THRUST_300001_SM_1000_NS6detail15normal_iteratorINS9_10device_ptrIfEEEENSB_INSC_IiEEEESE_PlNS0_13ScanTileStateIiLb1EEE9is_targetNS0_8NullTypeEiNS2_19streaming_context_tIlLb1EEELS5_0EEEvT0_T1_T2_T3_T4_T5_T6_T7_iT8_NS1_7vsmem_tE:
	.zero		29696


//--------------------- .nv.shared._ZN3cub18CUB_300001_SM_10006detail4scan16DeviceScanKernelINS2_10policy_hubIfffmN4cuda3std3__44plusIvEEE10Policy1000EN6thrust24THRUST_300001_SM_1000_NS6detail15normal_iteratorINSD_10device_ptrIfEEEESI_NS0_13ScanTileStateIfLb1EEES9_NS1_10InputValueIfPfEEmfLb0EfEEvT0_T1_T2_iT3_T4_T5_ --------------------------
	.section	.nv.shared._ZN3cub18CUB_300001_SM_10006detail4scan16DeviceScanKernelINS2_10policy_hubIfffmN4cuda3std3__44plusIvEEE10Policy1000EN6thrust24THRUST_300001_SM_1000_NS6detail15normal_iteratorINSD_10device_ptrIfEEEESI_NS0_13ScanTileStateIfLb1EEES9_NS1_10InputValueIfPfEEmfLb0EfEEvT0_T1_T2_iT3_T4_T5_,"aw",@nobits
	.sectionflags	@""
	.align	16
.nv.shared._ZN3cub18CUB_300001_SM_10006detail4scan16DeviceScanKernelINS2_10policy_hubIfffmN4cuda3std3__44plusIvEEE10Policy1000EN6thrust24THRUST_300001_SM_1000_NS6detail15normal_iteratorINSD_10device_ptrIfEEEESI_NS0_13ScanTileStateIfLb1EEES9_NS1_10InputValueIfPfEEmfLb0EfEEvT0_T1_T2_iT3_T4_T5_:
	.zero		32656


//--------------------- .nv.shared._ZN3cub18CUB_300001_SM_10006detail4scan16DeviceScanKernelINS2_10policy_hubIfffjN4cuda3std3__44plusIvEEE10Policy1000EN6thrust24THRUST_300001_SM_1000_NS6detail15normal_iteratorINSD_10device_ptrIfEEEESI_NS0_13ScanTileStateIfLb1EEES9_NS1_10InputValueIfPfEEjfLb0EfEEvT0_T1_T2_iT3_T4_T5_ --------------------------
	.section	.nv.shared._ZN3cub18CUB_300001_SM_10006detail4scan16DeviceScanKernelINS2_10policy_hubIfffjN4cuda3std3__44plusIvEEE10Policy1000EN6thrust24THRUST_300001_SM_1000_NS6detail15normal_iteratorINSD_10device_ptrIfEEEESI_NS0_13ScanTileStateIfLb1EEES9_NS1_10InputValueIfPfEEjfLb0EfEEvT0_T1_T2_iT3_T4_T5_,"aw",@nobits
	.sectionflags	@""
	.align	16
.nv.shared._ZN3cub18CUB_300001_SM_10006detail4scan16DeviceScanKernelINS2_10policy_hubIfffjN4cuda3std3__44plusIvEEE10Policy1000EN6thrust24THRUST_300001_SM_1000_NS6detail15normal_iteratorINSD_10device_ptrIfEEEESI_NS0_13ScanTileStateIfLb1EEES9_NS1_10InputValueIfPfEEjfLb0EfEEvT0_T1_T2_iT3_T4_T5_:
	.zero		34832


//--------------------- .nv.shared._ZN3cub18CUB_300001_SM_10006detail4scan20DeviceScanInitKernelINS0_13ScanTileStateIfLb1EEEEEvT_i --------------------------
	.section	.nv.shared._ZN3cub18CUB_300001_SM_10006detail4scan20DeviceScanInitKernelINS0_13ScanTileStateIfLb1EEEEEvT_i,"aw",@nobits
	.sectionflags	@""
	.align	16
	.zero		1024


//--------------------- .nv.shared._ZN3cub18CUB_300001_SM_10006detail4scan23DeviceCompactInitKernelINS0_13ScanTileStateIiLb1EEEPlEEvT_iT0_ --------------------------
	.section	.nv.shared._ZN3cub18CUB_300001_SM_10006detail4scan23DeviceCompactInitKernelINS0_13ScanTileStateIiLb1EEEPlEEvT_iT0_,"aw",@nobits
	.sectionflags	@""
	.align	16
	.zero		1024


//--------------------- .nv.shared._ZN3cub18CUB_300001_SM_10006detail9transform16transform_kernelINS2_10policy_hubILb1EN4cuda3std3__45tupleIJN6thrust24THRUST_300001_SM_1000_NS6detail15normal_iteratorINSA_10device_ptrIfEEEENSC_INSD_IiEEEEEEEE10policy1000El13calculate_errSF_JPfPiEEEvT0_iT1_T2_DpNS2_10kernel_argIT3_EE --------------------------
	.section	.nv.shared._ZN3cub18CUB_300001_SM_10006detail9transform16transform_kernelINS2_10policy_hubILb1EN4cuda3std3__45tupleIJN6thrust24THRUST_300001_SM_1000_NS6detail15normal_iteratorINSA_10device_ptrIfEEEENSC_INSD_IiEEEEEEEE10policy1000El13calculate_errSF_JPfPiEEEvT0_iT1_T2_DpNS2_10kernel_argIT3_EE,"aw",@nobits
	.sectionflags	@""
	.align	16
	.zero		1024


//--------------------- .nv.shared._ZN3cub18CUB_300001_SM_10006detail9transform16transform_kernelINS2_10policy_hubILb1EN4cuda3std3__45tupleIJN6thrust24THRUST_300001_SM_1000_NS6detail15normal_iteratorINSA_10device_ptrIfEEEENSC_INSD_IiEEEEEEEE10policy1000Ei13calculate_errSF_JPfPiEEEvT0_iT1_T2_DpNS2_10kernel_argIT3_EE --------------------------
	.section	.nv.shared._ZN3cub18CUB_300001_SM_10006detail9transform16transform_kernelINS2_10policy_hubILb1EN4cuda3std3__45tupleIJN6thrust24THRUST_300001_SM_1000_NS6detail15normal_iteratorINSA_10device_ptrIfEEEENSC_INSD_IiEEEEEEEE10policy1000Ei13calculate_errSF_JPfPiEEEvT0_iT1_T2_DpNS2_10kernel_argIT3_EE,"aw",@nobits
	.sectionflags	@""
	.align	16
	.zero		1024


//--------------------- .nv.shared._ZN3cub18CUB_300001_SM_10006detail8for_each13static_kernelINS2_12policy_hub_t12policy_500_tElN6thrust24THRUST_300001_SM_1000_NS8cuda_cub10__tabulate7functorINS7_6detail15normal_iteratorINS7_10device_ptrIiEEEENS7_6system6detail7generic6detail22compute_sequence_valueIivEElEEEEvT0_T1_ --------------------------
	.section	.nv.shared._ZN3cub18CUB_300001_SM_10006detail8for_each13static_kernelINS2_12policy_hub_t12policy_500_tElN6thrust24THRUST_300001_SM_1000_NS8cuda_cub10__tabulate7functorINS7_6detail15normal_iteratorINS7_10device_ptrIiEEEENS7_6system6detail7generic6detail22compute_sequence_valueIivEElEEEEvT0_T1_,"aw",@nobits
	.sectionflags	@""
	.align	16
	.zero		1024


//--------------------- .nv.shared._ZN3cub18CUB_300001_SM_10006detail8for_each13static_kernelINS2_12policy_hub_t12policy_500_tEmN6thrust24THRUST_300001_SM_1000_NS8cuda_cub20__uninitialized_fill7functorINS7_10device_ptrIfEEfEEEEvT0_T1_ --------------------------
	.section	.nv.shared._ZN3cub18CUB_300001_SM_10006detail8for_each13static_kernelINS2_12policy_hub_t12policy_500_tEmN6thrust24THRUST_300001_SM_1000_NS8cuda_cub20__uninitialized_fill7functorINS7_10device_ptrIfEEfEEEEvT0_T1_,"aw",@nobits
	.sectionflags	@""
	.align	16
	.zero		1024


//--------------------- .nv.shared._ZN3cub18CUB_300001_SM_10006detail8for_each13static_kernelINS2_12policy_hub_t12policy_500_tEmN6thrust24THRUST_300001_SM_1000_NS8cuda_cub20__uninitialized_fill7functorINS7_10device_ptrIiEEiEEEEvT0_T1_ --------------------------
	.section	.nv.shared._ZN3cub18CUB_300001_SM_10006detail8for_each13static_kernelINS2_12policy_hub_t12policy_500_tEmN6thrust24THRUST_300001_SM_1000_NS8cuda_cub20__uninitialized_fill7functorINS7_10device_ptrIiEEiEEEEvT0_T1_,"aw",@nobits
	.sectionflags	@""
	.align	16
	.zero		1024


//--------------------- .nv.shared._ZN3cub18CUB_300001_SM_10006detail11EmptyKernelIvEEvv --------------------------
	.section	.nv.shared._ZN3cub18CUB_300001_SM_10006detail11EmptyKernelIvEEvv,"aw",@nobits
	.sectionflags	@""
	.align	16
	.zero		1024


//--------------------- .nv.shared._ZN6thrust24THRUST_300001_SM_1000_NS8cuda_cub4core6detail13_kernel_agentINS1_8__reduce11ReduceAgentIPN4cuda3std3__45tupleIJflEEESC_SB_lNS1_9__extrema9arg_min_fIflNS9_4lessIfEEEEEEJSC_SC_iSH_EEEvDpT0_ --------------------------
	.section	.nv.shared._ZN6thrust24THRUST_300001_SM_1000_NS8cuda_cub4core6detail13_kernel_agentINS1_8__reduce11ReduceAgentIPN4cuda3std3__45tupleIJflEEESC_SB_lNS1_9__extrema9arg_min_fIflNS9_4lessIfEEEEEEJSC_SC_iSH_EEEvDpT0_,"aw",@nobits
	.sectionflags	@""
	.align	16
	.zero		1024


//--------------------- .nv.shared._ZN6thrust24THRUST_300001_SM_1000_NS8cuda_cub4core6detail13_kernel_agentINS1_8__reduce10DrainAgentIlEEJN3cub18CUB_300001_SM_10009GridQueueIyEElEEEvDpT0_ --------------------------
	.section	.nv.shared._ZN6thrust24THRUST_300001_SM_1000_NS8cuda_cub4core6detail13_kernel_agentINS1_8__reduce10DrainAgentIlEEJN3cub18CUB_300001_SM_10009GridQueueIyEElEEEvDpT0_,"aw",@nobits
	.sectionflags	@""
	.align	16
	.zero		1024


//--------------------- .nv.shared._ZN6thrust24THRUST_300001_SM_1000_NS8cuda_cub4core6detail13_kernel_agentINS1_8__reduce11ReduceAgentINS0_12zip_iteratorIN4cuda3std3__45tupleIJNS0_6detail15normal_iteratorINS0_10device_ptrIfEEEENS0_17counting_iteratorIlNS0_11use_defaultESI_SI_EEEEEEEPNSB_IJflEEESM_lNS1_9__extrema9arg_min_fIflNSA_4lessIfEEEEEEJSL_SN_lN3cub18CUB_300001_SM_100013GridEvenShareIlEENSV_9GridQueueIyEESS_EEEvDpT0_ --------------------------
	.section	.nv.shared._ZN6thrust24THRUST_300001_SM_1000_NS8cuda_cub4core6detail13_kernel_agentINS1_8__reduce11ReduceAgentINS0_12zip_iteratorIN4cuda3std3__45tupleIJNS0_6detail15normal_iteratorINS0_10device_ptrIfEEEENS0_17counting_iteratorIlNS0_11use_defaultESI_SI_EEEEEEEPNSB_IJflEEESM_lNS1_9__extrema9arg_min_fIflNSA_4lessIfEEEEEEJSL_SN_lN3cub18CUB_300001_SM_100013GridEvenShareIlEENSV_9GridQueueIyEESS_EEEvDpT0_,"aw",@nobits
	.sectionflags	@""
	.align	16
	.zero		1024


//--------------------- .nv.shared._ZN6thrust24THRUST_300001_SM_1000_NS8cuda_cub4core6detail13_kernel_agentINS1_8__reduce11ReduceAgentINS0_12zip_iteratorIN4cuda3std3__45tupleIJNS0_6detail15normal_iteratorINS0_10device_ptrIfEEEENS0_17counting_iteratorIlNS0_11use_defaultESI_SI_EEEEEEEPNSB_IJflEEESM_lNS1_9__extrema9arg_min_fIflNSA_4lessIfEEEEEEJSL_SN_lSS_EEEvDpT0_ --------------------------
	.section	.nv.shared._ZN6thrust24THRUST_300001_SM_1000_NS8cuda_cub4core6detail13_kernel_agentINS1_8__reduce11ReduceAgentINS0_12zip_iteratorIN4cuda3std3__45tupleIJNS0_6detail15normal_iteratorINS0_10device_ptrIfEEEENS0_17counting_iteratorIlNS0_11use_defaultESI_SI_EEEEEEEPNSB_IJflEEESM_lNS1_9__extrema9arg_min_fIflNSA_4lessIfEEEEEEJSL_SN_lSS_EEEvDpT0_,"aw",@nobits
	.sectionflags	@""
	.align	16
	.zero		1024


//--------------------- .nv.shared._ZN6thrust24THRUST_300001_SM_1000_NS8cuda_cub4core6detail13_kernel_agentINS1_8__reduce11ReduceAgentIPN4cuda3std3__45tupleIJflEEESC_SB_iNS1_9__extrema9arg_min_fIflNS9_4lessIfEEEEEEJSC_SC_iSH_EEEvDpT0_ --------------------------
	.section	.nv.shared._ZN6thrust24THRUST_300001_SM_1000_NS8cuda_cub4core6detail13_kernel_agentINS1_8__reduce11ReduceAgentIPN4cuda3std3__45tupleIJflEEESC_SB_iNS1_9__extrema9arg_min_fIflNS9_4lessIfEEEEEEJSC_SC_iSH_EEEvDpT0_,"aw",@nobits
	.sectionflags	@""
	.align	16
	.zero		1024


//--------------------- .nv.shared._ZN6thrust24THRUST_300001_SM_1000_NS8cuda_cub4core6detail13_kernel_agentINS1_8__reduce10DrainAgentIiEEJN3cub18CUB_300001_SM_10009GridQueueIjEEiEEEvDpT0_ --------------------------
	.section	.nv.shared._ZN6thrust24THRUST_300001_SM_1000_NS8cuda_cub4core6detail13_kernel_agentINS1_8__reduce10DrainAgentIiEEJN3cub18CUB_300001_SM_10009GridQueueIjEEiEEEvDpT0_,"aw",@nobits
	.sectionflags	@""
	.align	16
	.zero		1024


//--------------------- .nv.shared._ZN6thrust24THRUST_300001_SM_1000_NS8cuda_cub4core6detail13_kernel_agentINS1_8__reduce11ReduceAgentINS0_12zip_iteratorIN4cuda3std3__45tupleIJNS0_6detail15normal_iteratorINS0_10device_ptrIfEEEENS0_17counting_iteratorIlNS0_11use_defaultESI_SI_EEEEEEEPNSB_IJflEEESM_iNS1_9__extrema9arg_min_fIflNSA_4lessIfEEEEEEJSL_SN_iN3cub18CUB_300001_SM_100013GridEvenShareIiEENSV_9GridQueueIjEESS_EEEvDpT0_ --------------------------
	.section	.nv.shared._ZN6thrust24THRUST_300001_SM_1000_NS8cuda_cub4core6detail13_kernel_agentINS1_8__reduce11ReduceAgentINS0_12zip_iteratorIN4cuda3std3__45tupleIJNS0_6detail15normal_iteratorINS0_10device_ptrIfEEEENS0_17counting_iteratorIlNS0_11use_defaultESI_SI_EEEEEEEPNSB_IJflEEESM_iNS1_9__extrema9arg_min_fIflNSA_4lessIfEEEEEEJSL_SN_iN3cub18CUB_300001_SM_100013GridEvenShareIiEENSV_9GridQueueIjEESS_EEEvDpT0_,"aw",@nobits
	.sectionflags	@""
	.align	16
	.zero		1024


//--------------------- .nv.shared._ZN6thrust24THRUST_300001_SM_1000_NS8cuda_cub4core6detail13_kernel_agentINS1_8__reduce11ReduceAgentINS0_12zip_iteratorIN4cuda3std3__45tupleIJNS0_6detail15normal_iteratorINS0_10device_ptrIfEEEENS0_17counting_iteratorIlNS0_11use_defaultESI_SI_EEEEEEEPNSB_IJflEEESM_iNS1_9__extrema9arg_min_fIflNSA_4lessIfEEEEEEJSL_SN_iSS_EEEvDpT0_ --------------------------
	.section	.nv.shared._ZN6thrust24THRUST_300001_SM_1000_NS8cuda_cub4core6detail13_kernel_agentINS1_8__reduce11ReduceAgentINS0_12zip_iteratorIN4cuda3std3__45tupleIJNS0_6detail15normal_iteratorINS0_10device_ptrIfEEEENS0_17counting_iteratorIlNS0_11use_defaultESI_SI_EEEEEEEPNSB_IJflEEESM_iNS1_9__extrema9arg_min_fIflNSA_4lessIfEEEEEEJSL_SN_iSS_EEEvDpT0_,"aw",@nobits
	.sectionflags	@""
	.align	16
	.zero		1024


//--------------------- .nv.shared._Z11mapping_intPiS_S_i --------------------------
	.section	.nv.shared._Z11mapping_intPiS_S_i,"aw",@nobits
	.sectionflags	@""
	.align	16
	.zero		1024


//--------------------- .nv.shared._Z13mapping_floatPiPfS0_i --------------------------
	.section	.nv.shared._Z13mapping_floatPiPfS0_i,"aw",@nobits
	.sectionflags	@""
	.align	16
	.zero		1024


//--------------------- .nv.constant0._ZN3cub18CUB_300001_SM_10006detail10radix_sort29DeviceRadixSortOnesweepKernelINS1_5radix10policy_hubIffyE10Policy1000ELNS0_9SortOrderE0EffyiiNS1_21identity_decomposer_tEEEvPT5_SB_PT3_PKSC_PT1_PKSG_PT2_PKSK_T4_iiT6_ --------------------------
	.section	.nv.constant0._ZN3cub18CUB_300001_SM_10006detail10radix_sort29DeviceRadixSortOnesweepKernelINS1_5radix10policy_hubIffyE10Policy1000ELNS0_9SortOrderE0EffyiiNS1_21identity_decomposer_tEEEvPT5_SB_PT3_PKSC_PT1_PKSG_PT2_PKSK_T4_iiT6_,"a",@progbits
	.sectionflags	@""
	.align	4
.nv.constant0._ZN3cub18CUB_300001_SM_10006detail10radix_sort29DeviceRadixSortOnesweepKernelINS1_5radix10policy_hubIffyE10Policy1000ELNS0_9SortOrderE0EffyiiNS1_21identity_decomposer_tEEEvPT5_SB_PT3_PKSC_PT1_PKSG_PT2_PKSK_T4_iiT6_:
	.zero		973


//--------------------- .nv.constant0._ZN3cub18CUB_300001_SM_10006detail10radix_sort33DeviceRadixSortExclusiveSumKernelINS1_5radix10policy_hubIffyE10Policy1000EyEEvPT0_ --------------------------
	.section	.nv.constant0._ZN3cub18CUB_300001_SM_10006detail10radix_sort33DeviceRadixSortExclusiveSumKernelINS1_5radix10policy_hubIffyE10Policy1000EyEEvPT0_,"a",@progbits
	.sectionflags	@""
	.align	4
.nv.constant0._ZN3cub18CUB_300001_SM_10006detail10radix_sort33DeviceRadixSortExclusiveSumKernelINS1_5radix10policy_hubIffyE10Policy1000EyEEvPT0_:
	.zero		904


//--------------------- .nv.constant0._ZN3cub18CUB_300001_SM_10006detail10radix_sort30DeviceRadixSortHistogramKernelINS1_5radix10policy_hubIffyE10Policy1000ELNS0_9SortOrderE0EfyNS1_21identity_decomposer_tEEEvPT2_PKT1_SA_iiT3_ --------------------------
	.section	.nv.constant0._ZN3cub18CUB_300001_SM_10006detail10radix_sort30DeviceRadixSortHistogramKernelINS1_5radix10policy_hubIffyE10Policy1000ELNS0_9SortOrderE0EfyNS1_21identity_decomposer_tEEEvPT2_PKT1_SA_iiT3_,"a",@progbits
	.sectionflags	@""
	.align	4
.nv.constant0._ZN3cub18CUB_300001_SM_10006detail10radix_sort30DeviceRadixSortHistogramKernelINS1_5radix10policy_hubIffyE10Policy1000ELNS0_9SortOrderE0EfyNS1_21identity_decomposer_tEEEvPT2_PKT1_SA_iiT3_:
	.zero		929


//--------------------- .nv.constant0._ZN3cub18CUB_300001_SM_10006detail10radix_sort31DeviceRadixSortSingleTileKernelINS1_5radix10policy_hubIffyE10Policy1000ELNS0_9SortOrderE0EffyNS1_21identity_decomposer_tEEEvPKT1_PSA_PKT2_PSE_T3_iiT4_ --------------------------
	.section	.nv.constant0._ZN3cub18CUB_300001_SM_10006detail10radix_sort31DeviceRadixSortSingleTileKernelINS1_5radix10policy_hubIffyE10Policy1000ELNS0_9SortOrderE0EffyNS1_21identity_decomposer_tEEEvPKT1_PSA_PKT2_PSE_T3_iiT4_,"a",@progbits
	.sectionflags	@""
	.align	4
.nv.constant0._ZN3cub18CUB_300001_SM_10006detail10radix_sort31DeviceRadixSortSingleTileKernelINS1_5radix10policy_hubIffyE10Policy1000ELNS0_9SortOrderE0EffyNS1_21identity_decomposer_tEEEvPKT1_PSA_PKT2_PSE_T3_iiT4_:
	.zero		945


//--------------------- .nv.constant0._ZN3cub18CUB_300001_SM_10006detail10radix_sort29DeviceRadixSortOnesweepKernelINS1_5radix10policy_hubIfiyE10Policy1000ELNS0_9SortOrderE0EfiyiiNS1_21identity_decomposer_tEEEvPT5_SB_PT3_PKSC_PT1_PKSG_PT2_PKSK_T4_iiT6_ --------------------------
	.section	.nv.constant0._ZN3cub18CUB_300001_SM_10006detail10radix_sort29DeviceRadixSortOnesweepKernelINS1_5radix10policy_hubIfiyE10Policy1000ELNS0_9SortOrderE0EfiyiiNS1_21identity_decomposer_tEEEvPT5_SB_PT3_PKSC_PT1_PKSG_PT2_PKSK_T4_iiT6_,"a",@progbits
	.sectionflags	@""
	.align	4
.nv.constant0._ZN3cub18CUB_300001_SM_10006detail10radix_sort29DeviceRadixSortOnesweepKernelINS1_5radix10policy_hubIfiyE10Policy1000ELNS0_9SortOrderE0EfiyiiNS1_21identity_decomposer_tEEEvPT5_SB_PT3_PKSC_PT1_PKSG_PT2_PKSK_T4_iiT6_:
	.zero		973


//--------------------- .nv.constant0._ZN3cub18CUB_300001_SM_10006detail10radix_sort33DeviceRadixSortExclusiveSumKernelINS1_5radix10policy_hubIfiyE10Policy1000EyEEvPT0_ --------------------------
	.section	.nv.constant0._ZN3cub18CUB_300001_SM_10006detail10radix_sort33DeviceRadixSortExclusiveSumKernelINS1_5radix10policy_hubIfiyE10Policy1000EyEEvPT0_,"a",@progbits
	.sectionflags	@""
	.align	4
.nv.constant0._ZN3cub18CUB_300001_SM_10006detail10radix_sort33DeviceRadixSortExclusiveSumKernelINS1_5radix10policy_hubIfiyE10Policy1000EyEEvPT0_:
	.zero		904


//--------------------- .nv.constant0._ZN3cub18CUB_300001_SM_10006detail10radix_sort30DeviceRadixSortHistogramKernelINS1_5radix10policy_hubIfiyE10Policy1000ELNS0_9SortOrderE0EfyNS1_21identity_decomposer_tEEEvPT2_PKT1_SA_iiT3_ --------------------------
	.section	.nv.constant0._ZN3cub18CUB_300001_SM_10006detail10radix_sort30DeviceRadixSortHistogramKernelINS1_5radix10policy_hubIfiyE10Policy1000ELNS0_9SortOrderE0EfyNS1_21identity_decomposer_tEEEvPT2_PKT1_SA_iiT3_,"a",@progbits
	.sectionflags	@""
	.align	4
.nv.constant0._ZN3cub18CUB_300001_SM_10006detail10radix_sort30DeviceRadixSortHistogramKernelINS1_5radix10policy_hubIfiyE10Policy1000ELNS0_9SortOrderE0EfyNS1_21identity_decomposer_tEEEvPT2_PKT1_SA_iiT3_:
	.zero		929


//--------------------- .nv.constant0._ZN3cub18CUB_300001_SM_10006detail10radix_sort31DeviceRadixSortSingleTileKernelINS1_5radix10policy_hubIfiyE10Policy1000ELNS0_9SortOrderE0EfiyNS1_21identity_decomposer_tEEEvPKT1_PSA_PKT2_PSE_T3_iiT4_ --------------------------
	.section	.nv.constant0._ZN3cub18CUB_300001_SM_10006detail10radix_sort31DeviceRadixSortSingleTileKernelINS1_5radix10policy_hubIfiyE10Policy1000ELNS0_9SortOrderE0EfiyNS1_21identity_decomposer_tEEEvPKT1_PSA_PKT2_PSE_T3_iiT4_,"a",@progbits
	.sectionflags	@""
	.align	4
.nv.constant0._ZN3cub18CUB_300001_SM_10006detail10radix_sort31DeviceRadixSortSingleTileKernelINS1_5radix10policy_hubIfiyE10Policy1000ELNS0_9SortOrderE0EfiyNS1_21identity_decomposer_tEEEvPKT1_PSA_PKT2_PSE_T3_iiT4_:
	.zero		945


//--------------------- .nv.constant0._ZN3cub18CUB_300001_SM_10006detail6select23DeviceSelectSweepKernelINS2_10policy_hubIfiiLb0ELNS0_10SelectImplE0EE10Policy1000EN6thrust24THRUST_300001_SM_1000_NS6detail15normal_iteratorINS9_10device_ptrIfEEEENSB_INSC_IiEEEESE_PlNS0_13ScanTileStateIiLb1EEE9is_targetNS0_8NullTypeEiNS2_19streaming_context_tIlLb1EEELS5_0EEEvT0_T1_T2_T3_T4_T5_T6_T7_iT8_NS1_7vsmem_tE --------------------------
	.section	.nv.constant0._ZN3cub18CUB_300001_SM_10006detail6select23DeviceSelectSweepKernelINS2_10policy_hubIfiiLb0ELNS0_10SelectImplE0EE10Policy1000EN6thrust24THRUST_300001_SM_1000_NS6detail15normal_iteratorINS9_10device_ptrIfEEEENSB_INSC_IiEEEESE_PlNS0_13ScanTileStateIiLb1EEE9is_targetNS0_8NullTypeEiNS2_19streaming_context_tIlLb1EEELS5_0EEEvT0_T1_T2_T3_T4_T5_T6_T7_iT8_NS1_7vsmem_tE,"a",@progbits
	.sectionflags	@""
	.align	4
.nv.constant0._ZN3cub18CUB_300001_SM_10006detail6select23DeviceSelectSweepKernelINS2_10policy_hubIfiiLb0ELNS0_10SelectImplE0EE10Policy1000EN6thrust24THRUST_300001_SM_1000_NS6detail15normal_iteratorINS9_10device_ptrIfEEEENSB_INSC_IiEEEESE_PlNS0_13ScanTileStateIiLb1EEE9is_targetNS0_8NullTypeEiNS2_19streaming_context_tIlLb1EEELS5_0EEEvT0_T1_T2_T3_T4_T5_T6_T7_iT8_NS1_7vsmem_tE:
	.zero		1000


//--------------------- .nv.constant0._ZN3cub18CUB_300001_SM_10006detail4scan16DeviceScanKernelINS2_10policy_hubIfffmN4cuda3std3__44plusIvEEE10Policy1000EN6thrust24THRUST_300001_SM_1000_NS6detail15normal_iteratorINSD_10device_ptrIfEEEESI_NS0_13ScanTileStateIfLb1EEES9_NS1_10InputValueIfPfEEmfLb0EfEEvT0_T1_T2_iT3_T4_T5_ --------------------------
	.section	.nv.constant0._ZN3cub18CUB_300001_SM_10006detail4scan16DeviceScanKernelINS2_10policy_hubIfffmN4cuda3std3__44plusIvEEE10Policy1000EN6thrust24THRUST_300001_SM_1000_NS6detail15normal_iteratorINSD_10device_ptrIfEEEESI_NS0_13ScanTileStateIfLb1EEES9_NS1_10InputValueIfPfEEmfLb0EfEEvT0_T1_T2_iT3_T4_T5_,"a",@progbits
	.sectionflags	@""
	.align	4
.nv.constant0._ZN3cub18CUB_300001_SM_10006detail4scan16DeviceScanKernelINS2_10policy_hubIfffmN4cuda3std3__44plusIvEEE10Policy1000EN6thrust24THRUST_300001_SM_1000_NS6detail15normal_iteratorINSD_10device_ptrIfEEEESI_NS0_13ScanTileStateIfLb1EEES9_NS1_10InputValueIfPfEEmfLb0EfEEvT0_T1_T2_iT3_T4_T5_:
	.zero		952


//--------------------- .nv.constant0._ZN3cub18CUB_300001_SM_10006detail4scan16DeviceScanKernelINS2_10policy_hubIfffjN4cuda3std3__44plusIvEEE10Policy1000EN6thrust24THRUST_300001_SM_1000_NS6detail15normal_iteratorINSD_10device_ptrIfEEEESI_NS0_13ScanTileStateIfLb1EEES9_NS1_10InputValueIfPfEEjfLb0EfEEvT0_T1_T2_iT3_T4_T5_ --------------------------
	.section	.nv.constant0._ZN3cub18CUB_300001_SM_10006detail4scan16DeviceScanKernelINS2_10policy_hubIfffjN4cuda3std3__44plusIvEEE10Policy1000EN6thrust24THRUST_300001_SM_1000_NS6detail15normal_iteratorINSD_10device_ptrIfEEEESI_NS0_13ScanTileStateIfLb1EEES9_NS1_10InputValueIfPfEEjfLb0EfEEvT0_T1_T2_iT3_T4_T5_,"a",@progbits
	.sectionflags	@""
	.align	4
.nv.constant0._ZN3cub18CUB_300001_SM_10006detail4scan16DeviceScanKernelINS2_10policy_hubIfffjN4cuda3std3__44plusIvEEE10Policy1000EN6thrust24THRUST_300001_SM_1000_NS6detail15normal_iteratorINSD_10device_ptrIfEEEESI_NS0_13ScanTileStateIfLb1EEES9_NS1_10InputValueIfPfEEjfLb0EfEEvT0_T1_T2_iT3_T4_T5_:
	.zero		948


//--------------------- .nv.constant0._ZN3cub18CUB_300001_SM_10006detail4scan20DeviceScanInitKernelINS0_13ScanTileStateIfLb1EEEEEvT_i --------------------------
	.section	.nv.constant0._ZN3cub18CUB_300001_SM_10006detail4scan20DeviceScanInitKernelINS0_13ScanTileStateIfLb1EEEEEvT_i,"a",@progbits
	.sectionflags	@""
	.align	4
.nv.constant0._ZN3cub18CUB_300001_SM_10006detail4scan20DeviceScanInitKernelINS0_13ScanTileStateIfLb1EEEEEvT_i:
	.zero		908


//--------------------- .nv.constant0._ZN3cub18CUB_300001_SM_10006detail4scan23DeviceCompactInitKernelINS0_13ScanTileStateIiLb1EEEPlEEvT_iT0_ --------------------------
	.section	.nv.constant0._ZN3cub18CUB_300001_SM_10006detail4scan23DeviceCompactInitKernelINS0_13ScanTileStateIiLb1EEEPlEEvT_iT0_,"a",@progbits
	.sectionflags	@""
	.align	4
.nv.constant0._ZN3cub18CUB_300001_SM_10006detail4scan23DeviceCompactInitKernelINS0_13ScanTileStateIiLb1EEEPlEEvT_iT0_:
	.zero		920


//--------------------- .nv.constant0._ZN3cub18CUB_300001_SM_10006detail9transform16transform_kernelINS2_10policy_hubILb1EN4cuda3std3__45tupleIJN6thrust24THRUST_300001_SM_1000_NS6detail15normal_iteratorINSA_10device_ptrIfEEEENSC_INSD_IiEEEEEEEE10policy1000El13calculate_errSF_JPfPiEEEvT0_iT1_T2_DpNS2_10kernel_argIT3_EE --------------------------
	.section	.nv.constant0._ZN3cub18CUB_300001_SM_10006detail9transform16transform_kernelINS2_10policy_hubILb1EN4cuda3std3__45tupleIJN6thrust24THRUST_300001_SM_1000_NS6detail15normal_iteratorINSA_10device_ptrIfEEEENSC_INSD_IiEEEEEEEE10policy1000El13calculate_errSF_JPfPiEEEvT0_iT1_T2_DpNS2_10kernel_argIT3_EE,"a",@progbits
	.sectionflags	@""
	.align	4
.nv.constant0._ZN3cub18CUB_300001_SM_10006detail9transform16transform_kernelINS2_10policy_hubILb1EN4cuda3std3__45tupleIJN6thrust24THRUST_300001_SM_1000_NS6detail15normal_iteratorINSA_10device_ptrIfEEEENSC_INSD_IiEEEEEEEE10policy1000El13calculate_errSF_JPfPiEEEvT0_iT1_T2_DpNS2_10kernel_argIT3_EE:
	.zero		960


//--------------------- .nv.constant0._ZN3cub18CUB_300001_SM_10006detail9transform16transform_kernelINS2_10policy_hubILb1EN4cuda3std3__45tupleIJN6thrust24THRUST_300001_SM_1000_NS6detail15normal_iteratorINSA_10device_ptrIfEEEENSC_INSD_IiEEEEEEEE10policy1000Ei13calculate_errSF_JPfPiEEEvT0_iT1_T2_DpNS2_10kernel_argIT3_EE --------------------------
	.section	.nv.constant0._ZN3cub18CUB_300001_SM_10006detail9transform16transform_kernelINS2_10policy_hubILb1EN4cuda3std3__45tupleIJN6thrust24THRUST_300001_SM_1000_NS6detail15normal_iteratorINSA_10device_ptrIfEEEENSC_INSD_IiEEEEEEEE10policy1000Ei13calculate_errSF_JPfPiEEEvT0_iT1_T2_DpNS2_10kernel_argIT3_EE,"a",@progbits
	.sectionflags	@""
	.align	4
.nv.constant0._ZN3cub18CUB_300001_SM_10006detail9transform16transform_kernelINS2_10policy_hubILb1EN4cuda3std3__45tupleIJN6thrust24THRUST_300001_SM_1000_NS6detail15normal_iteratorINSA_10device_ptrIfEEEENSC_INSD_IiEEEEEEEE10policy1000Ei13calculate_errSF_JPfPiEEEvT0_iT1_T2_DpNS2_10kernel_argIT3_EE:
	.zero		960


//--------------------- .nv.constant0._ZN3cub18CUB_300001_SM_10006detail8for_each13static_kernelINS2_12policy_hub_t12policy_500_tElN6thrust24THRUST_300001_SM_1000_NS8cuda_cub10__tabulate7functorINS7_6detail15normal_iteratorINS7_10device_ptrIiEEEENS7_6system6detail7generic6detail22compute_sequence_valueIivEElEEEEvT0_T1_ --------------------------
	.section	.nv.constant0._ZN3cub18CUB_300001_SM_10006detail8for_each13static_kernelINS2_12policy_hub_t12policy_500_tElN6thrust24THRUST_300001_SM_1000_NS8cuda_cub10__tabulate7functorINS7_6detail15normal_iteratorINS7_10device_ptrIiEEEENS7_6system6detail7generic6detail22compute_sequence_valueIivEElEEEEvT0_T1_,"a",@progbits
	.sectionflags	@""
	.align	4
.nv.constant0._ZN3cub18CUB_300001_SM_10006detail8for_each13static_kernelINS2_12policy_hub_t12policy_500_tElN6thrust24THRUST_300001_SM_1000_NS8cuda_cub10__tabulate7functorINS7_6detail15normal_iteratorINS7_10device_ptrIiEEEENS7_6system6detail7generic6detail22compute_sequence_valueIivEElEEEEvT0_T1_:
	.zero		920


//--------------------- .nv.constant0._ZN3cub18CUB_300001_SM_10006detail8for_each13static_kernelINS2_12policy_hub_t12policy_500_tEmN6thrust24THRUST_300001_SM_1000_NS8cuda_cub20__uninitialized_fill7functorINS7_10device_ptrIfEEfEEEEvT0_T1_ --------------------------
	.section	.nv.constant0._ZN3cub18CUB_300001_SM_10006detail8for_each13static_kernelINS2_12policy_hub_t12policy_500_tEmN6thrust24THRUST_300001_SM_1000_NS8cuda_cub20__uninitialized_fill7functorINS7_10device_ptrIfEEfEEEEvT0_T1_,"a",@progbits
	.sectionflags	@""
	.align	4
.nv.constant0._ZN3cub18CUB_300001_SM_10006detail8for_each13static_kernelINS2_12policy_hub_t12policy_500_tEmN6thrust24THRUST_300001_SM_1000_NS8cuda_cub20__uninitialized_fill7functorINS7_10device_ptrIfEEfEEEEvT0_T1_:
	.zero		920


//--------------------- .nv.constant0._ZN3cub18CUB_300001_SM_10006detail8for_each13static_kernelINS2_12policy_hub_t12policy_500_tEmN6thrust24THRUST_300001_SM_1000_NS8cuda_cub20__uninitialized_fill7functorINS7_10device_ptrIiEEiEEEEvT0_T1_ --------------------------
	.section	.nv.constant0._ZN3cub18CUB_300001_SM_10006detail8for_each13static_kernelINS2_12policy_hub_t12policy_500_tEmN6thrust24THRUST_300001_SM_1000_NS8cuda_cub20__uninitialized_fill7functorINS7_10device_ptrIiEEiEEEEvT0_T1_,"a",@progbits
	.sectionflags	@""
	.align	4
.nv.constant0._ZN3cub18CUB_300001_SM_10006detail8for_each13static_kernelINS2_12policy_hub_t12policy_500_tEmN6thrust24THRUST_300001_SM_1000_NS8cuda_cub20__uninitialized_fill7functorINS7_10device_ptrIiEEiEEEEvT0_T1_:
	.zero		920


//--------------------- .nv.constant0._ZN3cub18CUB_300001_SM_10006detail11EmptyKernelIvEEvv --------------------------
	.section	.nv.constant0._ZN3cub18CUB_300001_SM_10006detail11EmptyKernelIvEEvv,"a",@progbits
	.sectionflags	@""
	.align	4
.nv.constant0._ZN3cub18CUB_300001_SM_10006detail11EmptyKernelIvEEvv:
	.zero		896


//--------------------- .nv.constant0._ZN6thrust24THRUST_300001_SM_1000_NS8cuda_cub4core6detail13_kernel_agentINS1_8__reduce11ReduceAgentIPN4cuda3std3__45tupleIJflEEESC_SB_lNS1_9__extrema9arg_min_fIflNS9_4lessIfEEEEEEJSC_SC_iSH_EEEvDpT0_ --------------------------
	.section	.nv.constant0._ZN6thrust24THRUST_300001_SM_1000_NS8cuda_cub4core6detail13_kernel_agentINS1_8__reduce11ReduceAgentIPN4cuda3std3__45tupleIJflEEESC_SB_lNS1_9__extrema9arg_min_fIflNS9_4lessIfEEEEEEJSC_SC_iSH_EEEvDpT0_,"a",@progbits
	.sectionflags	@""
	.align	4
.nv.constant0._ZN6thrust24THRUST_300001_SM_1000_NS8cuda_cub4core6detail13_kernel_agentINS1_8__reduce11ReduceAgentIPN4cuda3std3__45tupleIJflEEESC_SB_lNS1_9__extrema9arg_min_fIflNS9_4lessIfEEEEEEJSC_SC_iSH_EEEvDpT0_:
	.zero		917


//--------------------- .nv.constant0._ZN6thrust24THRUST_300001_SM_1000_NS8cuda_cub4core6detail13_kernel_agentINS1_8__reduce10DrainAgentIlEEJN3cub18CUB_300001_SM_10009GridQueueIyEElEEEvDpT0_ --------------------------
	.section	.nv.constant0._ZN6thrust24THRUST_300001_SM_1000_NS8cuda_cub4core6detail13_kernel_agentINS1_8__reduce10DrainAgentIlEEJN3cub18CUB_300001_SM_10009GridQueueIyEElEEEvDpT0_,"a",@progbits
	.sectionflags	@""
	.align	4
.nv.constant0._ZN6thrust24THRUST_300001_SM_1000_NS8cuda_cub4core6detail13_kernel_agentINS1_8__reduce10DrainAgentIlEEJN3cub18CUB_300001_SM_10009GridQueueIyEElEEEvDpT0_:
	.zero		912


//--------------------- .nv.constant0._ZN6thrust24THRUST_300001_SM_1000_NS8cuda_cub4core6detail13_kernel_agentINS1_8__reduce11ReduceAgentINS0_12zip_iteratorIN4cuda3std3__45tupleIJNS0_6detail15normal_iteratorINS0_10device_ptrIfEEEENS0_17counting_iteratorIlNS0_11use_defaultESI_SI_EEEEEEEPNSB_IJflEEESM_lNS1_9__extrema9arg_min_fIflNSA_4lessIfEEEEEEJSL_SN_lN3cub18CUB_300001_SM_100013GridEvenShareIlEENSV_9GridQueueIyEESS_EEEvDpT0_ --------------------------
	.section	.nv.constant0._ZN6thrust24THRUST_300001_SM_1000_NS8cuda_cub4core6detail13_kernel_agentINS1_8__reduce11ReduceAgentINS0_12zip_iteratorIN4cuda3std3__45tupleIJNS0_6detail15normal_iteratorINS0_10device_ptrIfEEEENS0_17counting_iteratorIlNS0_11use_defaultESI_SI_EEEEEEEPNSB_IJflEEESM_lNS1_9__extrema9arg_min_fIflNSA_4lessIfEEEEEEJSL_SN_lN3cub18CUB_300001_SM_100013GridEvenShareIlEENSV_9GridQueueIyEESS_EEEvDpT0_,"a",@progbits
	.sectionflags	@""
	.align	4
.nv.constant0._ZN6thrust24THRUST_300001_SM_1000_NS8cuda_cub4core6detail13_kernel_agentINS1_8__reduce11ReduceAgentINS0_12zip_iteratorIN4cuda3std3__45tupleIJNS0_6detail15normal_iteratorINS0_10device_ptrIfEEEENS0_17counting_iteratorIlNS0_11use_defaultESI_SI_EEEEEEEPNSB_IJflEEESM_lNS1_9__extrema9arg_min_fIflNSA_4lessIfEEEEEEJSL_SN_lN3cub18CUB_300001_SM_100013GridEvenShareIlEENSV_9GridQueueIyEESS_EEEvDpT0_:
	.zero		1009


//--------------------- .nv.constant0._ZN6thrust24THRUST_300001_SM_1000_NS8cuda_cub4core6detail13_kernel_agentINS1_8__reduce11ReduceAgentINS0_12zip_iteratorIN4cuda3std3__45tupleIJNS0_6detail15normal_iteratorINS0_10device_ptrIfEEEENS0_17counting_iteratorIlNS0_11use_defaultESI_SI_EEEEEEEPNSB_IJflEEESM_lNS1_9__extrema9arg_min_fIflNSA_4lessIfEEEEEEJSL_SN_lSS_EEEvDpT0_ --------------------------
	.section	.nv.constant0._ZN6thrust24THRUST_300001_SM_1000_NS8cuda_cub4core6detail13_kernel_agentINS1_8__reduce11ReduceAgentINS0_12zip_iteratorIN4cuda3std3__45tupleIJNS0_6detail15normal_iteratorINS0_10device_ptrIfEEEENS0_17counting_iteratorIlNS0_11use_defaultESI_SI_EEEEEEEPNSB_IJflEEESM_lNS1_9__extrema9arg_min_fIflNSA_4lessIfEEEEEEJSL_SN_lSS_EEEvDpT0_,"a",@progbits
	.sectionflags	@""
	.align	4
.nv.constant0._ZN6thrust24THRUST_300001_SM_1000_NS8cuda_cub4core6detail13_kernel_agentINS1_8__reduce11ReduceAgentINS0_12zip_iteratorIN4cuda3std3__45tupleIJNS0_6detail15normal_iteratorINS0_10device_ptrIfEEEENS0_17counting_iteratorIlNS0_11use_defaultESI_SI_EEEEEEEPNSB_IJflEEESM_lNS1_9__extrema9arg_min_fIflNSA_4lessIfEEEEEEJSL_SN_lSS_EEEvDpT0_:
	.zero		929


//--------------------- .nv.constant0._ZN6thrust24THRUST_300001_SM_1000_NS8cuda_cub4core6detail13_kernel_agentINS1_8__reduce11ReduceAgentIPN4cuda3std3__45tupleIJflEEESC_SB_iNS1_9__extrema9arg_min_fIflNS9_4lessIfEEEEEEJSC_SC_iSH_EEEvDpT0_ --------------------------
	.section	.nv.constant0._ZN6thrust24THRUST_300001_SM_1000_NS8cuda_cub4core6detail13_kernel_agentINS1_8__reduce11ReduceAgentIPN4cuda3std3__45tupleIJflEEESC_SB_iNS1_9__extrema9arg_min_fIflNS9_4lessIfEEEEEEJSC_SC_iSH_EEEvDpT0_,"a",@progbits
	.sectionflags	@""
	.align	4
.nv.constant0._ZN6thrust24THRUST_300001_SM_1000_NS8cuda_cub4core6detail13_kernel_agentINS1_8__reduce11ReduceAgentIPN4cuda3std3__45tupleIJflEEESC_SB_iNS1_9__extrema9arg_min_fIflNS9_4lessIfEEEEEEJSC_SC_iSH_EEEvDpT0_:
	.zero		917


//--------------------- .nv.constant0._ZN6thrust24THRUST_300001_SM_1000_NS8cuda_cub4core6detail13_kernel_agentINS1_8__reduce10DrainAgentIiEEJN3cub18CUB_300001_SM_10009GridQueueIjEEiEEEvDpT0_ --------------------------
	.section	.nv.constant0._ZN6thrust24THRUST_300001_SM_1000_NS8cuda_cub4core6detail13_kernel_agentINS1_8__reduce10DrainAgentIiEEJN3cub18CUB_300001_SM_10009GridQueueIjEEiEEEvDpT0_,"a",@progbits
	.sectionflags	@""
	.align	4
.nv.constant0._ZN6thrust24THRUST_300001_SM_1000_NS8cuda_cub4core6detail13_kernel_agentINS1_8__reduce10DrainAgentIiEEJN3cub18CUB_300001_SM_10009GridQueueIjEEiEEEvDpT0_:
	.zero		908


//--------------------- .nv.constant0._ZN6thrust24THRUST_300001_SM_1000_NS8cuda_cub4core6detail13_kernel_agentINS1_8__reduce11ReduceAgentINS0_12zip_iteratorIN4cuda3std3__45tupleIJNS0_6detail15normal_iteratorINS0_10device_ptrIfEEEENS0_17counting_iteratorIlNS0_11use_defaultESI_SI_EEEEEEEPNSB_IJflEEESM_iNS1_9__extrema9arg_min_fIflNSA_4lessIfEEEEEEJSL_SN_iN3cub18CUB_300001_SM_100013GridEvenShareIiEENSV_9GridQueueIjEESS_EEEvDpT0_ --------------------------
	.section	.nv.constant0._ZN6thrust24THRUST_300001_SM_1000_NS8cuda_cub4core6detail13_kernel_agentINS1_8__reduce11ReduceAgentINS0_12zip_iteratorIN4cuda3std3__45tupleIJNS0_6detail15normal_iteratorINS0_10device_ptrIfEEEENS0_17counting_iteratorIlNS0_11use_defaultESI_SI_EEEEEEEPNSB_IJflEEESM_iNS1_9__extrema9arg_min_fIflNSA_4lessIfEEEEEEJSL_SN_iN3cub18CUB_300001_SM_100013GridEvenShareIiEENSV_9GridQueueIjEESS_EEEvDpT0_,"a",@progbits
	.sectionflags	@""
	.align	4
.nv.constant0._ZN6thrust24THRUST_300001_SM_1000_NS8cuda_cub4core6detail13_kernel_agentINS1_8__reduce11ReduceAgentINS0_12zip_iteratorIN4cuda3std3__45tupleIJNS0_6detail15normal_iteratorINS0_10device_ptrIfEEEENS0_17counting_iteratorIlNS0_11use_defaultESI_SI_EEEEEEEPNSB_IJflEEESM_iNS1_9__extrema9arg_min_fIflNSA_4lessIfEEEEEEJSL_SN_iN3cub18CUB_300001_SM_100013GridEvenShareIiEENSV_9GridQueueIjEESS_EEEvDpT0_:
	.zero		977


//--------------------- .nv.constant0._ZN6thrust24THRUST_300001_SM_1000_NS8cuda_cub4core6detail13_kernel_agentINS1_8__reduce11ReduceAgentINS0_12zip_iteratorIN4cuda3std3__45tupleIJNS0_6detail15normal_iteratorINS0_10device_ptrIfEEEENS0_17counting_iteratorIlNS0_11use_defaultESI_SI_EEEEEEEPNSB_IJflEEESM_iNS1_9__extrema9arg_min_fIflNSA_4lessIfEEEEEEJSL_SN_iSS_EEEvDpT0_ --------------------------
	.section	.nv.constant0._ZN6thrust24THRUST_300001_SM_1000_NS8cuda_cub4core6detail13_kernel_agentINS1_8__reduce11ReduceAgentINS0_12zip_iteratorIN4cuda3std3__45tupleIJNS0_6detail15normal_iteratorINS0_10device_ptrIfEEEENS0_17counting_iteratorIlNS0_11use_defaultESI_SI_EEEEEEEPNSB_IJflEEESM_iNS1_9__extrema9arg_min_fIflNSA_4lessIfEEEEEEJSL_SN_iSS_EEEvDpT0_,"a",@progbits
	.sectionflags	@""
	.align	4
.nv.constant0._ZN6thrust24THRUST_300001_SM_1000_NS8cuda_cub4core6detail13_kernel_agentINS1_8__reduce11ReduceAgentINS0_12zip_iteratorIN4cuda3std3__45tupleIJNS0_6detail15normal_iteratorINS0_10device_ptrIfEEEENS0_17counting_iteratorIlNS0_11use_defaultESI_SI_EEEEEEEPNSB_IJflEEESM_iNS1_9__extrema9arg_min_fIflNSA_4lessIfEEEEEEJSL_SN_iSS_EEEvDpT0_:
	.zero		925


//--------------------- .nv.constant0._Z11mapping_intPiS_S_i --------------------------
	.section	.nv.constant0._Z11mapping_intPiS_S_i,"a",@progbits
	.sectionflags	@""
	.align	4
.nv.constant0._Z11mapping_intPiS_S_i:
	.zero		924


//--------------------- .nv.constant0._Z13mapping_floatPiPfS0_i --------------------------
	.section	.nv.constant0._Z13mapping_floatPiPfS0_i,"a",@progbits
	.sectionflags	@""
	.align	4
.nv.constant0._Z13mapping_floatPiPfS0_i:
	.zero		924


//--------------------- SYMBOLS --------------------------

	.type		.nv.reservedSmem.offset0,@object
	.size		.nv.reservedSmem.offset0,0x4
	.type		.nv.reservedSmem.cap,@object
	.size		.nv.reservedSmem.cap,0x4
